def matmul_kernel(
    a_ptr,
    b_ptr,
    c_ptr,
    M,
    N,
    K,
    stride_am,
    stride_ak,
    stride_bk,
    stride_bn,
    stride_cm,
    stride_cn,
    BLOCK_M: tl.constexpr,
    BLOCK_N: tl.constexpr,
    BLOCK_K: tl.constexpr,
    GROUP_M: tl.constexpr,
):
    pid = tl.program_id(axis=0)
    num_pid_m = tl.cdiv(M, BLOCK_M)
    num_pid_n = tl.cdiv(N, BLOCK_N)
    num_pid_in_group = GROUP_M * num_pid_n
    group_id = pid // num_pid_in_group
    first_pid_m = group_id * GROUP_M
    group_size_m = min(num_pid_m - first_pid_m, GROUP_M)
    pid_m = first_pid_m + ((pid % num_pid_in_group) % group_size_m)
    pid_n = (pid % num_pid_in_group) // group_size_m

    offs_am = (pid_m * BLOCK_M + tl.arange(0, BLOCK_M)) % M
    offs_bn = (pid_n * BLOCK_N + tl.arange(0, BLOCK_N)) % N
    offs_k = tl.arange(0, BLOCK_K)
    a_ptrs = a_ptr + offs_am[:, None] * stride_am + offs_k[None, :] * stride_ak
    b_ptrs = b_ptr + offs_k[:, None] * stride_bk + offs_bn[None, :] * stride_bn

    acc = tl.zeros((BLOCK_M, BLOCK_N), dtype=tl.float32)
    for kk in range(0, tl.cdiv(K, BLOCK_K)):
        a = tl.load(a_ptrs, mask=offs_k[None, :] < K - kk * BLOCK_K, other=0.0)
        b = tl.load(b_ptrs, mask=offs_k[:, None] < K - kk * BLOCK_K, other=0.0)
        acc = tl.dot(a, b, acc)
        a_ptrs += BLOCK_K * stride_ak
        b_ptrs += BLOCK_K * stride_bk

    c = acc.to(c_ptr.dtype.element_ty)
    offs_cm = pid_m * BLOCK_M + tl.arange(0, BLOCK_M)
    offs_cn = pid_n * BLOCK_N + tl.arange(0, BLOCK_N)
    c_ptrs = c_ptr + offs_cm[:, None] * stride_cm + offs_cn[None, :] * stride_cn
    mask = (offs_cm[:, None] < M) & (offs_cn[None, :] < N)
    tl.store(c_ptrs, c, mask=mask)

# config = {"BLOCK_K": 128, "BLOCK_M": 512, "BLOCK_N": 64, "GROUP_M": 8, "arch": "sm_90", "dtype": "fp8e5m2", "num_ctas": 1, "num_stages": 3, "num_warps": 8}
# arch = sm_90


// ===== COMPILED SASS (sm_90a) =====

	.target	sm_90a

	.elftype	@"ET_EXEC"


//--------------------- .note.nv.tkinfo           --------------------------
	.section	.note.nv.tkinfo,"",@"SHT_NOTE"
	.sectionflags	@"SHF_NOTE_NV_TKINFO"
	.tkinfo
        /*0018*/ 	.word	0x00000002
        /*0030*/ 	.string	""
        /*0030*/ 	.string	"ptxas"
        /*0030*/ 	.string	"Cuda compilation tools, release 13.0, V13.0.88"
        /*0030*/ 	.string	"Build cuda_13.0.r13.0/compiler.36424714_0"
        /*0030*/ 	.string	"-v  -suppress-debug-info  -lineinfo  -arch sm_90a "



//--------------------- .note.nv.cuinfo           --------------------------
	.section	.note.nv.cuinfo,"",@"SHT_NOTE"
	.sectionflags	@"SHF_NOTE_NV_CUINFO"
        /*0018*/ 	.short	0x0002
        /*001a*/ 	.short	0x005a
        /*001c*/ 	.short	0x0082
	.zero		2


//--------------------- .nv.info                  --------------------------
	.section	.nv.info,"",@"SHT_CUDA_INFO"
	.align	4


	//----- nvinfo : EIATTR_REGCOUNT
	.align		4
        /*0000*/ 	.byte	0x04, 0x2f
        /*0002*/ 	.short	(.L_1 - .L_0)
	.align		4
.L_0:
        /*0004*/ 	.word	index@(matmul_kernel)
        /*0008*/ 	.word	0x000000ff


	//----- nvinfo : EIATTR_FRAME_SIZE
	.align		4
.L_1:
        /*000c*/ 	.byte	0x04, 0x11
        /*000e*/ 	.short	(.L_3 - .L_2)
	.align		4
.L_2:
        /*0010*/ 	.word	index@(matmul_kernel)
        /*0014*/ 	.word	0x00000e70


	//----- nvinfo : EIATTR_MIN_STACK_SIZE
	.align		4
.L_3:
        /*0018*/ 	.byte	0x04, 0x12
        /*001a*/ 	.short	(.L_5 - .L_4)
	.align		4
.L_4:
        /*001c*/ 	.word	index@(matmul_kernel)
        /*0020*/ 	.word	0x00000e70
.L_5:


//--------------------- .nv.compat                --------------------------
	.section	.nv.compat,"",@"SHT_CUDA_COMPAT_INFO"
	.align	4
        /*0000*/ 	.byte	0x02, 0x09, 0x01, 0x00, 0x02, 0x02, 0x04, 0x00, 0x02, 0x05, 0x05, 0x00, 0x03, 0x07, 0x01, 0x01
        /*0010*/ 	.byte	0x02, 0x03, 0x00, 0x00, 0x02, 0x06, 0x01, 0x00, 0x04, 0x0b, 0x08, 0x00, 0x00, 0x00, 0x00, 0x00
        /*0020*/ 	.byte	0x00, 0x00, 0x00, 0x00


//--------------------- .nv.info.matmul_kernel    --------------------------
	.section	.nv.info.matmul_kernel,"",@"SHT_CUDA_INFO"
	.sectionflags	@""
	.align	4


	//----- nvinfo : EIATTR_CUDA_API_VERSION
	.align		4
        /*0000*/ 	.byte	0x04, 0x37
        /*0002*/ 	.short	(.L_7 - .L_6)
.L_6:
        /*0004*/ 	.word	0x00000082


	//----- nvinfo : EIATTR_KPARAM_INFO
	.align		4
.L_7:
        /*0008*/ 	.byte	0x04, 0x17
        /*000a*/ 	.short	(.L_9 - .L_8)
.L_8:
        /*000c*/ 	.word	0x00000000
        /*0010*/ 	.short	0x000d
        /*0012*/ 	.short	0x0048
        /*0014*/ 	.byte	0x00, 0xf4, 0x21, 0x00


	//----- nvinfo : EIATTR_KPARAM_INFO
	.align		4
.L_9:
        /*0018*/ 	.byte	0x04, 0x17
        /*001a*/ 	.short	(.L_11 - .L_10)
.L_10:
        /*001c*/ 	.word	0x00000000
        /*0020*/ 	.short	0x000c
        /*0022*/ 	.short	0x0040
        /*0024*/ 	.byte	0x00, 0xf4, 0x21, 0x00


	//----- nvinfo : EIATTR_KPARAM_INFO
	.align		4
.L_11:
        /*0028*/ 	.byte	0x04, 0x17
        /*002a*/ 	.short	(.L_13 - .L_12)
.L_12:
        /*002c*/ 	.word	0x00000000
        /*0030*/ 	.short	0x000b
        /*0032*/ 	.short	0x0038
        /*0034*/ 	.byte	0x00, 0xf0, 0x11, 0x00


	//----- nvinfo : EIATTR_KPARAM_INFO
	.align		4
.L_13:
        /*0038*/ 	.byte	0x04, 0x17
        /*003a*/ 	.short	(.L_15 - .L_14)
.L_14:
        /*003c*/ 	.word	0x00000000
        /*0040*/ 	.short	0x000a
        /*0042*/ 	.short	0x0034
        /*0044*/ 	.byte	0x00, 0xf0, 0x11, 0x00


	//----- nvinfo : EIATTR_KPARAM_INFO
	.align		4
.L_15:
        /*0048*/ 	.byte	0x04, 0x17
        /*004a*/ 	.short	(.L_17 - .L_16)
.L_16:
        /*004c*/ 	.word	0x00000000
        /*0050*/ 	.short	0x0009
        /*0052*/ 	.short	0x0030
        /*0054*/ 	.byte	0x00, 0xf0, 0x11, 0x00


	//----- nvinfo : EIATTR_KPARAM_INFO
	.align		4
.L_17:
        /*0058*/ 	.byte	0x04, 0x17
        /*005a*/ 	.short	(.L_19 - .L_18)
.L_18:
        /*005c*/ 	.word	0x00000000
        /*0060*/ 	.short	0x0008
        /*0062*/ 	.short	0x002c
        /*0064*/ 	.byte	0x00, 0xf0, 0x11, 0x00


	//----- nvinfo : EIATTR_KPARAM_INFO
	.align		4
.L_19:
        /*0068*/ 	.byte	0x04, 0x17
        /*006a*/ 	.short	(.L_21 - .L_20)
.L_20:
        /*006c*/ 	.word	0x00000000
        /*0070*/ 	.short	0x0007
        /*0072*/ 	.short	0x0028
        /*0074*/ 	.byte	0x00, 0xf0, 0x11, 0x00


	//----- nvinfo : EIATTR_KPARAM_INFO
	.align		4
.L_21:
        /*0078*/ 	.byte	0x04, 0x17
        /*007a*/ 	.short	(.L_23 - .L_22)
.L_22:
        /*007c*/ 	.word	0x00000000
        /*0080*/ 	.short	0x0006
        /*0082*/ 	.short	0x0024
        /*0084*/ 	.byte	0x00, 0xf0, 0x11, 0x00


	//----- nvinfo : EIATTR_KPARAM_INFO
	.align		4
.L_23:
        /*0088*/ 	.byte	0x04, 0x17
        /*008a*/ 	.short	(.L_25 - .L_24)
.L_24:
        /*008c*/ 	.word	0x00000000
        /*0090*/ 	.short	0x0005
        /*0092*/ 	.short	0x0020
        /*0094*/ 	.byte	0x00, 0xf0, 0x11, 0x00


	//----- nvinfo : EIATTR_KPARAM_INFO
	.align		4
.L_25:
        /*0098*/ 	.byte	0x04, 0x17
        /*009a*/ 	.short	(.L_27 - .L_26)
.L_26:
        /*009c*/ 	.word	0x00000000
        /*00a0*/ 	.short	0x0004
        /*00a2*/ 	.short	0x001c
        /*00a4*/ 	.byte	0x00, 0xf0, 0x11, 0x00


	//----- nvinfo : EIATTR_KPARAM_INFO
	.align		4
.L_27:
        /*00a8*/ 	.byte	0x04, 0x17
        /*00aa*/ 	.short	(.L_29 - .L_28)
.L_28:
        /*00ac*/ 	.word	0x00000000
        /*00b0*/ 	.short	0x0003
        /*00b2*/ 	.short	0x0018
        /*00b4*/ 	.byte	0x00, 0xf0, 0x11, 0x00


	//----- nvinfo : EIATTR_KPARAM_INFO
	.align		4
.L_29:
        /*00b8*/ 	.byte	0x04, 0x17
        /*00ba*/ 	.short	(.L_31 - .L_30)
.L_30:
        /*00bc*/ 	.word	0x00000000
        /*00c0*/ 	.short	0x0002
        /*00c2*/ 	.short	0x0010
        /*00c4*/ 	.byte	0x00, 0xf4, 0x21, 0x00


	//----- nvinfo : EIATTR_KPARAM_INFO
	.align		4
.L_31:
        /*00c8*/ 	.byte	0x04, 0x17
        /*00ca*/ 	.short	(.L_33 - .L_32)
.L_32:
        /*00cc*/ 	.word	0x00000000
        /*00d0*/ 	.short	0x0001
        /*00d2*/ 	.short	0x0008
        /*00d4*/ 	.byte	0x00, 0xf4, 0x21, 0x00


	//----- nvinfo : EIATTR_KPARAM_INFO
	.align		4
.L_33:
        /*00d8*/ 	.byte	0x04, 0x17
        /*00da*/ 	.short	(.L_35 - .L_34)
.L_34:
        /*00dc*/ 	.word	0x00000000
        /*00e0*/ 	.short	0x0000
        /*00e2*/ 	.short	0x0000
        /*00e4*/ 	.byte	0x00, 0xf4, 0x21, 0x00


	//----- nvinfo : EIATTR_SPARSE_MMA_MASK
	.align		4
.L_35:
        /*00e8*/ 	.byte	0x03, 0x50
        /*00ea*/ 	.short	0x0000


	//----- nvinfo : EIATTR_MAXREG_COUNT
	.align		4
        /*00ec*/ 	.byte	0x03, 0x1b
        /*00ee*/ 	.short	0x00ff


	//----- nvinfo : EIATTR_NUM_BARRIERS
	.align		4
        /*00f0*/ 	.byte	0x02, 0x4c
        /*00f2*/ 	.byte	0x01
	.zero		1


	//----- nvinfo : EIATTR_ANNOTATIONS
	.align		4
        /*00f4*/ 	.byte	0x04, 0x55
        /*00f6*/ 	.short	(.L_37 - .L_36)


	//   ....[0]....
.L_36:
        /*00f8*/ 	.word	0x00000001
        /*00fc*/ 	.byte	0x90, 0x05, 0x00, 0x00, 0x01, 0x00, 0x00, 0x00, 0x20, 0x2c, 0x00, 0x00, 0x01, 0x00, 0x00, 0x00
        /* <DEDUP_REMOVED lines=1498> */
        /*5eac*/ 	.byte	0xf0, 0xc5, 0x01, 0x00, 0x01, 0x00, 0x00, 0x00, 0xf0, 0xc6, 0x01, 0x00


	//----- nvinfo : EIATTR_MERCURY_ISA_VERSION
	.align		4
.L_37:
        /*5eb8*/ 	.byte	0x03, 0x5f
        /*5eba*/ 	.short	0x0101


	//----- nvinfo : EIATTR_EXIT_INSTR_OFFSETS
	.align		4
        /*5ebc*/ 	.byte	0x04, 0x1c
        /*5ebe*/ 	.short	(.L_39 - .L_38)


	//   ....[0]....
.L_38:
        /*5ec0*/ 	.word	0x00022670


	//   ....[1]....
        /*5ec4*/ 	.word	0x00022690


	//----- nvinfo : EIATTR_REQNTID
	.align		4
.L_39:
        /*5ec8*/ 	.byte	0x04, 0x10
        /*5eca*/ 	.short	(.L_41 - .L_40)
.L_40:
        /*5ecc*/ 	.word	0x00000100
        /*5ed0*/ 	.word	0x00000001
        /*5ed4*/ 	.word	0x00000001


	//----- nvinfo : EIATTR_CBANK_PARAM_SIZE
	.align		4
.L_41:
        /*5ed8*/ 	.byte	0x03, 0x19
        /*5eda*/ 	.short	0x0050


	//----- nvinfo : EIATTR_PARAM_CBANK
	.align		4
        /*5edc*/ 	.byte	0x04, 0x0a
        /*5ede*/ 	.short	(.L_43 - .L_42)
	.align		4
.L_42:
        /*5ee0*/ 	.word	index@(.nv.constant0.matmul_kernel)
        /*5ee4*/ 	.short	0x0210
        /*5ee6*/ 	.short	0x0050


	//----- nvinfo : EIATTR_SW_WAR
	.align		4
.L_43:
        /*5ee8*/ 	.byte	0x04, 0x36
        /*5eea*/ 	.short	(.L_45 - .L_44)
.L_44:
        /*5eec*/ 	.word	0x00000008
.L_45:


//--------------------- .nv.callgraph             --------------------------
	.section	.nv.callgraph,"",@"SHT_CUDA_CALLGRAPH"
	.align	4
	.sectionentsize	8
	.align		4
        /*0000*/ 	.word	0x00000000
	.align		4
        /*0004*/ 	.word	0xffffffff
	.align		4
        /*0008*/ 	.word	0x00000000
	.align		4
        /*000c*/ 	.word	0xfffffffe
	.align		4
        /*0010*/ 	.word	0x00000000
	.align		4
        /*0014*/ 	.word	0xfffffffd
	.align		4
        /*0018*/ 	.word	0x00000000
	.align		4
        /*001c*/ 	.word	0xfffffffc


//--------------------- .text.matmul_kernel       --------------------------
	.section	.text.matmul_kernel,"ax",@progbits
	.align	128
        .global         matmul_kernel
        .type           matmul_kernel,@function
        .size           matmul_kernel,(.L_x_4 - matmul_kernel)
        .other          matmul_kernel,@"STO_CUDA_ENTRY STV_DEFAULT"
matmul_kernel:
.text.matmul_kernel:
[----:B------:R-:W0:Y:S08]  /*0000*/  LDC R1, c[0x0][0x28] ;  /* 0x00000a00ff017b82 */ /* 0x000e300000000800 */
[----:B------:R-:W1:Y:S01]  /*0010*/  LDC.64 R4, c[0x0][0x228] ;  /* 0x00008a00ff047b82 */ /* 0x000e620000000a00 */
[----:B------:R-:W2:Y:S01]  /*0020*/  S2R R7, SR_CTAID.X ;  /* 0x0000000000077919 */ /* 0x000ea20000002500 */
[----:B------:R-:W-:Y:S01]  /*0030*/  UMOV UR4, 0x400 ;  /* 0x0000040000047882 */ /* 0x000fe20000000000 */
[----:B------:R-:W-:Y:S01]  /*0040*/  ULDC.64 UR8, c[0x0][0x208] ;  /* 0x0000820000087ab9 */ /* 0x000fe20000000a00 */
[----:B0-----:R-:W-:Y:S01]  /*0050*/  VIADD R1, R1, 0xfffff190 ;  /* 0xfffff19001017836 */ /* 0x001fe20000000000 */
[----:B------:R-:W0:Y:S03]  /*0060*/  S2R R153, SR_TID.X ;  /* 0x0000000000997919 */ /* 0x000e260000002100 */
[----:B------:R-:W3:Y:S08]  /*0070*/  LDC R152, c[0x0][0x230] ;  /* 0x00008c00ff987b82 */ /* 0x000ef00000000800 */
[----:B------:R-:W4:Y:S01]  /*0080*/  S2UR UR5, SR_CgaCtaId ;  /* 0x00000000000579c3 */ /* 0x000f220000008800 */
[----:B-1----:R-:W-:-:S05]  /*0090*/  VIADD R0, R5, 0x3f ;  /* 0x0000003f05007836 */ /* 0x002fca0000000000 */
[----:B------:R-:W-:Y:S01]  /*00a0*/  SHF.R.S32.HI R3, RZ, 0x1f, R0 ;  /* 0x0000001fff037819 */ /* 0x000fe20000011400 */
[----:B---3--:R-:W-:-:S03]  /*00b0*/  VIADD R152, R152, 0x7f ;  /* 0x0000007f98987836 */ /* 0x008fc60000000000 */
[----:B------:R-:W-:Y:S02]  /*00c0*/  LEA.HI R3, R3, R0, RZ, 0x6 ;  /* 0x0000000003037211 */ /* 0x000fe400078f30ff */
[----:B--2---:R-:W-:Y:S02]  /*00d0*/  IABS R10, R7 ;  /* 0x00000007000a7213 */ /* 0x004fe40000000000 */
[----:B------:R-:W-:Y:S02]  /*00e0*/  SHF.R.S32.HI R3, RZ, 0x6, R3 ;  /* 0x00000006ff037819 */ /* 0x000fe40000011403 */
[----:B0-----:R-:W-:Y:S01]  /*00f0*/  LOP3.LUT R43, R153, 0xff, RZ, 0xc0, !PT ;  /* 0x000000ff992b7812 */ /* 0x001fe200078ec0ff */
[----:B----4-:R-:W-:Y:S02]  /*0100*/  ULEA UR4, UR5, UR4, 0x18 ;  /* 0x0000000405047291 */ /* 0x010fe4000f8ec03f */
[----:B------:R-:W-:-:S05]  /*0110*/  IMAD.SHL.U32 R6, R3, 0x8, RZ ;  /* 0x0000000803067824 */ /* 0x000fca00078e00ff */
[-C--:B------:R-:W-:Y:S02]  /*0120*/  IABS R9, R6.reuse ;  /* 0x0000000600097213 */ /* 0x080fe40000000000 */
[----:B------:R-:W-:Y:S02]  /*0130*/  IABS R12, R6 ;  /* 0x00000006000c7213 */ /* 0x000fe40000000000 */
[----:B------:R-:W0:Y:S08]  /*0140*/  I2F.RP R0, R9 ;  /* 0x0000000900007306 */ /* 0x000e300000209400 */
[----:B0-----:R-:W0:Y:S02]  /*0150*/  MUFU.RCP R0, R0 ;  /* 0x0000000000007308 */ /* 0x001e240000001000 */
[----:B0-----:R-:W-:-:S02]  /*0160*/  VIADD R2, R0, 0xffffffe ;  /* 0x0ffffffe00027836 */ /* 0x001fc40000000000 */
[----:B------:R-:W-:-:S04]  /*0170*/  IMAD.MOV R0, RZ, RZ, -R12 ;  /* 0x000000ffff007224 */ /* 0x000fc800078e0a0c */
[----:B------:R0:W1:Y:S02]  /*0180*/  F2I.FTZ.U32.TRUNC.NTZ R3, R2 ;  /* 0x0000000200037305 */ /* 0x000064000021f000 */
[----:B0-----:R-:W-:Y:S02]  /*0190*/  IMAD.MOV.U32 R2, RZ, RZ, RZ ;  /* 0x000000ffff027224 */ /* 0x001fe400078e00ff */
[----:B-1----:R-:W-:-:S04]  /*01a0*/  IMAD.MOV R8, RZ, RZ, -R3 ;  /* 0x000000ffff087224 */ /* 0x002fc800078e0a03 */
[----:B------:R-:W-:Y:S02]  /*01b0*/  IMAD R11, R8, R9, RZ ;  /* 0x00000009080b7224 */ /* 0x000fe400078e02ff */
[----:B------:R-:W-:Y:S02]  /*01c0*/  IMAD.MOV.U32 R8, RZ, RZ, R10 ;  /* 0x000000ffff087224 */ /* 0x000fe400078e000a */
[----:B------:R-:W-:-:S06]  /*01d0*/  IMAD.HI.U32 R3, R3, R11, R2 ;  /* 0x0000000b03037227 */ /* 0x000fcc00078e0002 */
[----:B------:R-:W-:-:S04]  /*01e0*/  IMAD.HI.U32 R3, R3, R8, RZ ;  /* 0x0000000803037227 */ /* 0x000fc800078e00ff */
[----:B------:R-:W-:-:S05]  /*01f0*/  IMAD R0, R3, R0, R8 ;  /* 0x0000000003007224 */ /* 0x000fca00078e0208 */
[----:B------:R-:W-:-:S13]  /*0200*/  ISETP.GT.U32.AND P1, PT, R9, R0, PT ;  /* 0x000000000900720c */ /* 0x000fda0003f24070 */
[----:B------:R-:W-:Y:S02]  /*0210*/  @!P1 IMAD.IADD R0, R0, 0x1, -R9 ;  /* 0x0000000100009824 */ /* 0x000fe400078e0a09 */
[----:B------:R-:W-:Y:S01]  /*0220*/  @!P1 VIADD R3, R3, 0x1 ;  /* 0x0000000103039836 */ /* 0x000fe20000000000 */
[----:B------:R-:W-:Y:S02]  /*0230*/  ISETP.NE.AND P1, PT, R6, RZ, PT ;  /* 0x000000ff0600720c */ /* 0x000fe40003f25270 */
[----:B------:R-:W-:Y:S02]  /*0240*/  ISETP.GE.U32.AND P0, PT, R0, R9, PT ;  /* 0x000000090000720c */ /* 0x000fe40003f06070 */
[----:B------:R-:W-:-:S04]  /*0250*/  LOP3.LUT R0, R7, R6, RZ, 0x3c, !PT ;  /* 0x0000000607007212 */ /* 0x000fc800078e3cff */
[----:B------:R-:W-:Y:S01]  /*0260*/  ISETP.GE.AND P2, PT, R0, RZ, PT ;  /* 0x000000ff0000720c */ /* 0x000fe20003f46270 */
[----:B------:R-:W-:-:S06]  /*0270*/  VIADD R0, R4, 0x1ff ;  /* 0x000001ff04007836 */ /* 0x000fcc0000000000 */
[----:B------:R-:W-:-:S04]  /*0280*/  @P0 VIADD R3, R3, 0x1 ;  /* 0x0000000103030836 */ /* 0x000fc80000000000 */
[----:B------:R-:W-:Y:S01]  /*0290*/  IMAD.MOV.U32 R2, RZ, RZ, R3 ;  /* 0x000000ffff027224 */ /* 0x000fe200078e0003 */
[----:B------:R-:W-:-:S03]  /*02a0*/  SHF.R.S32.HI R3, RZ, 0x1f, R0 ;  /* 0x0000001fff037819 */ /* 0x000fc60000011400 */
[----:B------:R-:W-:Y:S01]  /*02b0*/  @!P2 IMAD.MOV R2, RZ, RZ, -R2 ;  /* 0x000000ffff02a224 */ /* 0x000fe200078e0a02 */
[----:B------:R-:W-:Y:S02]  /*02c0*/  @!P1 LOP3.LUT R2, RZ, R6, RZ, 0x33, !PT ;  /* 0x00000006ff029212 */ /* 0x000fe400078e33ff */
[----:B------:R-:W-:-:S03]  /*02d0*/  LEA.HI R3, R3, R0, RZ, 0x9 ;  /* 0x0000000003037211 */ /* 0x000fc600078f48ff */
[----:B------:R-:W-:Y:S02]  /*02e0*/  IMAD.SHL.U32 R8, R2, 0x8, RZ ;  /* 0x0000000802087824 */ /* 0x000fe400078e00ff */
[----:B------:R-:W-:-:S03]  /*02f0*/  IMAD.MOV R2, RZ, RZ, -R2 ;  /* 0x000000ffff027224 */ /* 0x000fc600078e0a02 */
[----:B------:R-:W-:Y:S01]  /*0300*/  LEA.HI.SX32 R3, R3, -R8, 0x17 ;  /* 0x8000000803037211 */ /* 0x000fe200078fbaff */
[----:B------:R-:W-:-:S03]  /*0310*/  IMAD R6, R6, R2, R7 ;  /* 0x0000000206067224 */ /* 0x000fc600078e0207 */
[----:B------:R-:W-:Y:S02]  /*0320*/  VIMNMX R13, R3, 0x8, PT ;  /* 0x00000008030d7848 */ /* 0x000fe40003fe0100 */
[----:B------:R-:W-:Y:S02]  /*0330*/  IABS R11, R6 ;  /* 0x00000006000b7213 */ /* 0x000fe40000000000 */
[----:B------:R-:W-:-:S04]  /*0340*/  IABS R9, R13 ;  /* 0x0000000d00097213 */ /* 0x000fc80000000000 */
[----:B------:R-:W0:Y:S08]  /*0350*/  I2F.RP R0, R9 ;  /* 0x0000000900007306 */ /* 0x000e300000209400 */
[----:B0-----:R-:W0:Y:S02]  /*0360*/  MUFU.RCP R0, R0 ;  /* 0x0000000000007308 */ /* 0x001e240000001000 */
[----:B0-----:R-:W-:-:S06]  /*0370*/  VIADD R3, R0, 0xffffffe ;  /* 0x0ffffffe00037836 */ /* 0x001fcc0000000000 */
[----:B------:R-:W0:Y:S02]  /*0380*/  F2I.FTZ.U32.TRUNC.NTZ R3, R3 ;  /* 0x0000000300037305 */ /* 0x000e24000021f000 */
[----:B0-----:R-:W-:-:S04]  /*0390*/  IMAD.MOV R10, RZ, RZ, -R3 ;  /* 0x000000ffff0a7224 */ /* 0x001fc800078e0a03 */
[----:B------:R-:W-:Y:S01]  /*03a0*/  IMAD.MOV.U32 R2, RZ, RZ, R10 ;  /* 0x000000ffff027224 */ /* 0x000fe200078e000a */
[----:B------:R-:W-:-:S03]  /*03b0*/  IABS R10, R13 ;  /* 0x0000000d000a7213 */ /* 0x000fc60000000000 */
[----:B------:R-:W-:Y:S02]  /*03c0*/  IMAD R7, R2, R9, RZ ;  /* 0x0000000902077224 */ /* 0x000fe400078e02ff */
[----:B------:R-:W-:Y:S02]  /*03d0*/  IMAD.MOV.U32 R2, RZ, RZ, RZ ;  /* 0x000000ffff027224 */ /* 0x000fe400078e00ff */
[----:B------:R-:W-:Y:S02]  /*03e0*/  IMAD.MOV R0, RZ, RZ, -R10 ;  /* 0x000000ffff007224 */ /* 0x000fe400078e0a0a */
        /* <DEDUP_REMOVED lines=9> */
[----:B------:R-:W-:-:S07]  /*0480*/  ISETP.GE.AND P2, PT, R0, RZ, PT ;  /* 0x000000ff0000720c */ /* 0x000fce0003f46270 */
[----:B------:R-:W-:Y:S01]  /*0490*/  @P0 VIADD R2, R2, 0x1 ;  /* 0x0000000102020836 */ /* 0x000fe20000000000 */
[----:B------:R-:W-:-:S05]  /*04a0*/  ISETP.GT.AND P0, PT, R152, 0x7f, PT ;  /* 0x0000007f9800780c */ /* 0x000fca0003f04270 */
[----:B------:R-:W-:Y:S01]  /*04b0*/  @!P2 IMAD.MOV R2, RZ, RZ, -R2 ;  /* 0x000000ffff02a224 */ /* 0x000fe200078e0a02 */
[----:B------:R-:W-:-:S05]  /*04c0*/  @!P1 LOP3.LUT R2, RZ, R13, RZ, 0x33, !PT ;  /* 0x0000000dff029212 */ /* 0x000fca00078e33ff */
[----:B------:R-:W-:Y:S02]  /*04d0*/  IMAD.MOV R0, RZ, RZ, -R2 ;  /* 0x000000ffff007224 */ /* 0x000fe400078e0a02 */
[----:B------:R-:W-:Y:S02]  /*04e0*/  IMAD.SHL.U32 R2, R2, 0x40, RZ ;  /* 0x0000004002027824 */ /* 0x000fe400078e00ff */
[----:B------:R-:W-:-:S04]  /*04f0*/  IMAD R0, R13, R0, R6 ;  /* 0x000000000d007224 */ /* 0x000fc800078e0206 */
[----:B------:R-:W-:-:S04]  /*0500*/  IMAD.IADD R0, R8, 0x1, R0 ;  /* 0x0000000108007824 */ /* 0x000fc800078e0200 */
[----:B------:R-:W-:-:S04]  /*0510*/  IMAD R0, R0, 0x200, R43 ;  /* 0x0000020000007824 */ /* 0x000fc800078e022b */
[----:B------:R-:W-:Y:S01]  /*0520*/  VIADD R3, R0, 0x100 ;  /* 0x0000010000037836 */ /* 0x000fe20000000000 */
[----:B------:R-:W-:Y:S06]  /*0530*/  @P0 BRA `(.L_x_0) ;  /* 0x00000004000c0947 */ /* 0x000fec0003800000 */
[----:B------:R-:W-:Y:S01]  /*0540*/  IMAD.SHL.U32 R4, R153, 0x10, RZ ;  /* 0x0000001099047824 */ /* 0x000fe200078e00ff */
[----:B------:R-:W-:Y:S02]  /*0550*/  CS2R R120, SRZ ;  /* 0x0000000000787805 */ /* 0x000fe4000001ff00 */
[----:B------:R-:W-:Y:S02]  /*0560*/  CS2R R122, SRZ ;  /* 0x00000000007a7805 */ /* 0x000fe4000001ff00 */
[----:B------:R-:W-:Y:S02]  /*0570*/  CS2R R124, SRZ ;  /* 0x00000000007c7805 */ /* 0x000fe4000001ff00 */
[----:B------:R-:W-:Y:S01]  /*0580*/  CS2R R126, SRZ ;  /* 0x00000000007e7805 */ /* 0x000fe2000001ff00 */
[----:B------:R0:W-:Y:S01]  /*0590*/  STL [R1+0xba0], R4 ;  /* 0x000ba00401007387 */ /* 0x0001e20000100800 */
[----:B------:R-:W-:Y:S02]  /*05a0*/  CS2R R128, SRZ ;  /* 0x0000000000807805 */ /* 0x000fe4000001ff00 */
[----:B------:R-:W-:-:S02]  /*05b0*/  CS2R R130, SRZ ;  /* 0x0000000000827805 */ /* 0x000fc4000001ff00 */
[----:B------:R-:W-:Y:S02]  /*05c0*/  CS2R R132, SRZ ;  /* 0x0000000000847805 */ /* 0x000fe4000001ff00 */
[----:B------:R-:W-:Y:S02]  /*05d0*/  CS2R R134, SRZ ;  /* 0x0000000000867805 */ /* 0x000fe4000001ff00 */
[----:B------:R-:W-:Y:S02]  /*05e0*/  CS2R R136, SRZ ;  /* 0x0000000000887805 */ /* 0x000fe4000001ff00 */
[----:B------:R-:W-:Y:S02]  /*05f0*/  CS2R R138, SRZ ;  /* 0x00000000008a7805 */ /* 0x000fe4000001ff00 */
        /* <DEDUP_REMOVED lines=53> */
[----:B------:R-:W-:Y:S01]  /*0950*/  CS2R R54, SRZ ;  /* 0x0000000000367805 */ /* 0x000fe2000001ff00 */
[----:B0-----:R-:W-:Y:S06]  /*0960*/  BRA `(.L_x_1) ;  /* 0x000001bc00607947 */ /* 0x001fec0003800000 */
.L_x_0:
[----:B------:R-:W-:Y:S01]  /*0970*/  IABS R14, R4 ;  /* 0x00000004000e7213 */ /* 0x000fe20000000000 */
[----:B------:R-:W-:Y:S01]  /*0980*/  ULDC UR26, c[0x0][0x234] ;  /* 0x00008d00001a7ab9 */ /* 0x000fe20000000800 */
[----:B------:R-:W-:Y:S01]  /*0990*/  IABS R6, R5 ;  /* 0x0000000500067213 */ /* 0x000fe20000000000 */
[----:B------:R-:W-:Y:S01]  /*09a0*/  ULDC.64 UR24, c[0x0][0x210] ;  /* 0x0000840000187ab9 */ /* 0x000fe20000000a00 */
[----:B------:R-:W0:Y:S01]  /*09b0*/  I2F.RP R7, R14 ;  /* 0x0000000e00077306 */ /* 0x000e220000209400 */
[----:B------:R-:W-:Y:S01]  /*09c0*/  IABS R12, R0 ;  /* 0x00000000000c7213 */ /* 0x000fe20000000000 */
[----:B------:R-:W-:Y:S01]  /*09d0*/  ULDC UR5, c[0x0][0x23c] ;  /* 0x00008f0000057ab9 */ /* 0x000fe20000000800 */
[----:B------:R-:W-:Y:S01]  /*09e0*/  IABS R15, R3 ;  /* 0x00000003000f7213 */ /* 0x000fe20000000000 */
[----:B------:R-:W-:Y:S01]  /*09f0*/  ULDC UR6, c[0x0][0x238] ;  /* 0x00008e0000067ab9 */ /* 0x000fe20000000800 */
[----:B------:R-:W-:Y:S01]  /*0a00*/  LOP3.LUT R154, R153, 0x7f, RZ, 0xc0, !PT ;  /* 0x0000007f999a7812 */ /* 0x000fe200078ec0ff */
[----:B------:R-:W-:Y:S01]  /*0a10*/  ULDC UR60, c[0x0][0x240] ;  /* 0x00009000003c7ab9 */ /* 0x000fe20000000800 */
[----:B------:R-:W-:Y:S01]  /*0a20*/  ULDC UR59, c[0x0][0x238] ;  /* 0x00008e00003b7ab9 */ /* 0x000fe20000000800 */
[----:B------:R-:W1:Y:S01]  /*0a30*/  I2F.RP R10, R6 ;  /* 0x00000006000a7306 */ /* 0x000e620000209400 */
[----:B------:R-:W-:Y:S01]  /*0a40*/  ULDC UR28, c[0x0][0x238] ;  /* 0x00008e00001c7ab9 */ /* 0x000fe20000000800 */
[----:B------:R-:W-:Y:S01]  /*0a50*/  ULDC UR32, c[0x0][0x238] ;  /* 0x00008e0000207ab9 */ /* 0x000fe20000000800 */
[----:B------:R-:W-:Y:S01]  /*0a60*/  ULDC UR31, c[0x0][0x238] ;  /* 0x00008e00001f7ab9 */ /* 0x000fe20000000800 */
[----:B------:R-:W-:Y:S01]  /*0a70*/  ULDC UR30, c[0x0][0x238] ;  /* 0x00008e00001e7ab9 */ /* 0x000fe20000000800 */
[----:B------:R-:W-:Y:S01]  /*0a80*/  UIMAD UR31, UR31, 0x37, URZ ;  /* 0x000000371f1f78a4 */ /* 0x000fe2000f8e023f */
[----:B------:R-:W-:Y:S01]  /*0a90*/  CS2R R120, SRZ ;  /* 0x0000000000787805 */ /* 0x000fe2000001ff00 */
[----:B------:R-:W-:Y:S01]  /*0aa0*/  ULDC UR11, c[0x0][0x238] ;  /* 0x00008e00000b7ab9 */ /* 0x000fe20000000800 */
[----:B0-----:R-:W0:Y:S01]  /*0ab0*/  MUFU.RCP R7, R7 ;  /* 0x0000000700077308 */ /* 0x001e220000001000 */
[----:B------:R-:W-:Y:S01]  /*0ac0*/  ULDC UR33, c[0x0][0x238] ;  /* 0x00008e0000217ab9 */ /* 0x000fe20000000800 */
[----:B------:R-:W-:Y:S01]  /*0ad0*/  ULDC UR23, c[0x0][0x238] ;  /* 0x00008e0000177ab9 */ /* 0x000fe20000000800 */
[----:B------:R-:W-:Y:S01]  /*0ae0*/  ULDC UR29, c[0x0][0x238] ;  /* 0x00008e00001d7ab9 */ /* 0x000fe20000000800 */
[----:B------:R-:W-:Y:S01]  /*0af0*/  UIMAD UR23, UR23, 0x33, URZ ;  /* 0x00000033171778a4 */ /* 0x000fe2000f8e023f */
[----:B------:R-:W-:Y:S01]  /*0b00*/  CS2R R122, SRZ ;  /* 0x00000000007a7805 */ /* 0x000fe2000001ff00 */
[----:B------:R-:W-:Y:S01]  /*0b10*/  UIMAD UR29, UR29, 0x32, URZ ;  /* 0x000000321d1d78a4 */ /* 0x000fe2000f8e023f */
[----:B------:R-:W-:Y:S01]  /*0b20*/  CS2R R124, SRZ ;  /* 0x00000000007c7805 */ /* 0x000fe2000001ff00 */
[----:B-1----:R-:W-:Y:S01]  /*0b30*/  MUFU.RCP R10, R10 ;  /* 0x0000000a000a7308 */ /* 0x002fe20000001000 */
[----:B------:R-:W-:Y:S01]  /*0b40*/  ULDC UR58, c[0x0][0x238] ;  /* 0x00008e00003a7ab9 */ /* 0x000fe20000000800 */
[----:B------:R-:W-:Y:S01]  /*0b50*/  ULDC UR55, c[0x0][0x238] ;  /* 0x00008e0000377ab9 */ /* 0x000fe20000000800 */
[----:B------:R-:W-:Y:S01]  /*0b60*/  UIMAD UR58, UR58, 0x31, URZ ;  /* 0x000000313a3a78a4 */ /* 0x000fe2000f8e023f */
[----:B------:R-:W-:Y:S01]  /*0b70*/  CS2R R126, SRZ ;  /* 0x00000000007e7805 */ /* 0x000fe2000001ff00 */
[----:B------:R-:W-:Y:S01]  /*0b80*/  UIMAD UR55, UR55, 0x30, URZ ;  /* 0x00000030373778a4 */ /* 0x000fe2000f8e023f */
[----:B------:R-:W-:Y:S01]  /*0b90*/  CS2R R128, SRZ ;  /* 0x0000000000807805 */ /* 0x000fe2000001ff00 */
[----:B------:R-:W-:Y:S01]  /*0ba0*/  ULDC UR41, c[0x0][0x238] ;  /* 0x00008e0000297ab9 */ /* 0x000fe20000000800 */
[----:B------:R-:W-:Y:S01]  /*0bb0*/  ULDC UR47, c[0x0][0x238] ;  /* 0x00008e00002f7ab9 */ /* 0x000fe20000000800 */
[----:B0-----:R-:W-:Y:S01]  /*0bc0*/  VIADD R8, R7, 0xffffffe ;  /* 0x0ffffffe07087836 */ /* 0x001fe20000000000 */
[----:B------:R-:W-:Y:S01]  /*0bd0*/  UIMAD UR41, UR41, 0x2f, URZ ;  /* 0x0000002f292978a4 */ /* 0x000fe2000f8e023f */
[----:B------:R-:W-:Y:S01]  /*0be0*/  CS2R R130, SRZ ;  /* 0x0000000000827805 */ /* 0x000fe2000001ff00 */
[----:B------:R-:W-:Y:S01]  /*0bf0*/  UIMAD UR47, UR47, 0x2e, URZ ;  /* 0x0000002e2f2f78a4 */ /* 0x000fe2000f8e023f */
[----:B------:R0:W1:Y:S01]  /*0c00*/  F2I.FTZ.U32.TRUNC.NTZ R9, R8 ;  /* 0x0000000800097305 */ /* 0x000062000021f000 */
        /* <DEDUP_REMOVED lines=8> */
[----:B0-----:R-:W-:Y:S01]  /*0c90*/  IMAD.MOV.U32 R8, RZ, RZ, RZ ;  /* 0x000000ffff087224 */ /* 0x001fe200078e00ff */
[----:B------:R-:W-:Y:S01]  /*0ca0*/  UIMAD UR7, UR7, 0x2b, URZ ;  /* 0x0000002b070778a4 */ /* 0x000fe2000f8e023f */
[----:B------:R-:W-:Y:S01]  /*0cb0*/  CS2R R136, SRZ ;  /* 0x0000000000887805 */ /* 0x000fe2000001ff00 */
[----:B------:R-:W-:Y:S01]  /*0cc0*/  UIMAD UR15, UR15, 0x2a, URZ ;  /* 0x0000002a0f0f78a4 */ /* 0x000fe2000f8e023f */
[----:B------:R-:W-:Y:S01]  /*0cd0*/  CS2R R138, SRZ ;  /* 0x00000000008a7805 */ /* 0x000fe2000001ff00 */
[----:B------:R-:W-:Y:S01]  /*0ce0*/  ULDC UR37, c[0x0][0x238] ;  /* 0x00008e0000257ab9 */ /* 0x000fe20000000800 */
[--C-:B-1----:R-:W-:Y:S01]  /*0cf0*/  IMAD.MOV R11, RZ, RZ, -R9.reuse ;  /* 0x000000ffff0b7224 */ /* 0x102fe200078e0a09 */
[----:B------:R-:W-:Y:S01]  /*0d00*/  UIMAD UR37, UR37, 0x29, URZ ;  /* 0x00000029252578a4 */ /* 0x000fe2000f8e023f */
[----:B------:R-:W-:Y:S01]  /*0d10*/  CS2R R140, SRZ ;  /* 0x00000000008c7805 */ /* 0x000fe2000001ff00 */
[----:B------:R-:W-:Y:S01]  /*0d20*/  ULDC UR45, c[0x0][0x238] ;  /* 0x00008e00002d7ab9 */ /* 0x000fe20000000800 */
[----:B------:R-:W-:Y:S01]  /*0d30*/  IMAD R11, R11, R14, RZ ;  /* 0x0000000e0b0b7224 */ /* 0x000fe200078e02ff */
[----:B------:R-:W-:Y:S01]  /*0d40*/  UIMAD UR45, UR45, 0x28, URZ ;  /* 0x000000282d2d78a4 */ /* 0x000fe2000f8e023f */
[----:B------:R-:W-:Y:S01]  /*0d50*/  CS2R R142, SRZ ;  /* 0x00000000008e7805 */ /* 0x000fe2000001ff00 */
[----:B------:R-:W-:Y:S01]  /*0d60*/  ULDC UR49, c[0x0][0x238] ;  /* 0x00008e0000317ab9 */ /* 0x000fe20000000800 */
[----:B------:R-:W-:Y:S01]  /*0d70*/  IMAD.HI.U32 R7, R9, R11, R8 ;  /* 0x0000000b09077227 */ /* 0x000fe200078e0008 */
[----:B------:R-:W-:Y:S01]  /*0d80*/  SHF.R.U32.HI R11, RZ, 0x7, R153 ;  /* 0x00000007ff0b7819 */ /* 0x000fe20000011699 */
[----:B------:R-:W-:Y:S01]  /*0d90*/  UIMAD UR49, UR49, 0x27, URZ ;  /* 0x00000027313178a4 */ /* 0x000fe2000f8e023f */
[----:B------:R-:W-:Y:S01]  /*0da0*/  CS2R R144, SRZ ;  /* 0x0000000000907805 */ /* 0x000fe2000001ff00 */
[----:B------:R-:W-:Y:S01]  /*0db0*/  VIADD R9, R10, 0xffffffe ;  /* 0x0ffffffe0a097836 */ /* 0x000fe20000000000 */
[----:B------:R-:W-:Y:S01]  /*0dc0*/  SGXT.U32 R11, R11, 0x1 ;  /* 0x000000010b0b781a */ /* 0x000fe20000000000 */
[C---:B------:R-:W-:Y:S01]  /*0dd0*/  IMAD.HI.U32 R8, R7.reuse, R12, RZ ;  /* 0x0000000c07087227 */ /* 0x040fe200078e00ff */
[----:B------:R-:W-:Y:S01]  /*0de0*/  ULDC UR53, c[0x0][0x238] ;  /* 0x00008e0000357ab9 */ /* 0x000fe20000000800 */
[----:B------:R-:W-:Y:S01]  /*0df0*/  ULDC UR57, c[0x0][0x238] ;  /* 0x00008e0000397ab9 */ /* 0x000fe20000000800 */
[----:B------:R-:W-:Y:S01]  /*0e00*/  LOP3.LUT R20, R2, R11, RZ, 0xfc, !PT ;  /* 0x0000000b02147212 */ /* 0x000fe200078efcff */
[----:B------:R-:W0:Y:S01]  /*0e10*/  F2I.FTZ.U32.TRUNC.NTZ R9, R9 ;  /* 0x0000000900097305 */ /* 0x000e22000021f000 */
[----:B------:R-:W-:Y:S01]  /*0e20*/  IMAD.HI.U32 R7, R7, R15, RZ ;  /* 0x0000000f07077227 */ /* 0x000fe200078e00ff */
[----:B------:R-:W-:Y:S01]  /*0e30*/  UIMAD UR53, UR53, 0x26, URZ ;  /* 0x00000026353578a4 */ /* 0x000fe2000f8e023f */
[C---:B------:R-:W-:Y:S01]  /*0e40*/  LOP3.LUT R11, R20.reuse, 0x3c, RZ, 0xfc, !PT ;  /* 0x0000003c140b7812 */ /* 0x040fe200078efcff */
[----:B------:R-:W-:Y:S01]  /*0e50*/  UIMAD UR57, UR57, 0x25, URZ ;  /* 0x00000025393978a4 */ /* 0x000fe2000f8e023f */
[----:B------:R-:W-:Y:S01]  /*0e60*/  IMAD.MOV R13, RZ, RZ, -R8 ;  /* 0x000000ffff0d7224 */ /* 0x000fe200078e0a08 */
[----:B------:R-:W-:Y:S01]  /*0e70*/  LOP3.LUT R8, R20, 0x3e, RZ, 0xfc, !PT ;  /* 0x0000003e14087812 */ /* 0x000fe200078efcff */
[----:B------:R-:W-:Y:S01]  /*0e80*/  IMAD.MOV R10, RZ, RZ, -R7 ;  /* 0x000000ffff0a7224 */ /* 0x000fe200078e0a07 */
[----:B------:R-:W-:Y:S01]  /*0e90*/  ISETP.GE.AND P1, PT, R11, RZ, PT ;  /* 0x000000ff0b00720c */ /* 0x000fe20003f26270 */
[----:B------:R-:W-:Y:S01]  /*0ea0*/  IMAD R7, R14, R13, R12 ;  /* 0x0000000d0e077224 */ /* 0x000fe200078e020c */
[----:B------:R-:W-:Y:S01]  /*0eb0*/  ISETP.GE.AND P2, PT, R8, RZ, PT ;  /* 0x000000ff0800720c */ /* 0x000fe20003f46270 */
[C---:B------:R-:W-:Y:S01]  /*0ec0*/  IMAD R10, R14.reuse, R10, R15 ;  /* 0x0000000a0e0a7224 */ /* 0x040fe200078e020f */
[----:B------:R-:W-:Y:S01]  /*0ed0*/  IABS R15, R8 ;  /* 0x00000008000f7213 */ /* 0x000fe20000000000 */
[----:B------:R-:W-:Y:S01]  /*0ee0*/  IMAD.MOV.U32 R8, RZ, RZ, RZ ;  /* 0x000000ffff087224 */ /* 0x000fe200078e00ff */
[C---:B------:R-:W-:Y:S01]  /*0ef0*/  ISETP.GT.U32.AND P0, PT, R14.reuse, R7, PT ;  /* 0x000000070e00720c */ /* 0x040fe20003f04070 */
[----:B0-----:R-:W-:Y:S01]  /*0f00*/  IMAD.MOV R13, RZ, RZ, -R9 ;  /* 0x000000ffff0d7224 */ /* 0x001fe200078e0a09 */
[----:B------:R-:W-:Y:S01]  /*0f10*/  IABS R16, R11 ;  /* 0x0000000b00107213 */ /* 0x000fe20000000000 */
[----:B------:R-:W-:Y:S01]  /*0f20*/  ULDC UR43, c[0x0][0x238] ;  /* 0x00008e00002b7ab9 */ /* 0x000fe20000000800 */
[----:B------:R-:W-:Y:S01]  /*0f30*/  ISETP.GT.U32.AND P3, PT, R14, R10, PT ;  /* 0x0000000a0e00720c */ /* 0x000fe20003f64070 */
[----:B------:R-:W-:Y:S01]  /*0f40*/  IMAD R11, R13, R6, RZ ;  /* 0x000000060d0b7224 */ /* 0x000fe200078e02ff */
[C---:B------:R-:W-:Y:S01]  /*0f50*/  LOP3.LUT R12, R20.reuse, 0x3a, RZ, 0xfc, !PT ;  /* 0x0000003a140c7812 */ /* 0x040fe200078efcff */
[----:B------:R-:W-:Y:S01]  /*0f60*/  IMAD.MOV.U32 R13, RZ, RZ, R15 ;  /* 0x000000ffff0d7224 */ /* 0x000fe200078e000f */
[----:B------:R-:W-:Y:S01]  /*0f70*/  LOP3.LUT R22, R20, 0x36, RZ, 0xfc, !PT ;  /* 0x0000003614167812 */ /* 0x000fe200078efcff */
[----:B------:R-:W-:Y:S01]  /*0f80*/  IMAD.HI.U32 R8, R9, R11, R8 ;  /* 0x0000000b09087227 */ /* 0x000fe200078e0008 */
[----:B------:R-:W-:Y:S01]  /*0f90*/  IABS R17, R12 ;  /* 0x0000000c00117213 */ /* 0x000fe20000000000 */
[----:B------:R-:W-:Y:S01]  /*0fa0*/  UIMAD UR43, UR43, 0x24, URZ ;  /* 0x000000242b2b78a4 */ /* 0x000fe2000f8e023f */
[----:B------:R-:W-:Y:S01]  /*0fb0*/  ISETP.GE.AND P4, PT, R12, RZ, PT ;  /* 0x000000ff0c00720c */ /* 0x000fe20003f86270 */
[--C-:B------:R-:W-:Y:S01]  /*0fc0*/  @!P0 IMAD.IADD R7, R7, 0x1, -R14.reuse ;  /* 0x0000000107078824 */ /* 0x100fe200078e0a0e */
[----:B------:R-:W-:Y:S01]  /*0fd0*/  ISETP.GE.AND P0, PT, R0, RZ, PT ;  /* 0x000000ff0000720c */ /* 0x000fe20003f06270 */
[----:B------:R-:W-:Y:S01]  /*0fe0*/  IMAD.HI.U32 R9, R8, R13, RZ ;  /* 0x0000000d08097227 */ /* 0x000fe200078e00ff */
[----:B------:R-:W-:Y:S01]  /*0ff0*/  IABS R21, R22 ;  /* 0x0000001600157213 */ /* 0x000fe20000000000 */
[----:B------:R-:W-:Y:S01]  /*1000*/  ULDC UR34, c[0x0][0x238] ;  /* 0x00008e0000227ab9 */ /* 0x000fe20000000800 */
[----:B------:R-:W-:Y:S01]  /*1010*/  ISETP.GT.U32.AND P5, PT, R14, R7, PT ;  /* 0x000000070e00720c */ /* 0x000fe20003fa4070 */
[----:B------:R-:W-:Y:S01]  /*1020*/  @!P3 IMAD.IADD R10, R10, 0x1, -R14 ;  /* 0x000000010a0ab824 */ /* 0x000fe200078e0a0e */
[----:B------:R-:W-:Y:S01]  /*1030*/  ISETP.GE.AND P3, PT, R3, RZ, PT ;  /* 0x000000ff0300720c */ /* 0x000fe20003f66270 */
[----:B------:R-:W-:Y:S01]  /*1040*/  IMAD.MOV.U32 R15, RZ, RZ, R16 ;  /* 0x000000ffff0f7224 */ /* 0x000fe200078e0010 */
[----:B------:R-:W-:Y:S01]  /*1050*/  LOP3.LUT R16, R20, 0x38, RZ, 0xfc, !PT ;  /* 0x0000003814107812 */ /* 0x000fe200078efcff */
[----:B------:R-:W-:Y:S01]  /*1060*/  IMAD.MOV R9, RZ, RZ, -R9 ;  /* 0x000000ffff097224 */ /* 0x000fe200078e0a09 */
[----:B------:R-:W-:Y:S01]  /*1070*/  ISETP.GT.U32.AND P6, PT, R14, R10, PT ;  /* 0x0000000a0e00720c */ /* 0x000fe20003fc4070 */
[----:B------:R-:W-:Y:S01]  /*1080*/  IMAD.HI.U32 R11, R8, R15, RZ ;  /* 0x0000000f080b7227 */ /* 0x000fe200078e00ff */
[----:B------:R-:W-:Y:S01]  /*1090*/  IABS R19, R16 ;  /* 0x0000001000137213 */ /* 0x000fe20000000000 */
[----:B------:R-:W-:Y:S01]  /*10a0*/  UIMAD UR34, UR34, 0x23, URZ ;  /* 0x00000023222278a4 */ /* 0x000fe2000f8e023f */
[----:B------:R-:W-:Y:S01]  /*10b0*/  LOP3.LUT R26, R20, 0x2e, RZ, 0xfc, !PT ;  /* 0x0000002e141a7812 */ /* 0x000fe200078efcff */
[----:B------:R-:W-:Y:S01]  /*10c0*/  IMAD R9, R6, R9, R13 ;  /* 0x0000000906097224 */ /* 0x000fe200078e020d */
[----:B------:R-:W-:Y:S01]  /*10d0*/  LOP3.LUT R24, R20, 0x30, RZ, 0xfc, !PT ;  /* 0x0000003014187812 */ /* 0x000fe200078efcff */
[----:B------:R-:W-:Y:S01]  /*10e0*/  IMAD.HI.U32 R12, R8, R17, RZ ;  /* 0x00000011080c7227 */ /* 0x000fe200078e00ff */
[----:B------:R-:W-:Y:S01]  /*10f0*/  IABS R27, R26 ;  /* 0x0000001a001b7213 */ /* 0x000fe20000000000 */
[----:B------:R-:W-:Y:S01]  /*1100*/  ULDC UR36, c[0x0][0x238] ;  /* 0x00008e0000247ab9 */ /* 0x000fe20000000800 */
[----:B------:R-:W-:Y:S01]  /*1110*/  IABS R25, R24 ;  /* 0x0000001800197213 */ /* 0x000fe20000000000 */
[----:B------:R-:W-:Y:S01]  /*1120*/  IMAD.MOV R11, RZ, RZ, -R11 ;  /* 0x000000ffff0b7224 */ /* 0x000fe200078e0a0b */
[----:B------:R-:W-:Y:S01]  /*1130*/  LOP3.LUT R28, R20, 0x14, RZ, 0xfc, !PT ;  /* 0x00000014141c7812 */ /* 0x000fe200078efcff */
[----:B------:R-:W-:Y:S01]  /*1140*/  @!P5 IMAD.IADD R7, R7, 0x1, -R14 ;  /* 0x000000010707d824 */ /* 0x000fe200078e0a0e */
[C---:B------:R-:W-:Y:S01]  /*1150*/  ISETP.GT.U32.AND P5, PT, R6.reuse, R9, PT ;  /* 0x000000090600720c */ /* 0x040fe20003fa4070 */
[----:B------:R-:W-:Y:S01]  /*1160*/  IMAD.MOV R12, RZ, RZ, -R12 ;  /* 0x000000ffff0c7224 */ /* 0x000fe200078e0a0c */
[----:B------:R-:W-:Y:S01]  /*1170*/  IABS R55, R28 ;  /* 0x0000001c00377213 */ /* 0x000fe20000000000 */
[----:B------:R-:W-:Y:S01]  /*1180*/  IMAD R13, R6, R11, R15 ;  /* 0x0000000b060d7224 */ /* 0x000fe200078e020f */
[----:B------:R-:W-:Y:S01]  /*1190*/  LOP3.LUT R32, R20, 0x10, RZ, 0xfc, !PT ;  /* 0x0000001014207812 */ /* 0x000fe200078efcff */
[----:B------:R-:W-:Y:S01]  /*11a0*/  IMAD R15, R6, R12, R17 ;  /* 0x0000000c060f7224 */ /* 0x000fe200078e0211 */
[----:B------:R-:W-:Y:S01]  /*11b0*/  LOP3.LUT R30, R20, 0x12, RZ, 0xfc, !PT ;  /* 0x00000012141e7812 */ /* 0x000fe200078efcff */
[----:B------:R-:W-:Y:S01]  /*11c0*/  @!P6 IMAD.IADD R10, R10, 0x1, -R14 ;  /* 0x000000010a0ae824 */ /* 0x000fe200078e0a0e */
[----:B------:R-:W-:Y:S01]  /*11d0*/  LOP3.LUT R14, R20, 0x32, RZ, 0xfc, !PT ;  /* 0x00000032140e7812 */ /* 0x000fe200078efcff */
[----:B------:R-:W-:Y:S01]  /*11e0*/  @!P0 IMAD.MOV R7, RZ, RZ, -R7 ;  /* 0x000000ffff078224 */ /* 0x000fe200078e0a07 */
[----:B------:R-:W-:Y:S01]  /*11f0*/  ISETP.GT.U32.AND P0, PT, R6, R13, PT ;  /* 0x0000000d0600720c */ /* 0x000fe20003f04070 */
[----:B------:R-:W-:Y:S01]  /*1200*/  IMAD.HI.U32 R11, R8, R19, RZ ;  /* 0x00000013080b7227 */ /* 0x000fe200078e00ff */
[----:B------:R-:W-:Y:S01]  /*1210*/  ISETP.NE.AND P6, PT, R4, RZ, PT ;  /* 0x000000ff0400720c */ /* 0x000fe20003fc5270 */
[----:B------:R-:W-:Y:S01]  /*1220*/  UIMAD UR36, UR36, 0x22, URZ ;  /* 0x00000022242478a4 */ /* 0x000fe2000f8e023f */
[----:B------:R-:W-:Y:S01]  /*1230*/  LOP3.LUT R4, RZ, R4, RZ, 0x33, !PT ;  /* 0x00000004ff047212 */ /* 0x000fe200078e33ff */
[----:B------:R-:W-:Y:S01]  /*1240*/  IMAD.HI.U32 R12, R8, R21, RZ ;  /* 0x00000015080c7227 */ /* 0x000fe200078e00ff */
[----:B------:R-:W-:Y:S01]  /*1250*/  IABS R23, R14 ;  /* 0x0000000e00177213 */ /* 0x000fe20000000000 */
[----:B------:R-:W-:Y:S01]  /*1260*/  ULDC UR40, c[0x0][0x238] ;  /* 0x00008e0000287ab9 */ /* 0x000fe20000000800 */
[----:B------:R-:W-:Y:S01]  /*1270*/  SEL R18, R4, R7, !P6 ;  /* 0x0000000704127207 */ /* 0x000fe20007000000 */
[----:B------:R-:W-:Y:S01]  /*1280*/  @!P3 IMAD.MOV R10, RZ, RZ, -R10 ;  /* 0x000000ffff0ab224 */ /* 0x000fe200078e0a0a */
[----:B------:R-:W-:Y:S01]  /*1290*/  ISETP.GT.U32.AND P3, PT, R6, R15, PT ;  /* 0x0000000f0600720c */ /* 0x000fe20003f64070 */
[----:B------:R-:W-:Y:S01]  /*12a0*/  IMAD.MOV R11, RZ, RZ, -R11 ;  /* 0x000000ffff0b7224 */ /* 0x000fe200078e0a0b */
[----:B------:R-:W-:Y:S01]  /*12b0*/  IABS R47, R32 ;  /* 0x00000020002f7213 */ /* 0x000fe20000000000 */
[----:B------:R-:W-:Y:S01]  /*12c0*/  IMAD.MOV R12, RZ, RZ, -R12 ;  /* 0x000000ffff0c7224 */ /* 0x000fe200078e0a0c */
[----:B------:R-:W-:Y:S01]  /*12d0*/  SEL R4, R4, R10, !P6 ;  /* 0x0000000a04047207 */ /* 0x000fe20007000000 */
[--C-:B------:R-:W-:Y:S01]  /*12e0*/  @!P5 IMAD.IADD R9, R9, 0x1, -R6.reuse ;  /* 0x000000010909d824 */ /* 0x100fe200078e0a06 */
[----:B------:R-:W-:Y:S01]  /*12f0*/  IABS R57, R30 ;  /* 0x0000001e00397213 */ /* 0x000fe20000000000 */
[----:B------:R-:W-:Y:S01]  /*1300*/  IMAD R17, R6, R11, R19 ;  /* 0x0000000b06117224 */ /* 0x000fe200078e0213 */
[----:B------:R-:W-:Y:S01]  /*1310*/  LOP3.LUT R34, R20, 0xe, RZ, 0xfc, !PT ;  /* 0x0000000e14227812 */ /* 0x000fe200078efcff */
[----:B------:R-:W-:Y:S01]  /*1320*/  IMAD R19, R6, R12, R21 ;  /* 0x0000000c06137224 */ /* 0x000fe200078e0215 */
[----:B------:R-:W-:Y:S01]  /*1330*/  LOP3.LUT R12, R20, 0x34, RZ, 0xfc, !PT ;  /* 0x00000034140c7812 */ /* 0x000fe200078efcff */
[--C-:B------:R-:W-:Y:S01]  /*1340*/  @!P0 IMAD.IADD R13, R13, 0x1, -R6.reuse ;  /* 0x000000010d0d8824 */ /* 0x100fe200078e0a06 */
[----:B------:R-:W-:Y:S01]  /*1350*/  ISETP.GT.U32.AND P5, PT, R6, R9, PT ;  /* 0x000000090600720c */ /* 0x000fe20003fa4070 */
[----:B------:R-:W-:Y:S01]  /*1360*/  IMAD.HI.U32 R10, R8, R23, RZ ;  /* 0x00000017080a7227 */ /* 0x000fe200078e00ff */
[----:B------:R-:W-:Y:S01]  /*1370*/  IABS R11, R12 ;  /* 0x0000000c000b7213 */ /* 0x000fe20000000000 */
[----:B------:R-:W-:Y:S01]  /*1380*/  UIMAD UR40, UR40, 0x21, URZ ;  /* 0x00000021282878a4 */ /* 0x000fe2000f8e023f */
[C---:B------:R-:W-:Y:S01]  /*1390*/  ISETP.GT.U32.AND P6, PT, R6.reuse, R17, PT ;  /* 0x000000110600720c */ /* 0x040fe20003fc4070 */
[----:B------:R-:W-:Y:S01]  /*13a0*/  @!P3 IMAD.IADD R15, R15, 0x1, -R6 ;  /* 0x000000010f0fb824 */ /* 0x000fe200078e0a06 */
[----:B------:R-:W-:Y:S01]  /*13b0*/  ISETP.GT.U32.AND P3, PT, R6, R13, PT ;  /* 0x0000000d0600720c */ /* 0x000fe20003f64070 */
[----:B------:R-:W-:Y:S01]  /*13c0*/  IMAD.HI.U32 R7, R8, R11, RZ ;  /* 0x0000000b08077227 */ /* 0x000fe200078e00ff */
[----:B------:R-:W-:Y:S01]  /*13d0*/  IABS R61, R34 ;  /* 0x00000022003d7213 */ /* 0x000fe20000000000 */
[----:B------:R-:W-:Y:S01]  /*13e0*/  ULDC UR44, c[0x0][0x238] ;  /* 0x00008e00002c7ab9 */ /* 0x000fe20000000800 */
[----:B------:R-:W-:Y:S01]  /*13f0*/  ISETP.GT.U32.AND P0, PT, R6, R15, PT ;  /* 0x0000000f0600720c */ /* 0x000fe20003f04070 */
[----:B------:R-:W-:Y:S01]  /*1400*/  IMAD.MOV R10, RZ, RZ, -R10 ;  /* 0x000000ffff0a7224 */ /* 0x000fe200078e0a0a */
[C---:B------:R-:W-:Y:S01]  /*1410*/  LOP3.LUT R36, R20.reuse, 0xc, RZ, 0xfc, !PT ;  /* 0x0000000c14247812 */ /* 0x040fe200078efcff */
[----:B------:R-:W-:Y:S01]  /*1420*/  IMAD.MOV R7, RZ, RZ, -R7 ;  /* 0x000000ffff077224 */ /* 0x000fe200078e0a07 */
[----:B------:R-:W-:Y:S01]  /*1430*/  LOP3.LUT R38, R20, 0xa, RZ, 0xfc, !PT ;  /* 0x0000000a14267812 */ /* 0x000fe200078efcff */
[--C-:B------:R-:W-:Y:S01]  /*1440*/  @!P5 IMAD.IADD R9, R9, 0x1, -R6.reuse ;  /* 0x000000010909d824 */ /* 0x100fe200078e0a06 */
[C---:B------:R-:W-:Y:S01]  /*1450*/  ISETP.GT.U32.AND P5, PT, R6.reuse, R19, PT ;  /* 0x000000130600720c */ /* 0x040fe20003fa4070 */
[C---:B------:R-:W-:Y:S01]  /*1460*/  IMAD R23, R6.reuse, R10, R23 ;  /* 0x0000000a06177224 */ /* 0x040fe200078e0217 */
[----:B------:R-:W-:Y:S01]  /*1470*/  IABS R63, R36 ;  /* 0x00000024003f7213 */ /* 0x000fe20000000000 */
[C---:B------:R-:W-:Y:S01]  /*1480*/  IMAD R7, R6.reuse, R7, R11 ;  /* 0x0000000706077224 */ /* 0x040fe200078e020b */
[----:B------:R-:W-:Y:S01]  /*1490*/  IABS R65, R38 ;  /* 0x0000002600417213 */ /* 0x000fe20000000000 */
[--C-:B------:R-:W-:Y:S01]  /*14a0*/  @!P6 IMAD.IADD R17, R17, 0x1, -R6.reuse ;  /* 0x000000011111e824 */ /* 0x100fe200078e0a06 */
[C---:B------:R-:W-:Y:S01]  /*14b0*/  ISETP.GT.U32.AND P6, PT, R6.reuse, R23, PT ;  /* 0x000000170600720c */ /* 0x040fe20003fc4070 */
[--C-:B------:R-:W-:Y:S01]  /*14c0*/  @!P3 IMAD.IADD R13, R13, 0x1, -R6.reuse ;  /* 0x000000010d0db824 */ /* 0x100fe200078e0a06 */
[----:B------:R-:W-:Y:S01]  /*14d0*/  ISETP.GT.U32.AND P3, PT, R6, R7, PT ;  /* 0x000000070600720c */ /* 0x000fe20003f64070 */
[----:B------:R-:W-:Y:S01]  /*14e0*/  IMAD.HI.U32 R11, R8, R27, RZ ;  /* 0x0000001b080b7227 */ /* 0x000fe200078e00ff */
[C---:B------:R-:W-:Y:S01]  /*14f0*/  LOP3.LUT R40, R20.reuse, 0x4, RZ, 0xfc, !PT ;  /* 0x0000000414287812 */ /* 0x040fe200078efcff */
[----:B------:R-:W-:Y:S01]  /*1500*/  USHF.L.U32 UR44, UR44, 0x5, URZ ;  /* 0x000000052c2c7899 */ /* 0x000fe2000800063f */
[----:B------:R-:W-:Y:S01]  /*1510*/  LOP3.LUT R42, R20, 0x2, RZ, 0xfc, !PT ;  /* 0x00000002142a7812 */ /* 0x000fe200078efcff */
[--C-:B------:R-:W-:Y:S01]  /*1520*/  @!P5 IMAD.IADD R19, R19, 0x1, -R6.reuse ;  /* 0x000000011313d824 */ /* 0x100fe200078e0a06 */
[----:B------:R-:W-:Y:S01]  /*1530*/  ISETP.GE.AND P5, PT, R22, RZ, PT ;  /* 0x000000ff1600720c */ /* 0x000fe20003fa6270 */
[--C-:B------:R-:W-:Y:S01]  /*1540*/  @!P0 IMAD.IADD R15, R15, 0x1, -R6.reuse ;  /* 0x000000010f0f8824 */ /* 0x100fe200078e0a06 */
[----:B------:R-:W-:Y:S01]  /*1550*/  ISETP.GE.AND P0, PT, R16, RZ, PT ;  /* 0x000000ff1000720c */ /* 0x000fe20003f06270 */
[----:B------:R-:W-:Y:S01]  /*1560*/  IMAD.MOV R11, RZ, RZ, -R11 ;  /* 0x000000ffff0b7224 */ /* 0x000fe200078e0a0b */
[----:B------:R-:W-:Y:S01]  /*1570*/  LOP3.LUT R16, R20, 0x2c, RZ, 0xfc, !PT ;  /* 0x0000002c14107812 */ /* 0x000fe200078efcff */
[--C-:B------:R-:W-:Y:S01]  /*1580*/  @!P6 IMAD.IADD R23, R23, 0x1, -R6.reuse ;  /* 0x000000011717e824 */ /* 0x100fe200078e0a06 */
[C---:B------:R-:W-:Y:S01]  /*1590*/  ISETP.GT.U32.AND P6, PT, R6.reuse, R19, PT ;  /* 0x000000130600720c */ /* 0x040fe20003fc4070 */
[----:B------:R-:W-:Y:S01]  /*15a0*/  @!P3 IMAD.IADD R7, R7, 0x1, -R6 ;  /* 0x000000010707b824 */ /* 0x000fe200078e0a06 */
[C---:B------:R-:W-:Y:S01]  /*15b0*/  ISETP.GT.U32.AND P3, PT, R6.reuse, R17, PT ;  /* 0x000000110600720c */ /* 0x040fe20003f64070 */
[----:B------:R-:W-:Y:S01]  /*15c0*/  IMAD R27, R6, R11, R27 ;  /* 0x0000000b061b7224 */ /* 0x000fe200078e021b */
[----:B------:R-:W-:Y:S01]  /*15d0*/  LOP3.LUT R22, R20, 0x2a, RZ, 0xfc, !PT ;  /* 0x0000002a14167812 */ /* 0x000fe200078efcff */
[----:B------:R-:W-:Y:S01]  /*15e0*/  @!P1 IMAD.MOV R13, RZ, RZ, -R13 ;  /* 0x000000ffff0d9224 */ /* 0x000fe200078e0a0d */
[----:B------:R-:W-:Y:S01]  /*15f0*/  IABS R21, R16 ;  /* 0x0000001000157213 */ /* 0x000fe20000000000 */
[----:B------:R-:W-:Y:S01]  /*1600*/  IMAD.HI.U32 R10, R8, R25, RZ ;  /* 0x00000019080a7227 */ /* 0x000fe200078e00ff */
[C---:B------:R-:W-:Y:S01]  /*1610*/  ISETP.GT.U32.AND P1, PT, R6.reuse, R7, PT ;  /* 0x000000070600720c */ /* 0x040fe20003f24070 */
[----:B------:R-:W-:Y:S01]  /*1620*/  ULDC UR46, c[0x0][0x238] ;  /* 0x00008e00002e7ab9 */ /* 0x000fe20000000800 */
[----:B------:R-:W-:Y:S01]  /*1630*/  IABS R31, R22 ;  /* 0x00000016001f7213 */ /* 0x000fe20000000000 */
[----:B------:R-:W-:Y:S01]  /*1640*/  IMAD.MOV R10, RZ, RZ, -R10 ;  /* 0x000000ffff0a7224 */ /* 0x000fe200078e0a0a */
[----:B------:R-:W-:Y:S01]  /*1650*/  IABS R71, R40 ;  /* 0x0000002800477213 */ /* 0x000fe20000000000 */
[--C-:B------:R-:W-:Y:S01]  /*1660*/  @!P6 IMAD.IADD R19, R19, 0x1, -R6.reuse ;  /* 0x000000011313e824 */ /* 0x100fe200078e0a06 */
[----:B------:R-:W-:Y:S01]  /*1670*/  ISETP.GT.U32.AND P6, PT, R6, R27, PT ;  /* 0x0000001b0600720c */ /* 0x000fe20003fc4070 */
[----:B------:R-:W-:Y:S01]  /*1680*/  IMAD.MOV.U32 R11, RZ, RZ, R9 ;  /* 0x000000ffff0b7224 */ /* 0x000fe200078e0009 */
[----:B------:R-:W-:Y:S01]  /*1690*/  IABS R73, R42 ;  /* 0x0000002a00497213 */ /* 0x000fe20000000000 */
[----:B------:R-:W-:Y:S01]  /*16a0*/  IMAD.HI.U32 R9, R8, R21, RZ ;  /* 0x0000001508097227 */ /* 0x000fe200078e00ff */
[----:B------:R-:W-:Y:S01]  /*16b0*/  IABS R75, R20 ;  /* 0x00000014004b7213 */ /* 0x000fe20000000000 */
[----:B------:R-:W-:Y:S01]  /*16c0*/  UIMAD UR46, UR46, 0x1f, URZ ;  /* 0x0000001f2e2e78a4 */ /* 0x000fe2000f8e023f */
[----:B------:R-:W-:Y:S01]  /*16d0*/  CS2R R146, SRZ ;  /* 0x0000000000927805 */ /* 0x000fe2000001ff00 */
[--C-:B------:R-:W-:Y:S01]  /*16e0*/  @!P3 IMAD.IADD R17, R17, 0x1, -R6.reuse ;  /* 0x000000011111b824 */ /* 0x100fe200078e0a06 */
[----:B------:R-:W-:Y:S01]  /*16f0*/  ISETP.GE.AND P3, PT, R12, RZ, PT ;  /* 0x000000ff0c00720c */ /* 0x000fe20003f66270 */
[----:B------:R-:W-:Y:S01]  /*1700*/  IMAD R25, R6, R10, R25 ;  /* 0x0000000a06197224 */ /* 0x000fe200078e0219 */
[----:B------:R-:W-:Y:S01]  /*1710*/  LOP3.LUT R12, R20, 0x28, RZ, 0xfc, !PT ;  /* 0x00000028140c7812 */ /* 0x000fe200078efcff */
[----:B------:R-:W-:Y:S01]  /*1720*/  IMAD.MOV R9, RZ, RZ, -R9 ;  /* 0x000000ffff097224 */ /* 0x000fe200078e0a09 */
[----:B------:R-:W-:Y:S01]  /*1730*/  ULDC UR48, c[0x0][0x238] ;  /* 0x00008e0000307ab9 */ /* 0x000fe20000000800 */
[----:B------:R-:W-:Y:S01]  /*1740*/  IMAD.HI.U32 R10, R8, R31, RZ ;  /* 0x0000001f080a7227 */ /* 0x000fe200078e00ff */
[----:B------:R-:W-:Y:S01]  /*1750*/  IABS R29, R12 ;  /* 0x0000000c001d7213 */ /* 0x000fe20000000000 */
[----:B------:R-:W-:Y:S01]  /*1760*/  UIMAD UR48, UR48, 0x1e, URZ ;  /* 0x0000001e303078a4 */ /* 0x000fe2000f8e023f */
[----:B------:R-:W-:Y:S01]  /*1770*/  CS2R R148, SRZ ;  /* 0x0000000000947805 */ /* 0x000fe2000001ff00 */
[----:B------:R-:W-:Y:S01]  /*1780*/  @!P1 IMAD.IADD R7, R7, 0x1, -R6 ;  /* 0x0000000107079824 */ /* 0x000fe200078e0a06 */
[----:B------:R-:W-:Y:S01]  /*1790*/  ISETP.GE.AND P1, PT, R14, RZ, PT ;  /* 0x000000ff0e00720c */ /* 0x000fe20003f26270 */
[----:B------:R-:W-:Y:S01]  /*17a0*/  IMAD R9, R6, R9, R21 ;  /* 0x0000000906097224 */ /* 0x000fe200078e0215 */
[----:B------:R-:W-:Y:S01]  /*17b0*/  LOP3.LUT R14, R20, 0x22, RZ, 0xfc, !PT ;  /* 0x00000022140e7812 */ /* 0x000fe200078efcff */
[----:B------:R-:W-:Y:S01]  /*17c0*/  IMAD.MOV R10, RZ, RZ, -R10 ;  /* 0x000000ffff0a7224 */ /* 0x000fe200078e0a0a */
[----:B------:R-:W-:Y:S01]  /*17d0*/  ULDC UR50, c[0x0][0x238] ;  /* 0x00008e0000327ab9 */ /* 0x000fe20000000800 */
[--C-:B------:R-:W-:Y:S01]  /*17e0*/  @!P6 IMAD.IADD R27, R27, 0x1, -R6.reuse ;  /* 0x000000011b1be824 */ /* 0x100fe200078e0a06 */
[C---:B------:R-:W-:Y:S01]  /*17f0*/  ISETP.GT.U32.AND P6, PT, R6.reuse, R9, PT ;  /* 0x000000090600720c */ /* 0x040fe20003fc4070 */
[----:B------:R-:W-:Y:S01]  /*1800*/  IMAD R31, R6, R10, R31 ;  /* 0x0000000a061f7224 */ /* 0x000fe200078e021f */
[----:B------:R-:W-:Y:S01]  /*1810*/  LOP3.LUT R10, R20, 0x26, RZ, 0xfc, !PT ;  /* 0x00000026140a7812 */ /* 0x000fe200078efcff */
[----:B------:R-:W-:Y:S01]  /*1820*/  IMAD.MOV.U32 R21, RZ, RZ, R7 ;  /* 0x000000ffff157224 */ /* 0x000fe200078e0007 */
[----:B------:R-:W-:Y:S01]  /*1830*/  IABS R39, R14 ;  /* 0x0000000e00277213 */ /* 0x000fe20000000000 */
[----:B------:R-:W-:Y:S01]  /*1840*/  @!P2 IMAD.MOV R11, RZ, RZ, -R11 ;  /* 0x000000ffff0ba224 */ /* 0x000fe200078e0a0b */
[C---:B------:R-:W-:Y:S01]  /*1850*/  ISETP.GT.U32.AND P2, PT, R6.reuse, R23, PT ;  /* 0x000000170600720c */ /* 0x040fe20003f44070 */
[----:B------:R-:W-:Y:S01]  /*1860*/  @!P3 IMAD.MOV R21, RZ, RZ, -R21 ;  /* 0x000000ffff15b224 */ /* 0x000fe200078e0a15 */
[C---:B------:R-:W-:Y:S01]  /*1870*/  ISETP.GT.U32.AND P3, PT, R6.reuse, R31, PT ;  /* 0x0000001f0600720c */ /* 0x040fe20003f64070 */
[----:B------:R-:W-:Y:S01]  /*1880*/  @!P4 IMAD.MOV R15, RZ, RZ, -R15 ;  /* 0x000000ffff0fc224 */ /* 0x000fe200078e0a0f */
[----:B------:R-:W-:Y:S01]  /*1890*/  ISETP.GT.U32.AND P4, PT, R6, R25, PT ;  /* 0x000000190600720c */ /* 0x000fe20003f84070 */
[----:B------:R-:W-:Y:S01]  /*18a0*/  IMAD.HI.U32 R7, R8, R29, RZ ;  /* 0x0000001d08077227 */ /* 0x000fe200078e00ff */
[----:B------:R-:W-:Y:S01]  /*18b0*/  IABS R35, R10 ;  /* 0x0000000a00237213 */ /* 0x000fe20000000000 */
[----:B------:R-:W-:Y:S01]  /*18c0*/  UIMAD UR50, UR50, 0x1d, URZ ;  /* 0x0000001d323278a4 */ /* 0x000fe2000f8e023f */
[----:B------:R-:W-:Y:S01]  /*18d0*/  CS2R R150, SRZ ;  /* 0x0000000000967805 */ /* 0x000fe2000001ff00 */
[--C-:B------:R-:W-:Y:S01]  /*18e0*/  @!P6 IMAD.IADD R9, R9, 0x1, -R6.reuse ;  /* 0x000000010909e824 */ /* 0x100fe200078e0a06 */
[----:B------:R-:W-:Y:S01]  /*18f0*/  ISETP.GE.AND P6, PT, R10, RZ, PT ;  /* 0x000000ff0a00720c */ /* 0x000fe20003fc6270 */
[----:B------:R-:W-:Y:S01]  /*1900*/  IMAD.HI.U32 R10, R8, R35, RZ ;  /* 0x00000023080a7227 */ /* 0x000fe200078e00ff */
[----:B------:R-:W-:Y:S01]  /*1910*/  ULDC UR52, c[0x0][0x238] ;  /* 0x00008e0000347ab9 */ /* 0x000fe20000000800 */
[----:B------:R-:W-:Y:S01]  /*1920*/  ULDC UR54, c[0x0][0x238] ;  /* 0x00008e0000367ab9 */ /* 0x000fe20000000800 */
[----:B------:R-:W-:Y:S01]  /*1930*/  UIMAD UR52, UR52, 0x1c, URZ ;  /* 0x0000001c343478a4 */ /* 0x000fe2000f8e023f */
[--C-:B------:R-:W-:Y:S01]  /*1940*/  @!P3 IMAD.IADD R31, R31, 0x1, -R6.reuse ;  /* 0x000000011f1fb824 */ /* 0x100fe200078e0a06 */
[----:B------:R-:W-:Y:S01]  /*1950*/  ISETP.GT.U32.AND P3, PT, R6, R9, PT ;  /* 0x000000090600720c */ /* 0x000fe20003f64070 */
[--C-:B------:R-:W-:Y:S01]  /*1960*/  @!P2 IMAD.IADD R23, R23, 0x1, -R6.reuse ;  /* 0x000000011717a824 */ /* 0x100fe200078e0a06 */
[----:B------:R-:W-:Y:S01]  /*1970*/  ISETP.GE.AND P2, PT, R24, RZ, PT ;  /* 0x000000ff1800720c */ /* 0x000fe20003f46270 */
[--C-:B------:R-:W-:Y:S01]  /*1980*/  @!P4 IMAD.IADD R25, R25, 0x1, -R6.reuse ;  /* 0x000000011919c824 */ /* 0x100fe200078e0a06 */
[----:B------:R-:W-:Y:S01]  /*1990*/  ISETP.GE.AND P4, PT, R26, RZ, PT ;  /* 0x000000ff1a00720c */ /* 0x000fe20003f86270 */
[----:B------:R-:W-:Y:S01]  /*19a0*/  @!P1 IMAD.MOV R23, RZ, RZ, -R23 ;  /* 0x000000ffff179224 */ /* 0x000fe200078e0a17 */
[----:B------:R-:W-:Y:S01]  /*19b0*/  ISETP.GE.AND P1, PT, R16, RZ, PT ;  /* 0x000000ff1000720c */ /* 0x000fe20003f26270 */
[----:B------:R-:W-:Y:S01]  /*19c0*/  @!P0 IMAD.MOV R17, RZ, RZ, -R17 ;  /* 0x000000ffff118224 */ /* 0x000fe200078e0a11 */
[C---:B------:R-:W-:Y:S01]  /*19d0*/  ISETP.GT.U32.AND P0, PT, R6.reuse, R25, PT ;  /* 0x000000190600720c */ /* 0x040fe20003f04070 */
[----:B------:R-:W-:Y:S01]  /*19e0*/  @!P5 IMAD.MOV R19, RZ, RZ, -R19 ;  /* 0x000000ffff13d224 */ /* 0x000fe200078e0a13 */
[----:B------:R-:W-:Y:S01]  /*19f0*/  ISETP.GT.U32.AND P5, PT, R6, R27, PT ;  /* 0x0000001b0600720c */ /* 0x000fe20003fa4070 */
[----:B------:R-:W-:Y:S01]  /*1a00*/  IMAD.MOV R7, RZ, RZ, -R7 ;  /* 0x000000ffff077224 */ /* 0x000fe200078e0a07 */
[C---:B------:R-:W-:Y:S01]  /*1a10*/  LOP3.LUT R16, R20.reuse, 0x20, RZ, 0xfc, !PT ;  /* 0x0000002014107812 */ /* 0x040fe200078efcff */
[----:B------:R-:W-:Y:S01]  /*1a20*/  @!P3 IMAD.IADD R9, R9, 0x1, -R6 ;  /* 0x000000010909b824 */ /* 0x000fe200078e0a06 */
[----:B------:R-:W-:Y:S01]  /*1a30*/  LOP3.LUT R24, R20, 0x1a, RZ, 0xfc, !PT ;  /* 0x0000001a14187812 */ /* 0x000fe200078efcff */
[----:B------:R-:W-:Y:S01]  /*1a40*/  IMAD.MOV R10, RZ, RZ, -R10 ;  /* 0x000000ffff0a7224 */ /* 0x000fe200078e0a0a */
[----:B------:R-:W-:Y:S01]  /*1a50*/  IABS R41, R16 ;  /* 0x0000001000297213 */ /* 0x000fe20000000000 */
[----:B------:R-:W-:Y:S01]  /*1a60*/  IMAD R7, R6, R7, R29 ;  /* 0x0000000706077224 */ /* 0x000fe200078e021d */
[----:B------:R-:W-:Y:S01]  /*1a70*/  LOP3.LUT R26, R20, 0x18, RZ, 0xfc, !PT ;  /* 0x00000018141a7812 */ /* 0x000fe200078efcff */
[C---:B------:R-:W-:Y:S01]  /*1a80*/  IMAD R35, R6.reuse, R10, R35 ;  /* 0x0000000a06237224 */ /* 0x040fe200078e0223 */
[----:B------:R-:W-:Y:S01]  /*1a90*/  IABS R49, R24 ;  /* 0x0000001800317213 */ /* 0x000fe20000000000 */
[----:B------:R-:W-:Y:S01]  /*1aa0*/  IMAD.MOV.U32 R29, RZ, RZ, R9 ;  /* 0x000000ffff1d7224 */ /* 0x000fe200078e0009 */
[----:B------:R-:W-:Y:S01]  /*1ab0*/  ISETP.GT.U32.AND P3, PT, R6, R7, PT ;  /* 0x000000070600720c */ /* 0x000fe20003f64070 */
[--C-:B------:R-:W-:Y:S01]  /*1ac0*/  @!P0 IMAD.IADD R25, R25, 0x1, -R6.reuse ;  /* 0x0000000119198824 */ /* 0x100fe200078e0a06 */
[----:B------:R-:W-:Y:S01]  /*1ad0*/  ISETP.GE.AND P0, PT, R22, RZ, PT ;  /* 0x000000ff1600720c */ /* 0x000fe20003f06270 */
[----:B------:R-:W-:Y:S01]  /*1ae0*/  @!P1 IMAD.MOV R29, RZ, RZ, -R29 ;  /* 0x000000ffff1d9224 */ /* 0x000fe200078e0a1d */
[----:B------:R-:W-:Y:S01]  /*1af0*/  ISETP.GT.U32.AND P1, PT, R6, R35, PT ;  /* 0x000000230600720c */ /* 0x000fe20003f24070 */
[--C-:B------:R-:W-:Y:S01]  /*1b00*/  @!P5 IMAD.IADD R27, R27, 0x1, -R6.reuse ;  /* 0x000000011b1bd824 */ /* 0x100fe200078e0a06 */
[----:B------:R-:W-:Y:S01]  /*1b10*/  ISETP.GE.AND P5, PT, R12, RZ, PT ;  /* 0x000000ff0c00720c */ /* 0x000fe20003fa6270 */
[----:B------:R-:W-:Y:S01]  /*1b20*/  @!P2 IMAD.MOV R25, RZ, RZ, -R25 ;  /* 0x000000ffff19a224 */ /* 0x000fe200078e0a19 */
[----:B------:R-:W-:Y:S01]  /*1b30*/  LOP3.LUT R12, R20, 0x24, RZ, 0xfc, !PT ;  /* 0x00000024140c7812 */ /* 0x000fe200078efcff */
[----:B------:R-:W-:Y:S01]  /*1b40*/  @!P4 IMAD.MOV R27, RZ, RZ, -R27 ;  /* 0x000000ffff1bc224 */ /* 0x000fe200078e0a1b */
[----:B------:R-:W-:Y:S01]  /*1b50*/  ISETP.GT.U32.AND P2, PT, R6, R31, PT ;  /* 0x0000001f0600720c */ /* 0x000fe20003f44070 */
[----:B------:R-:W-:Y:S01]  /*1b60*/  UIMAD UR54, UR54, 0x1b, URZ ;  /* 0x0000001b363678a4 */ /* 0x000fe2000f8e023f */
[----:B------:R-:W-:Y:S01]  /*1b70*/  IABS R33, R12 ;  /* 0x0000000c00217213 */ /* 0x000fe20000000000 */
[--C-:B------:R-:W-:Y:S01]  /*1b80*/  @!P3 IMAD.IADD R7, R7, 0x1, -R6.reuse ;  /* 0x000000010707b824 */ /* 0x100fe200078e0a06 */
[----:B------:R-:W-:Y:S01]  /*1b90*/  LOP3.LUT R22, R20, 0x1e, RZ, 0xfc, !PT ;  /* 0x0000001e14167812 */ /* 0x000fe200078efcff */
[----:B------:R-:W-:Y:S01]  /*1ba0*/  ULDC UR56, c[0x0][0x238] ;  /* 0x00008e0000387ab9 */ /* 0x000fe20000000800 */
[----:B------:R-:W-:Y:S01]  /*1bb0*/  ISETP.GE.AND P4, PT, R12, RZ, PT ;  /* 0x000000ff0c00720c */ /* 0x000fe20003f86270 */
[----:B------:R-:W-:Y:S01]  /*1bc0*/  IMAD.HI.U32 R10, R8, R33, RZ ;  /* 0x00000021080a7227 */ /* 0x000fe200078e00ff */
[----:B------:R-:W-:Y:S01]  /*1bd0*/  IABS R45, R22 ;  /* 0x00000016002d7213 */ /* 0x000fe20000000000 */
[----:B------:R-:W-:Y:S01]  /*1be0*/  UIMAD UR56, UR56, 0x1a, URZ ;  /* 0x0000001a383878a4 */ /* 0x000fe2000f8e023f */
[----:B------:R-:W-:Y:S01]  /*1bf0*/  ISETP.GT.U32.AND P3, PT, R6, R7, PT ;  /* 0x000000070600720c */ /* 0x000fe20003f64070 */
[----:B------:R-:W-:Y:S01]  /*1c00*/  @!P1 IMAD.IADD R35, R35, 0x1, -R6 ;  /* 0x0000000123239824 */ /* 0x000fe200078e0a06 */
[----:B------:R-:W-:Y:S01]  /*1c10*/  IABS R51, R26 ;  /* 0x0000001a00337213 */ /* 0x000fe20000000000 */
[----:B------:R-:W-:Y:S01]  /*1c20*/  IMAD.MOV R9, RZ, RZ, -R10 ;  /* 0x000000ffff097224 */ /* 0x000fe200078e0a0a */
[----:B------:R-:W-:Y:S01]  /*1c30*/  ULDC UR39, c[0x0][0x238] ;  /* 0x00008e0000277ab9 */ /* 0x000fe20000000800 */
[----:B------:R-:W-:Y:S01]  /*1c40*/  IMAD.HI.U32 R10, R8, R41, RZ ;  /* 0x00000029080a7227 */ /* 0x000fe200078e00ff */
[----:B------:R-:W-:Y:S01]  /*1c50*/  ISETP.GT.U32.AND P1, PT, R6, R35, PT ;  /* 0x000000230600720c */ /* 0x000fe20003f24070 */
[----:B------:R-:W-:Y:S01]  /*1c60*/  UIMAD UR39, UR39, 0x19, URZ ;  /* 0x00000019272778a4 */ /* 0x000fe2000f8e023f */
[----:B------:R-:W-:Y:S01]  /*1c70*/  CS2R R88, SRZ ;  /* 0x0000000000587805 */ /* 0x000fe2000001ff00 */
[----:B------:R-:W-:Y:S01]  /*1c80*/  @!P2 IMAD.IADD R31, R31, 0x1, -R6 ;  /* 0x000000011f1fa824 */ /* 0x000fe200078e0a06 */
[----:B------:R-:W-:Y:S01]  /*1c90*/  ISETP.GE.AND P2, PT, R14, RZ, PT ;  /* 0x000000ff0e00720c */ /* 0x000fe20003f46270 */
[----:B------:R-:W-:Y:S01]  /*1ca0*/  IMAD.MOV R14, RZ, RZ, -R10 ;  /* 0x000000ffff0e7224 */ /* 0x000fe200078e0a0a */
[----:B------:R-:W-:Y:S01]  /*1cb0*/  ULDC UR10, c[0x0][0x238] ;  /* 0x00008e00000a7ab9 */ /* 0x000fe20000000800 */
[----:B------:R-:W-:Y:S01]  /*1cc0*/  IMAD.HI.U32 R10, R8, R45, RZ ;  /* 0x0000002d080a7227 */ /* 0x000fe200078e00ff */
[----:B------:R-:W-:Y:S01]  /*1cd0*/  UIMAD UR10, UR10, 0x18, URZ ;  /* 0x000000180a0a78a4 */ /* 0x000fe2000f8e023f */
[----:B------:R-:W-:Y:S01]  /*1ce0*/  CS2R R90, SRZ ;  /* 0x00000000005a7805 */ /* 0x000fe2000001ff00 */
[----:B------:R-:W-:Y:S01]  /*1cf0*/  ULDC UR38, c[0x0][0x238] ;  /* 0x00008e0000267ab9 */ /* 0x000fe20000000800 */
[C---:B------:R-:W-:Y:S01]  /*1d00*/  IMAD R41, R6.reuse, R14, R41 ;  /* 0x0000000e06297224 */ /* 0x040fe200078e0229 */
[----:B------:R-:W-:Y:S01]  /*1d10*/  UIMAD UR38, UR38, 0x17, URZ ;  /* 0x00000017262678a4 */ /* 0x000fe2000f8e023f */
[----:B------:R-:W-:Y:S01]  /*1d20*/  IMAD.MOV R10, RZ, RZ, -R10 ;  /* 0x000000ffff0a7224 */ /* 0x000fe200078e0a0a */
[----:B------:R-:W-:Y:S01]  /*1d30*/  ULDC UR42, c[0x0][0x238] ;  /* 0x00008e00002a7ab9 */ /* 0x000fe20000000800 */
[----:B------:R-:W-:Y:S01]  /*1d40*/  @!P1 IMAD.IADD R35, R35, 0x1, -R6 ;  /* 0x0000000123239824 */ /* 0x000fe200078e0a06 */
[C---:B------:R-:W-:Y:S01]  /*1d50*/  ISETP.GT.U32.AND P1, PT, R6.reuse, R41, PT ;  /* 0x000000290600720c */ /* 0x040fe20003f24070 */
[----:B------:R-:W-:Y:S01]  /*1d60*/  IMAD R45, R6, R10, R45 ;  /* 0x0000000a062d7224 */ /* 0x000fe200078e022d */
[----:B------:R-:W-:Y:S01]  /*1d70*/  UIMAD UR42, UR42, 0x16, URZ ;  /* 0x000000162a2a78a4 */ /* 0x000fe2000f8e023f */
[----:B------:R-:W-:Y:S01]  /*1d80*/  IMAD.HI.U32 R12, R8, R39, RZ ;  /* 0x00000027080c7227 */ /* 0x000fe200078e00ff */
[----:B------:R-:W-:Y:S01]  /*1d90*/  ULDC UR14, c[0x0][0x238] ;  /* 0x00008e00000e7ab9 */ /* 0x000fe20000000800 */
[----:B------:R-:W-:Y:S01]  /*1da0*/  ULDC UR12, c[0x0][0x238] ;  /* 0x00008e00000c7ab9 */ /* 0x000fe20000000800 */
[----:B------:R-:W-:Y:S01]  /*1db0*/  UIMAD UR14, UR14, 0x15, URZ ;  /* 0x000000150e0e78a4 */ /* 0x000fe2000f8e023f */
[----:B------:R-:W-:Y:S01]  /*1dc0*/  @!P6 IMAD.MOV R35, RZ, RZ, -R35 ;  /* 0x000000ffff23e224 */ /* 0x000fe200078e0a23 */
[C---:B------:R-:W-:Y:S01]  /*1dd0*/  ISETP.GT.U32.AND P6, PT, R6.reuse, R45, PT ;  /* 0x0000002d0600720c */ /* 0x040fe20003fc4070 */
[----:B------:R-:W-:Y:S01]  /*1de0*/  IMAD.MOV R12, RZ, RZ, -R12 ;  /* 0x000000ffff0c7224 */ /* 0x000fe200078e0a0c */
[----:B------:R-:W-:Y:S01]  /*1df0*/  UIMAD UR12, UR12, 0x14, URZ ;  /* 0x000000140c0c78a4 */ /* 0x000fe2000f8e023f */
[--C-:B------:R-:W-:Y:S01]  /*1e00*/  @!P3 IMAD.IADD R7, R7, 0x1, -R6.reuse ;  /* 0x000000010707b824 */ /* 0x100fe200078e0a06 */
[----:B------:R-:W-:Y:S01]  /*1e10*/  ULDC UR13, c[0x0][0x238] ;  /* 0x00008e00000d7ab9 */ /* 0x000fe20000000800 */
[C---:B------:R-:W-:Y:S01]  /*1e20*/  IMAD R9, R6.reuse, R9, R33 ;  /* 0x0000000906097224 */ /* 0x040fe200078e0221 */
[----:B------:R-:W-:Y:S01]  /*1e30*/  UIMAD UR13, UR13, 0x13, URZ ;  /* 0x000000130d0d78a4 */ /* 0x000fe2000f8e023f */
[C---:B------:R-:W-:Y:S01]  /*1e40*/  IMAD R39, R6.reuse, R12, R39 ;  /* 0x0000000c06277224 */ /* 0x040fe200078e0227 */
[----:B------:R-:W-:Y:S01]  /*1e50*/  ULDC UR16, c[0x0][0x238] ;  /* 0x00008e0000107ab9 */ /* 0x000fe20000000800 */
[----:B------:R-:W-:Y:S01]  /*1e60*/  IMAD.MOV.U32 R33, RZ, RZ, R7 ;  /* 0x000000ffff217224 */ /* 0x000fe200078e0007 */
[C---:B------:R-:W-:Y:S01]  /*1e70*/  ISETP.GT.U32.AND P3, PT, R6.reuse, R9, PT ;  /* 0x000000090600720c */ /* 0x040fe20003f64070 */
[--C-:B------:R-:W-:Y:S01]  /*1e80*/  @!P1 IMAD.IADD R41, R41, 0x1, -R6.reuse ;  /* 0x0000000129299824 */ /* 0x100fe200078e0a06 */
[----:B------:R-:W-:Y:S01]  /*1e90*/  UIMAD UR16, UR16, 0x12, URZ ;  /* 0x00000012101078a4 */ /* 0x000fe2000f8e023f */
[----:B------:R-:W-:Y:S01]  /*1ea0*/  @!P5 IMAD.MOV R33, RZ, RZ, -R33 ;  /* 0x000000ffff21d224 */ /* 0x000fe200078e0a21 */
[C---:B------:R-:W-:Y:S01]  /*1eb0*/  ISETP.GT.U32.AND P5, PT, R6.reuse, R39, PT ;  /* 0x000000270600720c */ /* 0x040fe20003fa4070 */
[----:B------:R-:W-:Y:S01]  /*1ec0*/  @!P6 IMAD.IADD R45, R45, 0x1, -R6 ;  /* 0x000000012d2de824 */ /* 0x000fe200078e0a06 */
[----:B------:R-:W-:Y:S01]  /*1ed0*/  ISETP.GT.U32.AND P1, PT, R6, R41, PT ;  /* 0x000000290600720c */ /* 0x000fe20003f24070 */
[----:B------:R-:W-:Y:S01]  /*1ee0*/  IMAD.HI.U32 R10, R8, R49, RZ ;  /* 0x00000031080a7227 */ /* 0x000fe200078e00ff */
[----:B------:R-:W-:Y:S01]  /*1ef0*/  ULDC UR17, c[0x0][0x238] ;  /* 0x00008e0000117ab9 */ /* 0x000fe20000000800 */
[----:B------:R-:W-:Y:S01]  /*1f00*/  ULDC UR18, c[0x0][0x238] ;  /* 0x00008e0000127ab9 */ /* 0x000fe20000000800 */
[----:B------:R-:W-:Y:S01]  /*1f10*/  ISETP.GT.U32.AND P6, PT, R6, R45, PT ;  /* 0x0000002d0600720c */ /* 0x000fe20003fc4070 */
[----:B------:R-:W-:Y:S01]  /*1f20*/  IMAD.HI.U32 R12, R8, R51, RZ ;  /* 0x00000033080c7227 */ /* 0x000fe200078e00ff */
[----:B------:R-:W-:Y:S01]  /*1f30*/  UIMAD UR17, UR17, 0x11, URZ ;  /* 0x00000011111178a4 */ /* 0x000fe2000f8e023f */
[----:B------:R-:W-:Y:S01]  /*1f40*/  CS2R R92, SRZ ;  /* 0x00000000005c7805 */ /* 0x000fe2000001ff00 */
[----:B------:R-:W-:Y:S01]  /*1f50*/  USHF.L.U32 UR18, UR18, 0x4, URZ ;  /* 0x0000000412127899 */ /* 0x000fe2000800063f */
[----:B------:R-:W-:Y:S01]  /*1f60*/  IMAD.MOV R10, RZ, RZ, -R10 ;  /* 0x000000ffff0a7224 */ /* 0x000fe200078e0a0a */
[----:B------:R-:W-:Y:S01]  /*1f70*/  ULDC UR19, c[0x0][0x238] ;  /* 0x00008e0000137ab9 */ /* 0x000fe20000000800 */
[----:B------:R-:W-:Y:S01]  /*1f80*/  @!P0 IMAD.MOV R31, RZ, RZ, -R31 ;  /* 0x000000ffff1f8224 */ /* 0x000fe200078e0a1f */
[----:B------:R-:W-:Y:S01]  /*1f90*/  ISETP.GE.AND P0, PT, R16, RZ, PT ;  /* 0x000000ff1000720c */ /* 0x000fe20003f06270 */
[----:B------:R-:W-:Y:S01]  /*1fa0*/  IMAD.MOV R12, RZ, RZ, -R12 ;  /* 0x000000ffff0c7224 */ /* 0x000fe200078e0a0c */
[----:B------:R-:W-:Y:S01]  /*1fb0*/  LOP3.LUT R16, R20, 0x1c, RZ, 0xfc, !PT ;  /* 0x0000001c14107812 */ /* 0x000fe200078efcff */
[C---:B------:R-:W-:Y:S01]  /*1fc0*/  IMAD R49, R6.reuse, R10, R49 ;  /* 0x0000000a06317224 */ /* 0x040fe200078e0231 */
[----:B------:R-:W-:Y:S01]  /*1fd0*/  UIMAD UR19, UR19, 0xf, URZ ;  /* 0x0000000f131378a4 */ /* 0x000fe2000f8e023f */
[--C-:B------:R-:W-:Y:S01]  /*1fe0*/  @!P5 IMAD.IADD R39, R39, 0x1, -R6.reuse ;  /* 0x000000012727d824 */ /* 0x100fe200078e0a06 */
[----:B------:R-:W-:Y:S01]  /*1ff0*/  IABS R37, R16 ;  /* 0x0000001000257213 */ /* 0x000fe20000000000 */
[C---:B------:R-:W-:Y:S01]  /*2000*/  IMAD R51, R6.reuse, R12, R51 ;  /* 0x0000000c06337224 */ /* 0x040fe200078e0233 */
[----:B------:R-:W-:Y:S01]  /*2010*/  ULDC UR20, c[0x0][0x238] ;  /* 0x00008e0000147ab9 */ /* 0x000fe20000000800 */
[--C-:B------:R-:W-:Y:S01]  /*2020*/  @!P1 IMAD.IADD R41, R41, 0x1, -R6.reuse ;  /* 0x0000000129299824 */ /* 0x100fe200078e0a06 */
[----:B------:R-:W-:Y:S01]  /*2030*/  ISETP.GT.U32.AND P1, PT, R6, R49, PT ;  /* 0x000000310600720c */ /* 0x000fe20003f24070 */
[----:B------:R-:W-:Y:S01]  /*2040*/  IMAD.HI.U32 R7, R8, R37, RZ ;  /* 0x0000002508077227 */ /* 0x000fe200078e00ff */
[C---:B------:R-:W-:Y:S01]  /*2050*/  ISETP.GT.U32.AND P5, PT, R6.reuse, R39, PT ;  /* 0x000000270600720c */ /* 0x040fe20003fa4070 */
[----:B------:R-:W-:Y:S01]  /*2060*/  UIMAD UR20, UR20, 0xe, URZ ;  /* 0x0000000e141478a4 */ /* 0x000fe2000f8e023f */
[----:B------:R-:W-:Y:S01]  /*2070*/  CS2R R94, SRZ ;  /* 0x00000000005e7805 */ /* 0x000fe2000001ff00 */
[--C-:B------:R-:W-:Y:S01]  /*2080*/  @!P6 IMAD.IADD R45, R45, 0x1, -R6.reuse ;  /* 0x000000012d2de824 */ /* 0x100fe200078e0a06 */
[----:B------:R-:W-:Y:S01]  /*2090*/  ISETP.GT.U32.AND P6, PT, R6, R51, PT ;  /* 0x000000330600720c */ /* 0x000fe20003fc4070 */
[--C-:B------:R-:W-:Y:S01]  /*20a0*/  @!P3 IMAD.IADD R9, R9, 0x1, -R6.reuse ;  /* 0x000000010909b824 */ /* 0x100fe200078e0a06 */
[----:B------:R-:W-:Y:S01]  /*20b0*/  ULDC UR21, c[0x0][0x238] ;  /* 0x00008e0000157ab9 */ /* 0x000fe20000000800 */
[----:B------:R-:W-:Y:S01]  /*20c0*/  IMAD.MOV R7, RZ, RZ, -R7 ;  /* 0x000000ffff077224 */ /* 0x000fe200078e0a07 */
[----:B------:R-:W-:Y:S01]  /*20d0*/  UIMAD UR21, UR21, 0xd, URZ ;  /* 0x0000000d151578a4 */ /* 0x000fe2000f8e023f */
[----:B------:R-:W-:Y:S01]  /*20e0*/  IMAD.HI.U32 R12, R8, R55, RZ ;  /* 0x00000037080c7227 */ /* 0x000fe200078e00ff */
[C---:B------:R-:W-:Y:S01]  /*20f0*/  ISETP.GT.U32.AND P3, PT, R6.reuse, R9, PT ;  /* 0x000000090600720c */ /* 0x040fe20003f64070 */
[----:B------:R-:W-:Y:S01]  /*2100*/  ULDC UR22, c[0x0][0x238] ;  /* 0x00008e0000167ab9 */ /* 0x000fe20000000800 */
[----:B------:R-:W-:Y:S01]  /*2110*/  ULDC UR61, c[0x0][0x238] ;  /* 0x00008e00003d7ab9 */ /* 0x000fe20000000800 */
[C---:B------:R-:W-:Y:S01]  /*2120*/  IMAD R7, R6.reuse, R7, R37 ;  /* 0x0000000706077224 */ /* 0x040fe200078e0225 */
[----:B------:R-:W-:Y:S01]  /*2130*/  UIMAD UR22, UR22, 0xc, URZ ;  /* 0x0000000c161678a4 */ /* 0x000fe2000f8e023f */
[--C-:B------:R-:W-:Y:S01]  /*2140*/  @!P1 IMAD.IADD R49, R49, 0x1, -R6.reuse ;  /* 0x0000000131319824 */ /* 0x100fe200078e0a06 */
[----:B------:R-:W-:Y:S01]  /*2150*/  CS2R R96, SRZ ;  /* 0x0000000000607805 */ /* 0x000fe2000001ff00 */
[--C-:B------:R-:W-:Y:S01]  /*2160*/  @!P5 IMAD.IADD R39, R39, 0x1, -R6.reuse ;  /* 0x000000012727d824 */ /* 0x100fe200078e0a06 */
[C---:B------:R-:W-:Y:S01]  /*2170*/  ISETP.GT.U32.AND P5, PT, R6.reuse, R7, PT ;  /* 0x000000070600720c */ /* 0x040fe20003fa4070 */
[----:B------:R-:W-:Y:S01]  /*2180*/  @!P6 IMAD.IADD R51, R51, 0x1, -R6 ;  /* 0x000000013333e824 */ /* 0x000fe200078e0a06 */
[----:B------:R-:W-:Y:S01]  /*2190*/  ISETP.GT.U32.AND P6, PT, R6, R49, PT ;  /* 0x000000310600720c */ /* 0x000fe20003fc4070 */
[----:B------:R-:W-:Y:S01]  /*21a0*/  IMAD.MOV R12, RZ, RZ, -R12 ;  /* 0x000000ffff0c7224 */ /* 0x000fe200078e0a0c */
[----:B------:R-:W-:Y:S01]  /*21b0*/  CS2R R98, SRZ ;  /* 0x0000000000627805 */ /* 0x000fe2000001ff00 */
[----:B------:R-:W-:Y:S01]  /*21c0*/  @!P3 IMAD.IADD R9, R9, 0x1, -R6 ;  /* 0x000000010909b824 */ /* 0x000fe200078e0a06 */
[----:B------:R-:W-:Y:S01]  /*21d0*/  ISETP.GE.AND P3, PT, R22, RZ, PT ;  /* 0x000000ff1600720c */ /* 0x000fe20003f66270 */
[----:B------:R-:W-:Y:S01]  /*21e0*/  IMAD R55, R6, R12, R55 ;  /* 0x0000000c06377224 */ /* 0x000fe200078e0237 */
[----:B------:R-:W-:Y:S01]  /*21f0*/  LOP3.LUT R22, R20, 0x16, RZ, 0xfc, !PT ;  /* 0x0000001614167812 */ /* 0x000fe200078efcff */
[----:B------:R-:W-:Y:S01]  /*2200*/  IMAD.MOV.U32 R37, RZ, RZ, R9 ;  /* 0x000000ffff257224 */ /* 0x000fe200078e0009 */
[----:B------:R-:W-:Y:S01]  /*2210*/  CS2R R100, SRZ ;  /* 0x0000000000647805 */ /* 0x000fe2000001ff00 */
[----:B------:R-:W-:Y:S01]  /*2220*/  IMAD.HI.U32 R9, R8, R47, RZ ;  /* 0x0000002f08097227 */ /* 0x000fe200078e00ff */
[----:B------:R-:W-:-:S02]  /*2230*/  IABS R53, R22 ;  /* 0x0000001600357213 */ /* 0x000fc40000000000 */
[----:B------:R-:W-:Y:S02]  /*2240*/  CS2R R102, SRZ ;  /* 0x0000000000667805 */ /* 0x000fe4000001ff00 */
[----:B------:R-:W-:Y:S01]  /*2250*/  CS2R R104, SRZ ;  /* 0x0000000000687805 */ /* 0x000fe2000001ff00 */
[--C-:B------:R-:W-:Y:S01]  /*2260*/  @!P5 IMAD.IADD R7, R7, 0x1, -R6.reuse ;  /* 0x000000010707d824 */ /* 0x100fe200078e0a06 */
[----:B------:R-:W-:Y:S01]  /*2270*/  ISETP.GE.AND P5, PT, R16, RZ, PT ;  /* 0x000000ff1000720c */ /* 0x000fe20003fa6270 */
[----:B------:R-:W-:Y:S01]  /*2280*/  @!P6 IMAD.IADD R49, R49, 0x1, -R6 ;  /* 0x000000013131e824 */ /* 0x000fe200078e0a06 */
[C---:B------:R-:W-:Y:S01]  /*2290*/  ISETP.GT.U32.AND P6, PT, R6.reuse, R55, PT ;  /* 0x000000370600720c */ /* 0x040fe20003fc4070 */
[----:B------:R-:W-:Y:S01]  /*22a0*/  @!P4 IMAD.MOV R37, RZ, RZ, -R37 ;  /* 0x000000ffff25c224 */ /* 0x000fe200078e0a25 */
[----:B------:R-:W-:Y:S01]  /*22b0*/  ISETP.GT.U32.AND P1, PT, R6, R7, PT ;  /* 0x000000070600720c */ /* 0x000fe20003f24070 */
[----:B------:R-:W-:Y:S01]  /*22c0*/  IMAD.HI.U32 R10, R8, R53, RZ ;  /* 0x00000035080a7227 */ /* 0x000fe200078e00ff */
[----:B------:R-:W-:-:S02]  /*22d0*/  ISETP.GT.U32.AND P4, PT, R6, R51, PT ;  /* 0x000000330600720c */ /* 0x000fc40003f84070 */
[----:B------:R-:W-:Y:S02]  /*22e0*/  CS2R R106, SRZ ;  /* 0x00000000006a7805 */ /* 0x000fe4000001ff00 */
[----:B------:R-:W-:Y:S01]  /*22f0*/  CS2R R108, SRZ ;  /* 0x00000000006c7805 */ /* 0x000fe2000001ff00 */
[----:B------:R-:W-:Y:S01]  /*2300*/  IMAD.HI.U32 R14, R8, R57, RZ ;  /* 0x00000039080e7227 */ /* 0x000fe200078e00ff */
[----:B------:R-:W-:Y:S02]  /*2310*/  CS2R R110, SRZ ;  /* 0x00000000006e7805 */ /* 0x000fe4000001ff00 */
[----:B------:R-:W-:Y:S02]  /*2320*/  CS2R R112, SRZ ;  /* 0x0000000000707805 */ /* 0x000fe4000001ff00 */
[----:B------:R-:W-:Y:S01]  /*2330*/  CS2R R114, SRZ ;  /* 0x0000000000727805 */ /* 0x000fe2000001ff00 */
[----:B------:R-:W-:Y:S01]  /*2340*/  IMAD.MOV R9, RZ, RZ, -R9 ;  /* 0x000000ffff097224 */ /* 0x000fe200078e0a09 */
[----:B------:R-:W-:Y:S01]  /*2350*/  CS2R R116, SRZ ;  /* 0x0000000000747805 */ /* 0x000fe2000001ff00 */
[----:B------:R-:W-:Y:S01]  /*2360*/  IMAD.MOV R10, RZ, RZ, -R10 ;  /* 0x000000ffff0a7224 */ /* 0x000fe200078e0a0a */
[----:B------:R-:W-:Y:S01]  /*2370*/  CS2R R118, SRZ ;  /* 0x0000000000767805 */ /* 0x000fe2000001ff00 */
[----:B------:R-:W-:Y:S01]  /*2380*/  IMAD.MOV R14, RZ, RZ, -R14 ;  /* 0x000000ffff0e7224 */ /* 0x000fe200078e0a0e */
[----:B------:R-:W-:Y:S01]  /*2390*/  CS2R R76, SRZ ;  /* 0x00000000004c7805 */ /* 0x000fe2000001ff00 */
[C---:B------:R-:W-:Y:S01]  /*23a0*/  IMAD R9, R6.reuse, R9, R47 ;  /* 0x0000000906097224 */ /* 0x040fe200078e022f */
[----:B------:R-:W-:Y:S01]  /*23b0*/  CS2R R78, SRZ ;  /* 0x00000000004e7805 */ /* 0x000fe2000001ff00 */
[C---:B------:R-:W-:Y:S01]  /*23c0*/  IMAD R53, R6.reuse, R10, R53 ;  /* 0x0000000a06357224 */ /* 0x040fe200078e0235 */
[----:B------:R-:W-:Y:S01]  /*23d0*/  CS2R R80, SRZ ;  /* 0x0000000000507805 */ /* 0x000fe2000001ff00 */
[C---:B------:R-:W-:Y:S01]  /*23e0*/  IMAD R57, R6.reuse, R14, R57 ;  /* 0x0000000e06397224 */ /* 0x040fe200078e0239 */
[----:B------:R-:W-:Y:S01]  /*23f0*/  CS2R R82, SRZ ;  /* 0x0000000000527805 */ /* 0x000fe2000001ff00 */
[--C-:B------:R-:W-:Y:S01]  /*2400*/  @!P6 IMAD.IADD R55, R55, 0x1, -R6.reuse ;  /* 0x000000013737e824 */ /* 0x100fe200078e0a06 */
[C---:B------:R-:W-:Y:S01]  /*2410*/  ISETP.GT.U32.AND P6, PT, R6.reuse, R9, PT ;  /* 0x000000090600720c */ /* 0x040fe20003fc4070 */
[--C-:B------:R-:W-:Y:S01]  /*2420*/  @!P1 IMAD.IADD R7, R7, 0x1, -R6.reuse ;  /* 0x0000000107079824 */ /* 0x100fe200078e0a06 */
[C---:B------:R-:W-:Y:S01]  /*2430*/  ISETP.GT.U32.AND P1, PT, R6.reuse, R53, PT ;  /* 0x000000350600720c */ /* 0x040fe20003f24070 */
[----:B------:R-:W-:Y:S01]  /*2440*/  @!P4 IMAD.IADD R51, R51, 0x1, -R6 ;  /* 0x000000013333c824 */ /* 0x000fe200078e0a06 */
[----:B------:R-:W-:Y:S01]  /*2450*/  ISETP.GT.U32.AND P4, PT, R6, R57, PT ;  /* 0x000000390600720c */ /* 0x000fe20003f84070 */
[----:B------:R-:W-:Y:S01]  /*2460*/  IMAD.HI.U32 R10, R8, R61, RZ ;  /* 0x0000003d080a7227 */ /* 0x000fe200078e00ff */
[----:B------:R-:W-:-:S02]  /*2470*/  CS2R R84, SRZ ;  /* 0x0000000000547805 */ /* 0x000fc4000001ff00 */
[----:B------:R-:W-:Y:S01]  /*2480*/  CS2R R86, SRZ ;  /* 0x0000000000567805 */ /* 0x000fe2000001ff00 */
[----:B------:R-:W-:Y:S02]  /*2490*/  IMAD.MOV R10, RZ, RZ, -R10 ;  /* 0x000000ffff0a7224 */ /* 0x000fe400078e0a0a */
[----:B------:R-:W-:-:S04]  /*24a0*/  IMAD.HI.U32 R12, R8, R63, RZ ;  /* 0x0000003f080c7227 */ /* 0x000fc800078e00ff */
[C---:B------:R-:W-:Y:S02]  /*24b0*/  IMAD R61, R6.reuse, R10, R61 ;  /* 0x0000000a063d7224 */ /* 0x040fe400078e023d */
[--C-:B------:R-:W-:Y:S02]  /*24c0*/  @!P6 IMAD.IADD R9, R9, 0x1, -R6.reuse ;  /* 0x000000010909e824 */ /* 0x100fe400078e0a06 */
[--C-:B------:R-:W-:Y:S01]  /*24d0*/  @!P1 IMAD.IADD R53, R53, 0x1, -R6.reuse ;  /* 0x0000000135359824 */ /* 0x100fe200078e0a06 */
[----:B------:R-:W-:Y:S01]  /*24e0*/  ISETP.GT.U32.AND P6, PT, R6, R61, PT ;  /* 0x0000003d0600720c */ /* 0x000fe20003fc4070 */
[----:B------:R-:W-:Y:S01]  /*24f0*/  @!P4 IMAD.IADD R57, R57, 0x1, -R6 ;  /* 0x000000013939c824 */ /* 0x000fe200078e0a06 */
[----:B------:R-:W-:Y:S01]  /*2500*/  ISETP.GE.AND P1, PT, R24, RZ, PT ;  /* 0x000000ff1800720c */ /* 0x000fe20003f26270 */
[----:B------:R-:W-:Y:S01]  /*2510*/  IMAD.HI.U32 R14, R8, R65, RZ ;  /* 0x00000041080e7227 */ /* 0x000fe200078e00ff */
[----:B------:R-:W-:Y:S02]  /*2520*/  ISETP.GE.AND P4, PT, R26, RZ, PT ;  /* 0x000000ff1a00720c */ /* 0x000fe40003f86270 */
[C---:B------:R-:W-:Y:S01]  /*2530*/  LOP3.LUT R24, R20.reuse, 0x8, RZ, 0xfc, !PT ;  /* 0x0000000814187812 */ /* 0x040fe200078efcff */
[----:B------:R-:W-:Y:S01]  /*2540*/  IMAD.MOV R12, RZ, RZ, -R12 ;  /* 0x000000ffff0c7224 */ /* 0x000fe200078e0a0c */
[----:B------:R-:W-:Y:S01]  /*2550*/  LOP3.LUT R26, R20, 0x6, RZ, 0xfc, !PT ;  /* 0x00000006141a7812 */ /* 0x000fe200078efcff */
[----:B------:R-:W-:Y:S01]  /*2560*/  IMAD.MOV R14, RZ, RZ, -R14 ;  /* 0x000000ffff0e7224 */ /* 0x000fe200078e0a0e */
[----:B------:R-:W-:Y:S01]  /*2570*/  IABS R67, R24 ;  /* 0x0000001800437213 */ /* 0x000fe20000000000 */
[C---:B------:R-:W-:Y:S01]  /*2580*/  IMAD R63, R6.reuse, R12, R63 ;  /* 0x0000000c063f7224 */ /* 0x040fe200078e023f */
[----:B------:R-:W-:Y:S01]  /*2590*/  IABS R69, R26 ;  /* 0x0000001a00457213 */ /* 0x000fe20000000000 */
[----:B------:R-:W-:-:S02]  /*25a0*/  IMAD R65, R6, R14, R65 ;  /* 0x0000000e06417224 */ /* 0x000fc400078e0241 */
[----:B------:R-:W-:Y:S01]  /*25b0*/  @!P3 IMAD.MOV R45, RZ, RZ, -R45 ;  /* 0x000000ffff2db224 */ /* 0x000fe200078e0a2d */
[----:B------:R-:W-:Y:S01]  /*25c0*/  ISETP.GT.U32.AND P3, PT, R6, R57, PT ;  /* 0x000000390600720c */ /* 0x000fe20003f64070 */
[----:B------:R-:W-:-:S04]  /*25d0*/  IMAD.HI.U32 R10, R8, R67, RZ ;  /* 0x00000043080a7227 */ /* 0x000fc800078e00ff */
[----:B------:R-:W-:-:S04]  /*25e0*/  IMAD.HI.U32 R12, R8, R69, RZ ;  /* 0x00000045080c7227 */ /* 0x000fc800078e00ff */
[----:B------:R-:W-:-:S04]  /*25f0*/  IMAD.HI.U32 R14, R8, R71, RZ ;  /* 0x00000047080e7227 */ /* 0x000fc800078e00ff */
[----:B------:R-:W-:-:S04]  /*2600*/  IMAD.HI.U32 R16, R8, R73, RZ ;  /* 0x0000004908107227 */ /* 0x000fc800078e00ff */
[----:B------:R-:W-:Y:S01]  /*2610*/  @!P6 IMAD.IADD R61, R61, 0x1, -R6 ;  /* 0x000000013d3de824 */ /* 0x000fe200078e0a06 */
[----:B------:R-:W-:Y:S01]  /*2620*/  ISETP.GT.U32.AND P6, PT, R6, R63, PT ;  /* 0x0000003f0600720c */ /* 0x000fe20003fc4070 */
[----:B------:R-:W-:-:S04]  /*2630*/  IMAD.HI.U32 R8, R8, R75, RZ ;  /* 0x0000004b08087227 */ /* 0x000fc800078e00ff */
[----:B------:R-:W-:Y:S02]  /*2640*/  IMAD.MOV.U32 R47, RZ, RZ, R7 ;  /* 0x000000ffff2f7224 */ /* 0x000fe400078e0007 */
[----:B------:R-:W-:Y:S01]  /*2650*/  @!P0 IMAD.MOV R41, RZ, RZ, -R41 ;  /* 0x000000ffff298224 */ /* 0x000fe200078e0a29 */
[C---:B------:R-:W-:Y:S01]  /*2660*/  ISETP.GT.U32.AND P0, PT, R6.reuse, R55, PT ;  /* 0x000000370600720c */ /* 0x040fe20003f04070 */
[----:B------:R-:W-:Y:S02]  /*2670*/  IMAD.MOV R8, RZ, RZ, -R8 ;  /* 0x000000ffff087224 */ /* 0x000fe400078e0a08 */
[----:B------:R-:W-:Y:S01]  /*2680*/  @!P2 IMAD.MOV R39, RZ, RZ, -R39 ;  /* 0x000000ffff27a224 */ /* 0x000fe200078e0a27 */
[C---:B------:R-:W-:Y:S01]  /*2690*/  ISETP.GT.U32.AND P2, PT, R6.reuse, R53, PT ;  /* 0x000000350600720c */ /* 0x040fe20003f44070 */
[----:B------:R-:W-:Y:S01]  /*26a0*/  @!P5 IMAD.MOV R47, RZ, RZ, -R47 ;  /* 0x000000ffff2fd224 */ /* 0x000fe200078e0a2f */
[----:B------:R-:W-:Y:S01]  /*26b0*/  ISETP.GT.U32.AND P5, PT, R6, R9, PT ;  /* 0x000000090600720c */ /* 0x000fe20003fa4070 */
[----:B------:R-:W-:-:S02]  /*26c0*/  IMAD.MOV R12, RZ, RZ, -R12 ;  /* 0x000000ffff0c7224 */ /* 0x000fc400078e0a0c */
[----:B------:R-:W-:Y:S01]  /*26d0*/  @!P1 IMAD.MOV R49, RZ, RZ, -R49 ;  /* 0x000000ffff319224 */ /* 0x000fe200078e0a31 */
[C---:B------:R-:W-:Y:S01]  /*26e0*/  ISETP.GT.U32.AND P1, PT, R6.reuse, R61, PT ;  /* 0x0000003d0600720c */ /* 0x040fe20003f24070 */
[C---:B------:R-:W-:Y:S02]  /*26f0*/  IMAD R75, R6.reuse, R8, R75 ;  /* 0x00000008064b7224 */ /* 0x040fe400078e024b */
[----:B------:R-:W-:Y:S02]  /*2700*/  IMAD.MOV R10, RZ, RZ, -R10 ;  /* 0x000000ffff0a7224 */ /* 0x000fe400078e0a0a */
[----:B------:R-:W-:Y:S02]  /*2710*/  IMAD.MOV R14, RZ, RZ, -R14 ;  /* 0x000000ffff0e7224 */ /* 0x000fe400078e0a0e */
[----:B------:R-:W-:Y:S01]  /*2720*/  @!P4 IMAD.MOV R51, RZ, RZ, -R51 ;  /* 0x000000ffff33c224 */ /* 0x000fe200078e0a33 */
[C---:B------:R-:W-:Y:S01]  /*2730*/  ISETP.GT.U32.AND P4, PT, R6.reuse, R65, PT ;  /* 0x000000410600720c */ /* 0x040fe20003f84070 */
[C---:B------:R-:W-:Y:S01]  /*2740*/  IMAD R69, R6.reuse, R12, R69 ;  /* 0x0000000c06457224 */ /* 0x040fe200078e0245 */
[----:B------:R-:W-:Y:S01]  /*2750*/  LOP3.LUT R12, RZ, R5, RZ, 0x33, !PT ;  /* 0x00000005ff0c7212 */ /* 0x000fe200078e33ff */
[----:B------:R-:W-:Y:S01]  /*2760*/  @!P3 IMAD.IADD R57, R57, 0x1, -R6 ;  /* 0x000000013939b824 */ /* 0x000fe200078e0a06 */
[----:B------:R-:W-:Y:S01]  /*2770*/  ISETP.GT.U32.AND P3, PT, R6, R75, PT ;  /* 0x0000004b0600720c */ /* 0x000fe20003f64070 */
[----:B------:R-:W-:-:S02]  /*2780*/  IMAD.MOV R16, RZ, RZ, -R16 ;  /* 0x000000ffff107224 */ /* 0x000fc400078e0a10 */
[C---:B------:R-:W-:Y:S02]  /*2790*/  IMAD R67, R6.reuse, R10, R67 ;  /* 0x0000000a06437224 */ /* 0x040fe400078e0243 */
[C---:B------:R-:W-:Y:S02]  /*27a0*/  IMAD R71, R6.reuse, R14, R71 ;  /* 0x0000000e06477224 */ /* 0x040fe400078e0247 */
[--C-:B------:R-:W-:Y:S02]  /*27b0*/  @!P6 IMAD.IADD R63, R63, 0x1, -R6.reuse ;  /* 0x000000013f3fe824 */ /* 0x100fe400078e0a06 */
[--C-:B------:R-:W-:Y:S01]  /*27c0*/  @!P0 IMAD.IADD R55, R55, 0x1, -R6.reuse ;  /* 0x0000000137378824 */ /* 0x100fe200078e0a06 */
[C---:B------:R-:W-:Y:S01]  /*27d0*/  ISETP.GT.U32.AND P0, PT, R6.reuse, R69, PT ;  /* 0x000000450600720c */ /* 0x040fe20003f04070 */
[C---:B------:R-:W-:Y:S01]  /*27e0*/  IMAD R73, R6.reuse, R16, R73 ;  /* 0x0000001006497224 */ /* 0x040fe200078e0249 */
[C---:B------:R-:W-:Y:S01]  /*27f0*/  ISETP.GT.U32.AND P6, PT, R6.reuse, R63, PT ;  /* 0x0000003f0600720c */ /* 0x040fe20003fc4070 */
[--C-:B------:R-:W-:Y:S01]  /*2800*/  @!P2 IMAD.IADD R53, R53, 0x1, -R6.reuse ;  /* 0x000000013535a824 */ /* 0x100fe200078e0a06 */
[C---:B------:R-:W-:Y:S01]  /*2810*/  ISETP.GT.U32.AND P2, PT, R6.reuse, R67, PT ;  /* 0x000000430600720c */ /* 0x040fe20003f44070 */
[--C-:B------:R-:W-:Y:S01]  /*2820*/  @!P5 IMAD.IADD R9, R9, 0x1, -R6.reuse ;  /* 0x000000010909d824 */ /* 0x100fe200078e0a06 */
[C---:B------:R-:W-:Y:S01]  /*2830*/  ISETP.GT.U32.AND P5, PT, R6.reuse, R71, PT ;  /* 0x000000470600720c */ /* 0x040fe20003fa4070 */
[--C-:B------:R-:W-:Y:S01]  /*2840*/  @!P1 IMAD.IADD R61, R61, 0x1, -R6.reuse ;  /* 0x000000013d3d9824 */ /* 0x100fe200078e0a06 */
[----:B------:R-:W-:Y:S01]  /*2850*/  ISETP.GT.U32.AND P1, PT, R6, R73, PT ;  /* 0x000000490600720c */ /* 0x000fe20003f24070 */
[--C-:B------:R-:W-:Y:S01]  /*2860*/  @!P4 IMAD.IADD R65, R65, 0x1, -R6.reuse ;  /* 0x000000014141c824 */ /* 0x100fe200078e0a06 */
[----:B------:R-:W-:Y:S01]  /*2870*/  ISETP.GE.AND P4, PT, R28, RZ, PT ;  /* 0x000000ff1c00720c */ /* 0x000fe20003f86270 */
        /* <DEDUP_REMOVED lines=10> */
[----:B------:R-:W-:Y:S01]  /*2920*/  @!P1 IMAD.IADD R73, R73, 0x1, -R6 ;  /* 0x0000000149499824 */ /* 0x000fe200078e0a06 */
[C---:B------:R-:W-:Y:S01]  /*2930*/  ISETP.GT.U32.AND P1, PT, R6.reuse, R65, PT ;  /* 0x000000410600720c */ /* 0x040fe20003f24070 */
[----:B------:R-:W-:Y:S01]  /*2940*/  @!P4 IMAD.MOV R55, RZ, RZ, -R55 ;  /* 0x000000ffff37c224 */ /* 0x000fe200078e0a37 */
[----:B------:R-:W-:Y:S01]  /*2950*/  ISETP.GT.U32.AND P4, PT, R6, R67, PT ;  /* 0x000000430600720c */ /* 0x000fe20003f84070 */
[----:B------:R-:W-:-:S02]  /*2960*/  IMAD.MOV.U32 R59, RZ, RZ, R9 ;  /* 0x000000ffff3b7224 */ /* 0x000fc400078e0009 */
[----:B------:R-:W-:Y:S01]  /*2970*/  @!P3 IMAD.MOV R61, RZ, RZ, -R61 ;  /* 0x000000ffff3db224 */ /* 0x000fe200078e0a3d */
[C---:B------:R-:W-:Y:S01]  /*2980*/  ISETP.GT.U32.AND P3, PT, R6.reuse, R73, PT ;  /* 0x000000490600720c */ /* 0x040fe20003f64070 */
[----:B------:R-:W-:Y:S01]  /*2990*/  @!P0 IMAD.MOV R59, RZ, RZ, -R59 ;  /* 0x000000ffff3b8224 */ /* 0x000fe200078e0a3b */
[C---:B------:R-:W-:Y:S01]  /*29a0*/  ISETP.GT.U32.AND P0, PT, R6.reuse, R75, PT ;  /* 0x0000004b0600720c */ /* 0x040fe20003f04070 */
[----:B------:R-:W-:Y:S01]  /*29b0*/  @!P6 IMAD.MOV R53, RZ, RZ, -R53 ;  /* 0x000000ffff35e224 */ /* 0x000fe200078e0a35 */
[C---:B------:R-:W-:Y:S01]  /*29c0*/  ISETP.GT.U32.AND P6, PT, R6.reuse, R71, PT ;  /* 0x000000470600720c */ /* 0x040fe20003fc4070 */
[----:B------:R-:W-:Y:S01]  /*29d0*/  @!P2 IMAD.MOV R57, RZ, RZ, -R57 ;  /* 0x000000ffff39a224 */ /* 0x000fe200078e0a39 */
[----:B------:R-:W-:Y:S01]  /*29e0*/  ISETP.GT.U32.AND P2, PT, R6, R69, PT ;  /* 0x000000450600720c */ /* 0x000fe20003f44070 */
[----:B------:R-:W-:Y:S01]  /*29f0*/  @!P5 IMAD.MOV R63, RZ, RZ, -R63 ;  /* 0x000000ffff3fd224 */ /* 0x000fe200078e0a3f */
[----:B------:R-:W-:Y:S01]  /*2a00*/  ISETP.GE.AND P5, PT, R38, RZ, PT ;  /* 0x000000ff2600720c */ /* 0x000fe20003fa6270 */
[--C-:B------:R-:W-:Y:S01]  /*2a10*/  @!P4 IMAD.IADD R67, R67, 0x1, -R6.reuse ;  /* 0x000000014343c824 */ /* 0x100fe200078e0a06 */
[----:B------:R-:W-:Y:S01]  /*2a20*/  ISETP.GE.AND P4, PT, R24, RZ, PT ;  /* 0x000000ff1800720c */ /* 0x000fe20003f86270 */
[--C-:B------:R-:W-:Y:S01]  /*2a30*/  @!P1 IMAD.IADD R65, R65, 0x1, -R6.reuse ;  /* 0x0000000141419824 */ /* 0x100fe200078e0a06 */
[----:B------:R-:W-:Y:S01]  /*2a40*/  ISETP.GE.AND P1, PT, R20, RZ, PT ;  /* 0x000000ff1400720c */ /* 0x000fe20003f26270 */
[----:B------:R-:W-:Y:S01]  /*2a50*/  @!P3 IMAD.IADD R73, R73, 0x1, -R6 ;  /* 0x000000014949b824 */ /* 0x000fe200078e0a06 */
[----:B------:R-:W-:Y:S01]  /*2a60*/  ISETP.NE.AND P3, PT, R5, RZ, PT ;  /* 0x000000ff0500720c */ /* 0x000fe20003f65270 */
[----:B------:R-:W-:-:S02]  /*2a70*/  IMAD R5, R18, UR26, RZ ;  /* 0x0000001a12057c24 */ /* 0x000fc4000f8e02ff */
[--C-:B------:R-:W-:Y:S01]  /*2a80*/  @!P0 IMAD.IADD R75, R75, 0x1, -R6.reuse ;  /* 0x000000014b4b8824 */ /* 0x100fe200078e0a06 */
[----:B------:R-:W-:Y:S01]  /*2a90*/  ISETP.GE.AND P0, PT, R40, RZ, PT ;  /* 0x000000ff2800720c */ /* 0x000fe20003f06270 */
[--C-:B------:R-:W-:Y:S01]  /*2aa0*/  @!P2 IMAD.IADD R69, R69, 0x1, -R6.reuse ;  /* 0x000000014545a824 */ /* 0x100fe200078e0a06 */
[----:B------:R-:W-:Y:S01]  /*2ab0*/  ISETP.GE.AND P2, PT, R26, RZ, PT ;  /* 0x000000ff1a00720c */ /* 0x000fe20003f46270 */
[----:B------:R-:W-:Y:S01]  /*2ac0*/  @!P6 IMAD.IADD R71, R71, 0x1, -R6 ;  /* 0x000000014747e824 */ /* 0x000fe200078e0a06 */
[----:B------:R-:W-:Y:S01]  /*2ad0*/  ISETP.GE.AND P6, PT, R42, RZ, PT ;  /* 0x000000ff2a00720c */ /* 0x000fe20003fc6270 */
[----:B------:R-:W-:Y:S01]  /*2ae0*/  @!P5 IMAD.MOV R65, RZ, RZ, -R65 ;  /* 0x000000ffff41d224 */ /* 0x000fe200078e0a41 */
[C---:B------:R-:W-:Y:S01]  /*2af0*/  IADD3 R9, P5, R5.reuse, UR24, RZ ;  /* 0x0000001805097c10 */ /* 0x040fe2000ffbe0ff */
[----:B------:R-:W-:Y:S01]  /*2b00*/  IMAD R6, R4, UR26, RZ ;  /* 0x0000001a04067c24 */ /* 0x000fe2000f8e02ff */
[----:B------:R-:W-:Y:S01]  /*2b10*/  ULDC.64 UR26, c[0x0][0x218] ;  /* 0x00008600001a7ab9 */ /* 0x000fe20000000a00 */
[----:B------:R-:W-:Y:S01]  /*2b20*/  IMAD R10, R154, UR5, RZ ;  /* 0x000000059a0a7c24 */ /* 0x000fe2000f8e02ff */
[----:B------:R-:W-:Y:S01]  /*2b30*/  LEA.HI.X.SX32 R4, R5, UR25, 0x1, P5 ;  /* 0x0000001905047c11 */ /* 0x000fe2000a8f0eff */
[----:B------:R-:W-:Y:S01]  /*2b40*/  @!P4 IMAD.MOV R67, RZ, RZ, -R67 ;  /* 0x000000ffff43c224 */ /* 0x000fe200078e0a43 */
[----:B------:R-:W-:Y:S01]  /*2b50*/  IADD3 R8, P5, R6, UR24, RZ ;  /* 0x0000001806087c10 */ /* 0x000fe2000ffbe0ff */
[----:B------:R-:W-:Y:S01]  /*2b60*/  UIMAD UR24, UR6, 0x7f, URZ ;  /* 0x0000007f061878a4 */ /* 0x000fe2000f8e023f */
[----:B------:R-:W-:Y:S01]  /*2b70*/  IADD3 R7, P4, R10, UR26, RZ ;  /* 0x0000001a0a077c10 */ /* 0x000fe2000ff9e0ff */
[----:B------:R-:W-:Y:S01]  /*2b80*/  @!P0 IMAD.MOV R71, RZ, RZ, -R71 ;  /* 0x000000ffff478224 */ /* 0x000fe200078e0a47 */
[----:B------:R-:W-:Y:S01]  /*2b90*/  LEA.HI.X.SX32 R5, R6, UR25, 0x1, P5 ;  /* 0x0000001906057c11 */ /* 0x000fe2000a8f0eff */
[----:B------:R-:W-:Y:S01]  /*2ba0*/  USHF.R.S32.HI UR26, URZ, 0x1f, UR24 ;  /* 0x0000001f3f1a7899 */ /* 0x000fe20008011418 */
[----:B------:R-:W-:Y:S01]  /*2bb0*/  LEA.HI.X.SX32 R6, R10, UR27, 0x1, P4 ;  /* 0x0000001b0a067c11 */ /* 0x000fe2000a0f0eff */
[----:B------:R-:W-:Y:S01]  /*2bc0*/  @!P1 IMAD.MOV R75, RZ, RZ, -R75 ;  /* 0x000000ffff4b9224 */ /* 0x000fe200078e0a4b */
[----:B------:R-:W-:Y:S01]  /*2bd0*/  IADD3 R10, P0, R8, UR24, RZ ;  /* 0x00000018080a7c10 */ /* 0x000fe2000ff1e0ff */
[----:B------:R-:W-:Y:S01]  /*2be0*/  UIMAD UR25, UR6, 0x7e, URZ ;  /* 0x0000007e061978a4 */ /* 0x000fe2000f8e023f */
[----:B------:R-:W-:Y:S01]  /*2bf0*/  IADD3 R154, P1, R9, UR24, RZ ;  /* 0x00000018099a7c10 */ /* 0x000fe2000ff3e0ff */
[----:B------:R-:W-:Y:S01]  /*2c00*/  UIMAD UR27, UR6, 0x7d, URZ ;  /* 0x0000007d061b78a4 */ /* 0x000fe2000f8e023f */
[----:B------:R-:W-:Y:S01]  /*2c10*/  @!P2 IMAD.MOV R69, RZ, RZ, -R69 ;  /* 0x000000ffff45a224 */ /* 0x000fe200078e0a45 */
[----:B------:R0:W-:Y:S01]  /*2c20*/  STL [R1+0x310], R10 ;  /* 0x0003100a01007387 */ /* 0x0001e20000100800 */
[----:B------:R-:W-:Y:S01]  /*2c30*/  USHF.R.S32.HI UR24, URZ, 0x1f, UR25 ;  /* 0x0000001f3f187899 */ /* 0x000fe20008011419 */
[----:B------:R-:W-:Y:S01]  /*2c40*/  @!P6 IMAD.MOV R73, RZ, RZ, -R73 ;  /* 0x000000ffff49e224 */ /* 0x000fe200078e0a49 */
[C---:B------:R-:W-:Y:S01]  /*2c50*/  SEL R13, R12.reuse, R13, !P3 ;  /* 0x0000000d0c0d7207 */ /* 0x040fe20005800000 */
[----:B------:R1:W-:Y:S01]  /*2c60*/  STL [R1+0x318], R154 ;  /* 0x0003189a01007387 */ /* 0x0003e20000100800 */
[C---:B------:R-:W-:Y:S01]  /*2c70*/  SEL R15, R12.reuse, R15, !P3 ;  /* 0x0000000f0c0f7207 */ /* 0x040fe20005800000 */
[----:B------:R-:W-:Y:S01]  /*2c80*/  USHF.L.U32 UR5, UR5, 0x7, URZ ;  /* 0x0000000705057899 */ /* 0x000fe2000800063f */
[----:B------:R-:W-:-:S02]  /*2c90*/  SEL R14, R12, R17, !P3 ;  /* 0x000000110c0e7207 */ /* 0x000fc40005800000 */
[----:B------:R-:W-:Y:S02]  /*2ca0*/  SEL R19, R12, R19, !P3 ;  /* 0x000000130c137207 */ /* 0x000fe40005800000 */
[----:B0-----:R-:W-:Y:S01]  /*2cb0*/  IADD3.X R10, R5, UR26, RZ, P0, !PT ;  /* 0x0000001a050a7c10 */ /* 0x001fe200087fe4ff */
[----:B------:R-:W-:Y:S01]  /*2cc0*/  IMAD R14, R14, UR60, RZ ;  /* 0x0000003c0e0e7c24 */ /* 0x000fe2000f8e02ff */
[----:B------:R-:W-:Y:S02]  /*2cd0*/  SEL R16, R12, R21, !P3 ;  /* 0x000000150c107207 */ /* 0x000fe40005800000 */
[----:B-1----:R-:W-:Y:S01]  /*2ce0*/  IADD3.X R154, R4, UR26, RZ, P1, !PT ;  /* 0x0000001a049a7c10 */ /* 0x002fe20008ffe4ff */
[----:B------:R0:W-:Y:S01]  /*2cf0*/  STL [R1+0x30c], R10 ;  /* 0x00030c0a01007387 */ /* 0x0001e20000100800 */
[----:B------:R-:W-:Y:S01]  /*2d00*/  UIMAD UR26, UR6, 0x7c, URZ ;  /* 0x0000007c061a78a4 */ /* 0x000fe2000f8e023f */
[----:B------:R-:W-:Y:S01]  /*2d10*/  SEL R17, R12, R23, !P3 ;  /* 0x000000170c117207 */ /* 0x000fe20005800000 */
[----:B------:R-:W-:Y:S01]  /*2d20*/  IMAD R16, R16, UR60, RZ ;  /* 0x0000003c10107c24 */ /* 0x000fe2000f8e02ff */
[----:B------:R1:W-:Y:S01]  /*2d30*/  STL [R1+0x314], R154 ;  /* 0x0003149a01007387 */ /* 0x0003e20000100800 */
[----:B------:R-:W-:-:S02]  /*2d40*/  SEL R18, R12, R25, !P3 ;  /* 0x000000190c127207 */ /* 0x000fc40005800000 */
[C---:B------:R-:W-:Y:S01]  /*2d50*/  SEL R27, R12.reuse, R27, !P3 ;  /* 0x0000001b0c1b7207 */ /* 0x040fe20005800000 */
[----:B------:R-:W-:Y:S01]  /*2d60*/  IMAD R17, R17, UR60, RZ ;  /* 0x0000003c11117c24 */ /* 0x000fe2000f8e02ff */
[----:B------:R-:W-:Y:S01]  /*2d70*/  SEL R20, R12, R29, !P3 ;  /* 0x0000001d0c147207 */ /* 0x000fe20005800000 */
[----:B------:R-:W-:Y:S01]  /*2d80*/  IMAD R18, R18, UR60, RZ ;  /* 0x0000003c12127c24 */ /* 0x000fe2000f8e02ff */
[----:B0-----:R-:W-:Y:S02]  /*2d90*/  IADD3 R10, P0, R8, UR25, RZ ;  /* 0x00000019080a7c10 */ /* 0x001fe4000ff1e0ff */
[----:B------:R-:W-:Y:S01]  /*2da0*/  SEL R21, R12, R31, !P3 ;  /* 0x0000001f0c157207 */ /* 0x000fe20005800000 */
[----:B------:R-:W-:Y:S01]  /*2db0*/  IMAD R20, R20, UR60, RZ ;  /* 0x0000003c14147c24 */ /* 0x000fe2000f8e02ff */
[----:B-1----:R-:W-:Y:S01]  /*2dc0*/  IADD3 R154, P1, R9, UR25, RZ ;  /* 0x00000019099a7c10 */ /* 0x002fe2000ff3e0ff */
[----:B------:R0:W-:Y:S01]  /*2dd0*/  STL [R1+0x320], R10 ;  /* 0x0003200a01007387 */ /* 0x0001e20000100800 */
[----:B------:R-:W-:Y:S01]  /*2de0*/  USHF.R.S32.HI UR25, URZ, 0x1f, UR27 ;  /* 0x0000001f3f197899 */ /* 0x000fe2000801141b */
[C---:B------:R-:W-:Y:S01]  /*2df0*/  SEL R22, R12.reuse, R33, !P3 ;  /* 0x000000210c167207 */ /* 0x040fe20005800000 */
[----:B------:R-:W-:Y:S01]  /*2e00*/  IMAD R21, R21, UR60, RZ ;  /* 0x0000003c15157c24 */ /* 0x000fe2000f8e02ff */
[----:B------:R1:W-:Y:S01]  /*2e10*/  STL [R1+0x328], R154 ;  /* 0x0003289a01007387 */ /* 0x0003e20000100800 */
[----:B------:R-:W-:-:S02]  /*2e20*/  SEL R23, R12, R35, !P3 ;  /* 0x000000230c177207 */ /* 0x000fc40005800000 */
[----:B------:R-:W-:Y:S01]  /*2e30*/  SEL R24, R12, R37, !P3 ;  /* 0x000000250c187207 */ /* 0x000fe20005800000 */
[----:B------:R-:W-:Y:S01]  /*2e40*/  IMAD R22, R22, UR60, RZ ;  /* 0x0000003c16167c24 */ /* 0x000fe2000f8e02ff */
[----:B------:R-:W-:Y:S01]  /*2e50*/  SEL R25, R12, R39, !P3 ;  /* 0x000000270c197207 */ /* 0x000fe20005800000 */
[----:B------:R-:W-:Y:S01]  /*2e60*/  IMAD R23, R23, UR60, RZ ;  /* 0x0000003c17177c24 */ /* 0x000fe2000f8e02ff */
[----:B0-----:R-:W-:Y:S01]  /*2e70*/  IADD3.X R10, R5, UR24, RZ, P0, !PT ;  /* 0x00000018050a7c10 */ /* 0x001fe200087fe4ff */
[----:B------:R-:W-:Y:S01]  /*2e80*/  IMAD R24, R24, UR60, RZ ;  /* 0x0000003c18187c24 */ /* 0x000fe2000f8e02ff */
[----:B------:R-:W-:Y:S01]  /*2e90*/  SEL R26, R12, R41, !P3 ;  /* 0x000000290c1a7207 */ /* 0x000fe20005800000 */
[----:B------:R-:W-:Y:S01]  /*2ea0*/  IMAD R25, R25, UR60, RZ ;  /* 0x0000003c19197c24 */ /* 0x000fe2000f8e02ff */
        /* <DEDUP_REMOVED lines=9> */
[----:B------:R-:W-:Y:S02]  /*2f40*/  SEL R29, R12, R49, !P3 ;  /* 0x000000310c1d7207 */ /* 0x000fe40005800000 */
[----:B------:R-:W-:Y:S02]  /*2f50*/  CS2R R46, SRZ ;  /* 0x00000000002e7805 */ /* 0x000fe4000001ff00 */
[----:B0-----:R-:W-:Y:S01]  /*2f60*/  IADD3 R10, P0, R8, UR27, RZ ;  /* 0x0000001b080a7c10 */ /* 0x001fe2000ff1e0ff */
[----:B------:R-:W-:Y:S01]  /*2f70*/  IMAD R28, R28, UR60, RZ ;  /* 0x0000003c1c1c7c24 */ /* 0x000fe2000f8e02ff */
[C---:B------:R-:W-:Y:S01]  /*2f80*/  SEL R30, R12.reuse, R51, !P3 ;  /* 0x000000330c1e7207 */ /* 0x040fe20005800000 */
[----:B------:R-:W-:Y:S01]  /*2f90*/  IMAD R29, R29, UR60, RZ ;  /* 0x0000003c1d1d7c24 */ /* 0x000fe2000f8e02ff */
[----:B-1----:R-:W-:Y:S01]  /*2fa0*/  IADD3 R154, P1, R9, UR27, RZ ;  /* 0x0000001b099a7c10 */ /* 0x002fe2000ff3e0ff */
[----:B------:R0:W-:Y:S01]  /*2fb0*/  STL [R1+0x330], R10 ;  /* 0x0003300a01007387 */ /* 0x0001e20000100800 */
[----:B------:R-:W-:Y:S01]  /*2fc0*/  USHF.R.S32.HI UR27, URZ, 0x1f, UR26 ;  /* 0x0000001f3f1b7899 */ /* 0x000fe2000801141a */
[----:B------:R-:W-:Y:S01]  /*2fd0*/  SEL R31, R12, R53, !P3 ;  /* 0x000000350c1f7207 */ /* 0x000fe20005800000 */
[----:B------:R-:W-:Y:S01]  /*2fe0*/  IMAD R30, R30, UR60, RZ ;  /* 0x0000003c1e1e7c24 */ /* 0x000fe2000f8e02ff */
[----:B------:R1:W-:Y:S01]  /*2ff0*/  STL [R1+0x338], R154 ;  /* 0x0003389a01007387 */ /* 0x0003e20000100800 */
[----:B------:R-:W-:-:S02]  /*3000*/  SEL R32, R12, R55, !P3 ;  /* 0x000000370c207207 */ /* 0x000fc40005800000 */
[----:B------:R-:W-:Y:S02]  /*3010*/  CS2R R48, SRZ ;  /* 0x0000000000307805 */ /* 0x000fe4000001ff00 */
[C---:B------:R-:W-:Y:S01]  /*3020*/  SEL R33, R12.reuse, R57, !P3 ;  /* 0x000000390c217207 */ /* 0x040fe20005800000 */
        /* <DEDUP_REMOVED lines=10> */
[C---:B------:R-:W-:Y:S01]  /*30d0*/  SEL R36, R12.reuse, R63, !P3 ;  /* 0x0000003f0c247207 */ /* 0x040fe20005800000 */
[----:B------:R-:W-:Y:S01]  /*30e0*/  IMAD R35, R35, UR60, RZ ;  /* 0x0000003c23237c24 */ /* 0x000fe2000f8e02ff */
[----:B------:R1:W-:Y:S01]  /*30f0*/  STL [R1+0x334], R154 ;  /* 0x0003349a01007387 */ /* 0x0003e20000100800 */
[----:B------:R-:W-:-:S02]  /*3100*/  SEL R37, R12, R65, !P3 ;  /* 0x000000410c257207 */ /* 0x000fc40005800000 */
[----:B------:R-:W-:Y:S02]  /*3110*/  CS2R R56, SRZ ;  /* 0x0000000000387805 */ /* 0x000fe4000001ff00 */
[----:B------:R-:W-:Y:S01]  /*3120*/  SEL R38, R12, R67, !P3 ;  /* 0x000000430c267207 */ /* 0x000fe20005800000 */
[----:B------:R-:W-:Y:S01]  /*3130*/  IMAD R36, R36, UR60, RZ ;  /* 0x0000003c24247c24 */ /* 0x000fe2000f8e02ff */
[----:B------:R-:W-:Y:S01]  /*3140*/  SEL R39, R12, R69, !P3 ;  /* 0x000000450c277207 */ /* 0x000fe20005800000 */
[----:B------:R-:W-:Y:S01]  /*3150*/  IMAD R37, R37, UR60, RZ ;  /* 0x0000003c25257c24 */ /* 0x000fe2000f8e02ff */
        /* <DEDUP_REMOVED lines=10> */
[----:B------:R-:W-:Y:S01]  /*3200*/  SEL R42, R12, R75, !P3 ;  /* 0x0000004b0c2a7207 */ /* 0x000fe20005800000 */
[----:B------:R-:W-:Y:S01]  /*3210*/  IMAD R12, R13, UR60, RZ ;  /* 0x0000003c0d0c7c24 */ /* 0x000fe2000f8e02ff */
[----:B------:R-:W-:Y:S01]  /*3220*/  CS2R R58, SRZ ;  /* 0x00000000003a7805 */ /* 0x000fe2000001ff00 */
[----:B------:R-:W-:Y:S01]  /*3230*/  IMAD R13, R15, UR60, RZ ;  /* 0x0000003c0f0d7c24 */ /* 0x000fe2000f8e02ff */
[----:B------:R-:W-:-:S02]  /*3240*/  CS2R R60, SRZ ;  /* 0x00000000003c7805 */ /* 0x000fc4000001ff00 */
[----:B0-----:R-:W-:Y:S01]  /*3250*/  IADD3.X R10, R5, UR27, RZ, P0, !PT ;  /* 0x0000001b050a7c10 */ /* 0x001fe200087fe4ff */
[----:B------:R-:W-:Y:S01]  /*3260*/  IMAD R15, R19, UR60, RZ ;  /* 0x0000003c130f7c24 */ /* 0x000fe2000f8e02ff */
[----:B------:R-:W-:Y:S01]  /*3270*/  IADD3 R156, P5, R12, R7, RZ ;  /* 0x000000070c9c7210 */ /* 0x000fe20007fbe0ff */
[----:B------:R-:W-:Y:S01]  /*3280*/  IMAD R19, R27, UR60, RZ ;  /* 0x0000003c1b137c24 */ /* 0x000fe2000f8e02ff */
[----:B-1----:R-:W-:Y:S01]  /*3290*/  IADD3.X R154, R4, UR27, RZ, P1, !PT ;  /* 0x0000001b049a7c10 */ /* 0x002fe20008ffe4ff */
[----:B------:R0:W-:Y:S01]  /*32a0*/  STL [R1+0x33c], R10 ;  /* 0x00033c0a01007387 */ /* 0x0001e20000100800 */
[----:B------:R-:W-:Y:S01]  /*32b0*/  UIMAD UR27, UR6, 0x79, URZ ;  /* 0x00000079061b78a4 */ /* 0x000fe2000f8e023f */
[----:B------:R-:W-:Y:S01]  /*32c0*/  IMAD R27, R45, UR60, RZ ;  /* 0x0000003c2d1b7c24 */ /* 0x000fe2000f8e02ff */
[----:B------:R-:W-:Y:S01]  /*32d0*/  CS2R R62, SRZ ;  /* 0x00000000003e7805 */ /* 0x000fe2000001ff00 */
[----:B------:R1:W-:Y:S01]  /*32e0*/  STL [R1+0x344], R154 ;  /* 0x0003449a01007387 */ /* 0x0003e20000100800 */
[----:B------:R-:W-:Y:S01]  /*32f0*/  IMAD R41, R41, UR60, RZ ;  /* 0x0000003c29297c24 */ /* 0x000fe2000f8e02ff */
[----:B------:R-:W-:Y:S01]  /*3300*/  CS2R R64, SRZ ;  /* 0x0000000000407805 */ /* 0x000fe2000001ff00 */
[----:B------:R-:W-:Y:S01]  /*3310*/  IMAD R42, R42, UR60, RZ ;  /* 0x0000003c2a2a7c24 */ /* 0x000fe2000f8e02ff */
[----:B------:R-:W-:-:S02]  /*3320*/  CS2R R66, SRZ ;  /* 0x0000000000427805 */ /* 0x000fc4000001ff00 */
[----:B------:R-:W-:Y:S02]  /*3330*/  CS2R R68, SRZ ;  /* 0x0000000000447805 */ /* 0x000fe4000001ff00 */
[----:B0-----:R-:W-:Y:S02]  /*3340*/  IADD3 R10, P0, R8, UR24, RZ ;  /* 0x00000018080a7c10 */ /* 0x001fe4000ff1e0ff */
[----:B------:R-:W-:Y:S02]  /*3350*/  CS2R R70, SRZ ;  /* 0x0000000000467805 */ /* 0x000fe4000001ff00 */
[----:B------:R-:W-:Y:S02]  /*3360*/  CS2R R72, SRZ ;  /* 0x0000000000487805 */ /* 0x000fe4000001ff00 */
[----:B------:R-:W-:Y:S02]  /*3370*/  CS2R R74, SRZ ;  /* 0x00000000004a7805 */ /* 0x000fe4000001ff00 */
[----:B-1----:R-:W-:Y:S01]  /*3380*/  IADD3 R154, P1, R9, UR24, RZ ;  /* 0x00000018099a7c10 */ /* 0x002fe2000ff3e0ff */
[----:B------:R0:W-:Y:S01]  /*3390*/  STL [R1+0x350], R10 ;  /* 0x0003500a01007387 */ /* 0x0001e20000100800 */
[----:B------:R-:W-:Y:S01]  /*33a0*/  USHF.R.S32.HI UR24, URZ, 0x1f, UR25 ;  /* 0x0000001f3f187899 */ /* 0x000fe20008011419 */
[----:B------:R-:W-:-:S02]  /*33b0*/  CS2R R44, SRZ ;  /* 0x00000000002c7805 */ /* 0x000fc4000001ff00 */
[----:B------:R-:W-:Y:S01]  /*33c0*/  CS2R R50, SRZ ;  /* 0x0000000000327805 */ /* 0x000fe2000001ff00 */
[----:B------:R1:W-:Y:S01]  /*33d0*/  STL [R1+0x358], R154 ;  /* 0x0003589a01007387 */ /* 0x0003e20000100800 */
[----:B------:R-:W-:Y:S02]  /*33e0*/  CS2R R52, SRZ ;  /* 0x0000000000347805 */ /* 0x000fe4000001ff00 */
[----:B------:R-:W-:Y:S02]  /*33f0*/  CS2R R54, SRZ ;  /* 0x0000000000367805 */ /* 0x000fe4000001ff00 */
[----:B0-----:R-:W-:Y:S02]  /*3400*/  IADD3.X R10, R5, UR26, RZ, P0, !PT ;  /* 0x0000001a050a7c10 */ /* 0x001fe400087fe4ff */
[----:B-1----:R-:W-:-:S03]  /*3410*/  IADD3.X R154, R4, UR26, RZ, P1, !PT ;  /* 0x0000001a049a7c10 */ /* 0x002fc60008ffe4ff */
[----:B------:R0:W-:Y:S01]  /*3420*/  STL [R1+0x34c], R10 ;  /* 0x00034c0a01007387 */ /* 0x0001e20000100800 */
[----:B------:R-:W-:-:S03]  /*3430*/  UIMAD UR26, UR6, 0x78, URZ ;  /* 0x00000078061a78a4 */ /* 0x000fc6000f8e023f */
[----:B------:R1:W-:Y:S01]  /*3440*/  STL [R1+0x354], R154 ;  /* 0x0003549a01007387 */ /* 0x0003e20000100800 */
[----:B0-----:R-:W-:Y:S02]  /*3450*/  IADD3 R10, P0, R8, UR25, RZ ;  /* 0x00000019080a7c10 */ /* 0x001fe4000ff1e0ff */
[----:B-1----:R-:W-:-:S03]  /*3460*/  IADD3 R154, P1, R9, UR25, RZ ;  /* 0x00000019099a7c10 */ /* 0x002fc6000ff3e0ff */
[----:B------:R0:W-:Y:S01]  /*3470*/  STL [R1+0x360], R10 ;  /* 0x0003600a01007387 */ /* 0x0001e20000100800 */
[----:B------:R-:W-:-:S03]  /*3480*/  USHF.R.S32.HI UR25, URZ, 0x1f, UR27 ;  /* 0x0000001f3f197899 */ /* 0x000fc6000801141b */
[----:B------:R1:W-:Y:S01]  /*3490*/  STL [R1+0x368], R154 ;  /* 0x0003689a01007387 */ /* 0x0003e20000100800 */
        /* <DEDUP_REMOVED lines=553> */
[----:B------:R-:W-:-:S03]  /*5730*/  USHF.L.U32 UR26, UR6, 0x6, URZ ;  /* 0x00000006061a7899 */ /* 0x000fc6000800063f */
        /* <DEDUP_REMOVED lines=31> */
[----:B------:R-:W-:Y:S02]  /*5930*/  USHF.R.S32.HI UR60, URZ, 0x1f, UR27 ;  /* 0x0000001f3f3c7899 */ /* 0x000fe4000801141b */
[C---:B------:R-:W-:Y:S02]  /*5940*/  IADD3 R155, P3, R9.reuse, UR27, RZ ;  /* 0x0000001b099b7c10 */ /* 0x040fe4000ff7e0ff */
[----:B0-----:R-:W-:Y:S02]  /*5950*/  IADD3 R10, P0, R8, UR24, RZ ;  /* 0x00000018080a7c10 */ /* 0x001fe4000ff1e0ff */
[----:B-1----:R-:W-:-:S03]  /*5960*/  IADD3 R154, P1, R9, UR24, RZ ;  /* 0x00000018099a7c10 */ /* 0x002fc6000ff3e0ff */
[----:B------:R0:W-:Y:S01]  /*5970*/  STL [R1+0xa20], R10 ;  /* 0x000a200a01007387 */ /* 0x0001e20000100800 */
[----:B------:R-:W-:-:S03]  /*5980*/  UIMAD UR24, UR6, 0x3c, URZ ;  /* 0x0000003c061878a4 */ /* 0x000fc6000f8e023f */
[----:B------:R1:W-:Y:S01]  /*5990*/  STL [R1+0xa28], R154 ;  /* 0x000a289a01007387 */ /* 0x0003e20000100800 */
[----:B0-----:R-:W-:Y:S02]  /*59a0*/  IADD3.X R10, R5, UR26, RZ, P0, !PT ;  /* 0x0000001a050a7c10 */ /* 0x001fe400087fe4ff */
[----:B-1----:R-:W-:-:S03]  /*59b0*/  IADD3.X R154, R4, UR26, RZ, P1, !PT ;  /* 0x0000001a049a7c10 */ /* 0x002fc60008ffe4ff */
[----:B------:R0:W-:Y:S01]  /*59c0*/  STL [R1+0xa1c], R10 ;  /* 0x000a1c0a01007387 */ /* 0x0001e20000100800 */
[----:B------:R-:W-:-:S03]  /*59d0*/  USHF.R.S32.HI UR26, URZ, 0x1f, UR25 ;  /* 0x0000001f3f1a7899 */ /* 0x000fc60008011419 */
[----:B------:R1:W-:Y:S01]  /*59e0*/  STL [R1+0xa24], R154 ;  /* 0x000a249a01007387 */ /* 0x0003e20000100800 */
[----:B0-----:R-:W-:Y:S02]  /*59f0*/  IADD3 R10, P0, R8, UR25, RZ ;  /* 0x00000019080a7c10 */ /* 0x001fe4000ff1e0ff */
[----:B-1----:R-:W-:-:S03]  /*5a00*/  IADD3 R154, P1, R9, UR25, RZ ;  /* 0x00000019099a7c10 */ /* 0x002fc6000ff3e0ff */
[----:B------:R0:W-:Y:S01]  /*5a10*/  STL [R1+0xa30], R10 ;  /* 0x000a300a01007387 */ /* 0x0001e20000100800 */
[----:B------:R-:W-:Y:S02]  /*5a20*/  ULDC UR25, c[0x0][0x238] ;  /* 0x00008e0000197ab9 */ /* 0x000fe40000000800 */
[----:B------:R-:W-:Y:S01]  /*5a30*/  UIMAD UR25, UR25, 0x9, URZ ;  /* 0x00000009191978a4 */ /* 0x000fe2000f8e023f */
[----:B------:R1:W-:Y:S01]  /*5a40*/  STL [R1+0xa38], R154 ;  /* 0x000a389a01007387 */ /* 0x0003e20000100800 */
[----:B0-----:R-:W-:Y:S01]  /*5a50*/  IADD3 R10, P2, R8, UR27, RZ ;  /* 0x0000001b080a7c10 */ /* 0x001fe2000ff5e0ff */
[----:B------:R-:W-:Y:S01]  /*5a60*/  USHF.R.S32.HI UR27, URZ, 0x1f, UR24 ;  /* 0x0000001f3f1b7899 */ /* 0x000fe20008011418 */
[----:B-1----:R-:W-:-:S03]  /*5a70*/  IADD3.X R154, R5, UR26, RZ, P0, !PT ;  /* 0x0000001a059a7c10 */ /* 0x002fc600087fe4ff */
[----:B------:R0:W-:Y:S04]  /*5a80*/  STL [R1+0xa40], R10 ;  /* 0x000a400a01007387 */ /* 0x0001e80000100800 */
[----:B------:R-:W-:Y:S04]  /*5a90*/  STL [R1+0xa48], R155 ;  /* 0x000a489b01007387 */ /* 0x000fe80000100800 */
[----:B------:R1:W-:Y:S01]  /*5aa0*/  STL [R1+0xa2c], R154 ;  /* 0x000a2c9a01007387 */ /* 0x0003e20000100800 */
[----:B0-----:R-:W-:Y:S01]  /*5ab0*/  IADD3.X R10, R4, UR26, RZ, P1, !PT ;  /* 0x0000001a040a7c10 */ /* 0x001fe20008ffe4ff */
[----:B------:R-:W-:-:S02]  /*5ac0*/  ULDC UR26, c[0x0][0x238] ;  /* 0x00008e00001a7ab9 */ /* 0x000fc40000000800 */
[----:B------:R-:W-:Y:S02]  /*5ad0*/  USHF.L.U32 UR26, UR26, 0x3, URZ ;  /* 0x000000031a1a7899 */ /* 0x000fe4000800063f */
[----:B------:R0:W-:Y:S01]  /*5ae0*/  STL [R1+0xa34], R10 ;  /* 0x000a340a01007387 */ /* 0x0001e20000100800 */
[----:B-1----:R-:W-:-:S05]  /*5af0*/  IADD3.X R154, R5, UR60, RZ, P2, !PT ;  /* 0x0000003c059a7c10 */ /* 0x002fca00097fe4ff */
[----:B------:R1:W-:Y:S01]  /*5b00*/  STL [R1+0xa3c], R154 ;  /* 0x000a3c9a01007387 */ /* 0x0003e20000100800 */
[----:B0-----:R-:W-:Y:S01]  /*5b10*/  IADD3.X R10, R4, UR60, RZ, P3, !PT ;  /* 0x0000003c040a7c10 */ /* 0x001fe20009ffe4ff */
[----:B------:R-:W-:Y:S02]  /*5b20*/  UIMAD UR60, UR59, 0x3a, URZ ;  /* 0x0000003a3b3c78a4 */ /* 0x000fe4000f8e023f */
[----:B------:R-:W-:Y:S02]  /*5b30*/  UIMAD UR59, UR28, 0x39, URZ ;  /* 0x000000391c3b78a4 */ /* 0x000fe4000f8e023f */
[----:B------:R0:W-:Y:S01]  /*5b40*/  STL [R1+0xa44], R10 ;  /* 0x000a440a01007387 */ /* 0x0001e20000100800 */
[----:B------:R-:W-:Y:S01]  /*5b50*/  ULDC UR28, c[0x0][0x238] ;  /* 0x00008e00001c7ab9 */ /* 0x000fe20000000800 */
[----:B------:R-:W-:Y:S01]  /*5b60*/  IADD3 R155, P3, R9, UR60, RZ ;  /* 0x0000003c099b7c10 */ /* 0x000fe2000ff7e0ff */
[----:B------:R-:W-:Y:S01]  /*5b70*/  UIMAD UR28, UR28, 0x6, URZ ;  /* 0x000000061c1c78a4 */ /* 0x000fe2000f8e023f */
[----:B-1----:R-:W-:-:S05]  /*5b80*/  IADD3 R154, P0, R8, UR24, RZ ;  /* 0x00000018089a7c10 */ /* 0x002fca000ff1e0ff */
[----:B------:R1:W-:Y:S01]  /*5b90*/  STL [R1+0xa50], R154 ;  /* 0x000a509a01007387 */ /* 0x0003e20000100800 */
[----:B0-----:R-:W-:Y:S01]  /*5ba0*/  IADD3 R10, P1, R9, UR24, RZ ;  /* 0x00000018090a7c10 */ /* 0x001fe2000ff3e0ff */
[----:B------:R-:W-:Y:S02]  /*5bb0*/  UIMAD UR24, UR6, 0x3b, URZ ;  /* 0x0000003b061878a4 */ /* 0x000fe4000f8e023f */
[----:B------:R-:W-:Y:S02]  /*5bc0*/  USHF.L.U32 UR6, UR6, 0x7, URZ ;  /* 0x0000000706067899 */ /* 0x000fe4000800063f */
[----:B------:R0:W-:Y:S01]  /*5bd0*/  STL [R1+0xa58], R10 ;  /* 0x000a580a01007387 */ /* 0x0001e20000100800 */
[----:B-1----:R-:W-:Y:S02]  /*5be0*/  IADD3.X R154, R4, UR27, RZ, P1, !PT ;  /* 0x0000001b049a7c10 */ /* 0x002fe40008ffe4ff */
[----:B0-----:R-:W-:Y:S01]  /*5bf0*/  IADD3.X R10, R5, UR27, RZ, P0, !PT ;  /* 0x0000001b050a7c10 */ /* 0x001fe200087fe4ff */
[----:B------:R-:W-:-:S04]  /*5c00*/  USHF.R.S32.HI UR27, URZ, 0x1f, UR24 ;  /* 0x0000001f3f1b7899 */ /* 0x000fc80008011418 */
[----:B------:R0:W-:Y:S04]  /*5c10*/  STL [R1+0xa4c], R10 ;  /* 0x000a4c0a01007387 */ /* 0x0001e80000100800 */
[----:B------:R1:W-:Y:S01]  /*5c20*/  STL [R1+0xa54], R154 ;  /* 0x000a549a01007387 */ /* 0x0003e20000100800 */
[----:B0-----:R-:W-:Y:S02]  /*5c30*/  IADD3 R10, P0, R8, UR24, RZ ;  /* 0x00000018080a7c10 */ /* 0x001fe4000ff1e0ff */
[----:B-1----:R-:W-:-:S03]  /*5c40*/  IADD3 R154, P1, R9, UR24, RZ ;  /* 0x00000018099a7c10 */ /* 0x002fc6000ff3e0ff */
[----:B------:R0:W-:Y:S01]  /*5c50*/  STL [R1+0xa60], R10 ;  /* 0x000a600a01007387 */ /* 0x0001e20000100800 */
[----:B------:R-:W-:-:S03]  /*5c60*/  USHF.R.S32.HI UR24, URZ, 0x1f, UR60 ;  /* 0x0000001f3f187899 */ /* 0x000fc6000801143c */
[----:B------:R1:W-:Y:S01]  /*5c70*/  STL [R1+0xa68], R154 ;  /* 0x000a689a01007387 */ /* 0x0003e20000100800 */
[----:B0-----:R-:W-:Y:S01]  /*5c80*/  IADD3 R10, P2, R8, UR60, RZ ;  /* 0x0000003c080a7c10 */ /* 0x001fe2000ff5e0ff */
[----:B------:R-:W-:Y:S01]  /*5c90*/  ULDC UR60, c[0x0][0x238] ;  /* 0x00008e00003c7ab9 */ /* 0x000fe20000000800 */
[----:B-1----:R-:W-:-:S03]  /*5ca0*/  IADD3.X R154, R5, UR27, RZ, P0, !PT ;  /* 0x0000001b059a7c10 */ /* 0x002fc600087fe4ff */
[----:B------:R0:W-:Y:S04]  /*5cb0*/  STL [R1+0xa70], R10 ;  /* 0x000a700a01007387 */ /* 0x0001e80000100800 */
[----:B------:R-:W-:Y:S04]  /*5cc0*/  STL [R1+0xa78], R155 ;  /* 0x000a789b01007387 */ /* 0x000fe80000100800 */
[----:B------:R1:W-:Y:S01]  /*5cd0*/  STL [R1+0xa5c], R154 ;  /* 0x000a5c9a01007387 */ /* 0x0003e20000100800 */
[----:B0-----:R-:W-:Y:S01]  /*5ce0*/  IADD3.X R10, R4, UR27, RZ, P1, !PT ;  /* 0x0000001b040a7c10 */ /* 0x001fe20008ffe4ff */
[----:B------:R-:W-:-:S02]  /*5cf0*/  ULDC UR27, c[0x0][0x238] ;  /* 0x00008e00001b7ab9 */ /* 0x000fc40000000800 */
[----:B------:R-:W-:Y:S02]  /*5d00*/  UIMAD UR27, UR27, 0x7, URZ ;  /* 0x000000071b1b78a4 */ /* 0x000fe4000f8e023f */
[----:B------:R0:W-:Y:S01]  /*5d10*/  STL [R1+0xa64], R10 ;  /* 0x000a640a01007387 */ /* 0x0001e20000100800 */
[----:B-1----:R-:W-:-:S05]  /*5d20*/  IADD3.X R154, R5, UR24, RZ, P2, !PT ;  /* 0x00000018059a7c10 */ /* 0x002fca00097fe4ff */
[----:B------:R1:W-:Y:S01]  /*5d30*/  STL [R1+0xa6c], R154 ;  /* 0x000a6c9a01007387 */ /* 0x0003e20000100800 */
[----:B0-----:R-:W-:Y:S01]  /*5d40*/  IADD3.X R10, R4, UR24, RZ, P3, !PT ;  /* 0x00000018040a7c10 */ /* 0x001fe20009ffe4ff */
[----:B------:R-:W-:Y:S01]  /*5d50*/  USHF.R.S32.HI UR24, URZ, 0x1f, UR59 ;  /* 0x0000001f3f187899 */ /* 0x000fe2000801143b */
[----:B------:R-:W-:-:S03]  /*5d60*/  IADD3 R155, P3, R9, UR31, RZ ;  /* 0x0000001f099b7c10 */ /* 0x000fc6000ff7e0ff */
[----:B------:R0:W-:Y:S01]  /*5d70*/  STL [R1+0xa74], R10 ;  /* 0x000a740a01007387 */ /* 0x0001e20000100800 */
[----:B-1----:R-:W-:-:S05]  /*5d80*/  IADD3 R154, P0, R8, UR59, RZ ;  /* 0x0000003b089a7c10 */ /* 0x002fca000ff1e0ff */
[----:B------:R1:W-:Y:S01]  /*5d90*/  STL [R1+0xa80], R154 ;  /* 0x000a809a01007387 */ /* 0x0003e20000100800 */
[----:B0-----:R-:W-:Y:S01]  /*5da0*/  IADD3 R10, P1, R9, UR59, RZ ;  /* 0x0000003b090a7c10 */ /* 0x001fe2000ff3e0ff */
[----:B------:R-:W-:Y:S02]  /*5db0*/  UIMAD UR59, UR32, 0x38, URZ ;  /* 0x00000038203b78a4 */ /* 0x000fe4000f8e023f */
[----:B------:R-:W-:Y:S02]  /*5dc0*/  UIMAD UR32, UR30, 0x36, URZ ;  /* 0x000000361e2078a4 */ /* 0x000fe4000f8e023f */
[----:B------:R0:W-:Y:S01]  /*5dd0*/  STL [R1+0xa88], R10 ;  /* 0x000a880a01007387 */ /* 0x0001e20000100800 */
[----:B------:R-:W-:Y:S01]  /*5de0*/  USHF.R.S32.HI UR30, URZ, 0x1f, UR59 ;  /* 0x0000001f3f1e7899 */ /* 0x000fe2000801143b */
        /* <DEDUP_REMOVED lines=11> */
[----:B------:R-:W-:Y:S02]  /*5ea0*/  ULDC UR31, c[0x0][0x238] ;  /* 0x00008e00001f7ab9 */ /* 0x000fe40000000800 */
[----:B------:R-:W-:Y:S01]  /*5eb0*/  UIMAD UR31, UR31, 0x3, URZ ;  /* 0x000000031f1f78a4 */ /* 0x000fe2000f8e023f */
[----:B-1----:R-:W-:Y:S01]  /*5ec0*/  IADD3.X R154, R5, UR30, RZ, P0, !PT ;  /* 0x0000001e059a7c10 */ /* 0x002fe200087fe4ff */
        /* <DEDUP_REMOVED lines=10> */
[----:B------:R-:W-:-:S04]  /*5f70*/  UIMAD UR24, UR11, 0x35, URZ ;  /* 0x000000350b1878a4 */ /* 0x000fc8000f8e023f */
[----:B------:R0:W-:Y:S01]  /*5f80*/  STL [R1+0xaa4], R10 ;  /* 0x000aa40a01007387 */ /* 0x0001e20000100800 */
[----:B------:R-:W-:Y:S01]  /*5f90*/  USHF.R.S32.HI UR11, URZ, 0x1f, UR24 ;  /* 0x0000001f3f0b7899 */ /* 0x000fe20008011418 */
[----:B-1----:R-:W-:-:S04]  /*5fa0*/  IADD3 R154, P0, R8, UR32, RZ ;  /* 0x00000020089a7c10 */ /* 0x002fc8000ff1e0ff */
[----:B------:R-:W-:Y:S01]  /*5fb0*/  IADD3.X R155, R5, UR59, RZ, P0, !PT ;  /* 0x0000003b059b7c10 */ /* 0x000fe200087fe4ff */
[----:B------:R1:W-:Y:S01]  /*5fc0*/  STL [R1+0xab0], R154 ;  /* 0x000ab09a01007387 */ /* 0x0003e20000100800 */
[----:B0-----:R-:W-:Y:S01]  /*5fd0*/  IADD3 R10, P1, R9, UR32, RZ ;  /* 0x00000020090a7c10 */ /* 0x001fe2000ff3e0ff */
[----:B------:R-:W-:Y:S02]  /*5fe0*/  ULDC UR32, c[0x0][0x238] ;  /* 0x00008e0000207ab9 */ /* 0x000fe40000000800 */
[----:B------:R-:W-:Y:S02]  /*5ff0*/  USHF.L.U32 UR32, UR32, 0x1, URZ ;  /* 0x0000000120207899 */ /* 0x000fe4000800063f */
[----:B------:R0:W-:Y:S01]  /*6000*/  STL [R1+0xab8], R10 ;  /* 0x000ab80a01007387 */ /* 0x0001e20000100800 */
[----:B-1----:R-:W-:-:S03]  /*6010*/  IADD3.X R154, R4, UR59, RZ, P1, !PT ;  /* 0x0000003b049a7c10 */ /* 0x002fc60008ffe4ff */
[----:B------:R-:W-:Y:S01]  /*6020*/  STL [R1+0xaac], R155 ;  /* 0x000aac9b01007387 */ /* 0x000fe20000100800 */
[----:B------:R-:W-:-:S03]  /*6030*/  UIMAD UR59, UR33, 0x34, URZ ;  /* 0x00000034213b78a4 */ /* 0x000fc6000f8e023f */
[----:B------:R1:W-:Y:S01]  /*6040*/  STL [R1+0xab4], R154 ;  /* 0x000ab49a01007387 */ /* 0x0003e20000100800 */
[----:B------:R-:W-:Y:S01]  /*6050*/  ULDC UR33, c[0x0][0x238] ;  /* 0x00008e0000217ab9 */ /* 0x000fe20000000800 */
[----:B0-----:R-:W-:Y:S01]  /*6060*/  SHF.R.S32.HI R10, RZ, 0x1f, R152 ;  /* 0x0000001fff0a7819 */ /* 0x001fe20000011498 */
[----:B------:R-:W-:-:S03]  /*6070*/  USHF.R.S32.HI UR33, URZ, 0x1f, UR33 ;  /* 0x0000001f3f217899 */ /* 0x000fc60008011421 */
[----:B------:R-:W-:Y:S02]  /*6080*/  LEA.HI R152, R10, R152, RZ, 0x7 ;  /* 0x000000980a987211 */ /* 0x000fe400078f38ff */
[----:B------:R-:W-:Y:S02]  /*6090*/  IADD3 R10, P0, R8, UR24, RZ ;  /* 0x00000018080a7c10 */ /* 0x000fe4000ff1e0ff */
[----:B-1----:R-:W-:Y:S01]  /*60a0*/  IADD3 R154, P1, R9, UR24, RZ ;  /* 0x00000018099a7c10 */ /* 0x002fe2000ff3e0ff */
[----:B------:R-:W-:Y:S01]  /*60b0*/  USHF.R.S32.HI UR24, URZ, 0x1f, UR59 ;  /* 0x0000001f3f187899 */ /* 0x000fe2000801143b */
[----:B------:R-:W-:Y:S01]  /*60c0*/  IADD3.X R155, R5, UR11, RZ, P0, !PT ;  /* 0x0000000b059b7c10 */ /* 0x000fe200087fe4ff */
[----:B------:R0:W-:Y:S04]  /*60d0*/  STL [R1+0xac0], R10 ;  /* 0x000ac00a01007387 */ /* 0x0001e80000100800 */
[----:B------:R1:W-:Y:S04]  /*60e0*/  STL [R1+0xac8], R154 ;  /* 0x000ac89a01007387 */ /* 0x0003e80000100800 */
[----:B------:R2:W-:Y:S01]  /*60f0*/  STL [R1+0xabc], R155 ;  /* 0x000abc9b01007387 */ /* 0x0005e20000100800 */
[----:B0-----:R-:W-:-:S02]  /*6100*/  SHF.R.U32.HI R10, RZ, 0x5, R153 ;  /* 0x00000005ff0a7819 */ /* 0x001fc40000011699 */
[----:B-1----:R-:W-:Y:S02]  /*6110*/  IADD3.X R154, R4, UR11, RZ, P1, !PT ;  /* 0x0000000b049a7c10 */ /* 0x002fe40008ffe4ff */
[----:B------:R-:W-:Y:S02]  /*6120*/  R2UR UR11, R10 ;  /* 0x000000000a0b72ca */ /* 0x000fe400000e0000 */
[----:B--2---:R-:W-:Y:S01]  /*6130*/  IADD3 R155, P0, R8, UR59, RZ ;  /* 0x0000003b089b7c10 */ /* 0x004fe2000ff1e0ff */
[----:B------:R0:W-:Y:S04]  /*6140*/  STL [R1+0xac4], R154 ;  /* 0x000ac49a01007387 */ /* 0x0001e80000100800 */
[----:B------:R1:W-:Y:S01]  /*6150*/  STL [R1+0xad0], R155 ;  /* 0x000ad09b01007387 */ /* 0x0003e20000100800 */
[----:B0-----:R-:W-:Y:S01]  /*6160*/  IADD3 R154, P1, R9, UR59, RZ ;  /* 0x0000003b099a7c10 */ /* 0x001fe2000ff3e0ff */
[----:B------:R-:W-:Y:S01]  /*6170*/  UIADD3 UR59, UR4, 0x10000, URZ ;  /* 0x00010000043b7890 */ /* 0x000fe2000fffe03f */
[----:B-1----:R-:W-:-:S03]  /*6180*/  IADD3.X R155, R5, UR24, RZ, P0, !PT ;  /* 0x00000018059b7c10 */ /* 0x002fc600087fe4ff */
[----:B------:R0:W-:Y:S01]  /*6190*/  STL [R1+0xad8], R154 ;  /* 0x000ad89a01007387 */ /* 0x0001e20000100800 */
[----:B------:R-:W-:Y:S01]  /*61a0*/  IADD3.X R10, R4, UR24, RZ, P1, !PT ;  /* 0x00000018040a7c10 */ /* 0x000fe20008ffe4ff */
[----:B------:R-:W-:Y:S02]  /*61b0*/  USHF.R.S32.HI UR24, URZ, 0x1f, UR23 ;  /* 0x0000001f3f187899 */ /* 0x000fe40008011417 */
[----:B------:R1:W-:Y:S01]  /*61c0*/  STL [R1+0xacc], R155 ;  /* 0x000acc9b01007387 */ /* 0x0003e20000100800 */
[----:B------:R-:W-:-:S04]  /*61d0*/  USHF.R.U32.HI UR59, URZ, 0x4, UR59 ;  /* 0x000000043f3b7899 */ /* 0x000fc8000801163b */
[----:B------:R-:W-:Y:S01]  /*61e0*/  USGXT.U32 UR59, UR59, 0xe ;  /* 0x0000000e3b3b789a */ /* 0x000fe20008000000 */
[----:B0-----:R-:W-:Y:S01]  /*61f0*/  IMAD.SHL.U32 R154, R153, 0x10, RZ ;  /* 0x00000010999a7824 */ /* 0x001fe200078e00ff */
[----:B-1----:R-:W-:-:S04]  /*6200*/  IADD3 R155, P0, R8, UR23, RZ ;  /* 0x00000017089b7c10 */ /* 0x002fc8000ff1e0ff */
[----:B------:R-:W-:Y:S04]  /*6210*/  STL [R1+0xba0], R154 ;  /* 0x000ba09a01007387 */ /* 0x000fe80000100800 */
[----:B------:R0:W-:Y:S04]  /*6220*/  STL [R1+0xad4], R10 ;  /* 0x000ad40a01007387 */ /* 0x0001e80000100800 */
[----:B------:R1:W-:Y:S01]  /*6230*/  STL [R1+0xae0], R155 ;  /* 0x000ae09b01007387 */ /* 0x0003e20000100800 */
[----:B0-----:R-:W-:Y:S02]  /*6240*/  LOP3.LUT R10, R154, 0x70, RZ, 0xc0, !PT ;  /* 0x000000709a0a7812 */ /* 0x001fe400078ec0ff */
[----:B------:R-:W-:Y:S01]  /*6250*/  IADD3 R154, P1, R9, UR23, RZ ;  /* 0x00000017099a7c10 */ /* 0x000fe2000ff3e0ff */
[----:B------:R-:W-:Y:S01]  /*6260*/  USHF.R.S32.HI UR23, URZ, 0x1f, UR29 ;  /* 0x0000001f3f177899 */ /* 0x000fe2000801141d */
[----:B-1----:R-:W-:Y:S01]  /*6270*/  IADD3.X R155, R5, UR24, RZ, P0, !PT ;  /* 0x00000018059b7c10 */ /* 0x002fe200087fe4ff */
[----:B------:R-:W-:-:S02]  /*6280*/  IMAD R10, R43, 0x80, R10 ;  /* 0x000000802b0a7824 */ /* 0x000fc400078e020a */
[----:B------:R0:W-:Y:S04]  /*6290*/  STL [R1+0xae8], R154 ;  /* 0x000ae89a01007387 */ /* 0x0001e80000100800 */
[----:B------:R-:W-:Y:S04]  /*62a0*/  STL [R1+0xafc], R10 ;  /* 0x000afc0a01007387 */ /* 0x000fe80000100800 */
[----:B------:R1:W-:Y:S01]  /*62b0*/  STL [R1+0xadc], R155 ;  /* 0x000adc9b01007387 */ /* 0x0003e20000100800 */
[----:B0-----:R-:W-:Y:S01]  /*62c0*/  IADD3.X R154, R4, UR24, RZ, P1, !PT ;  /* 0x00000018049a7c10 */ /* 0x001fe20008ffe4ff */
[----:B------:R-:W-:-:S02]  /*62d0*/  ULDC UR24, c[0x0][0x238] ;  /* 0x00008e0000187ab9 */ /* 0x000fc40000000800 */
[----:B------:R-:W-:Y:S02]  /*62e0*/  UIMAD UR24, UR24, 0xa, URZ ;  /* 0x0000000a181878a4 */ /* 0x000fe4000f8e023f */
[----:B------:R0:W-:Y:S01]  /*62f0*/  STL [R1+0xae4], R154 ;  /* 0x000ae49a01007387 */ /* 0x0001e20000100800 */
[----:B-1----:R-:W-:-:S05]  /*6300*/  IADD3 R155, P0, R8, UR29, RZ ;  /* 0x0000001d089b7c10 */ /* 0x002fca000ff1e0ff */
[----:B------:R1:W-:Y:S01]  /*6310*/  STL [R1+0xaf0], R155 ;  /* 0x000af09b01007387 */ /* 0x0003e20000100800 */
[----:B0-----:R-:W-:Y:S01]  /*6320*/  IADD3 R154, P1, R9, UR29, RZ ;  /* 0x0000001d099a7c10 */ /* 0x001fe2000ff3e0ff */
[----:B------:R-:W-:Y:S02]  /*6330*/  UIMAD UR29, UR60, 0x5, URZ ;  /* 0x000000053c1d78a4 */ /* 0x000fe4000f8e023f */
[----:B------:R-:W-:Y:S02]  /*6340*/  USHF.R.S32.HI UR60, URZ, 0x1f, UR7 ;  /* 0x0000001f3f3c7899 */ /* 0x000fe40008011407 */
[----:B------:R0:W-:Y:S01]  /*6350*/  STL [R1+0xaf8], R154 ;  /* 0x000af89a01007387 */ /* 0x0001e20000100800 */
[----:B-1----:R-:W-:-:S05]  /*6360*/  IADD3.X R155, R5, UR23, RZ, P0, !PT ;  /* 0x00000017059b7c10 */ /* 0x002fca00087fe4ff */
[----:B------:R1:W-:Y:S01]  /*6370*/  STL [R1+0xaec], R155 ;  /* 0x000aec9b01007387 */ /* 0x0003e20000100800 */
[----:B0-----:R-:W-:Y:S01]  /*6380*/  IADD3.X R154, R4, UR23, RZ, P1, !PT ;  /* 0x00000017049a7c10 */ /* 0x001fe20008ffe4ff */
[----:B------:R-:W-:-:S04]  /*6390*/  USHF.R.S32.HI UR23, URZ, 0x1f, UR58 ;  /* 0x0000001f3f177899 */ /* 0x000fc8000801143a */
[----:B------:R0:W-:Y:S01]  /*63a0*/  STL [R1+0xaf4], R154 ;  /* 0x000af49a01007387 */ /* 0x0001e20000100800 */
[----:B-1----:R-:W-:-:S05]  /*63b0*/  IADD3 R155, P4, R11, R7, RZ ;  /* 0x000000070b9b7210 */ /* 0x002fca0007f9e0ff */
[----:B------:R1:W-:Y:S01]  /*63c0*/  STL [R1+0x210], R155 ;  /* 0x0002109b01007387 */ /* 0x0003e20000100800 */
[----:B0-----:R-:W-:-:S03]  /*63d0*/  IADD3 R154, P3, R13, R7, RZ ;  /* 0x000000070d9a7210 */ /* 0x001fc60007f7e0ff */
[----:B------:R0:W-:Y:S04]  /*63e0*/  STL [R1+0x218], R156 ;  /* 0x0002189c01007387 */ /* 0x0001e80000100800 */
[----:B------:R2:W-:Y:S01]  /*63f0*/  STL [R1+0x220], R154 ;  /* 0x0002209a01007387 */ /* 0x0005e20000100800 */
[-C--:B-1----:R-:W-:Y:S02]  /*6400*/  IADD3 R155, P1, R14, R7.reuse, RZ ;  /* 0x000000070e9b7210 */ /* 0x082fe40007f3e0ff */
[----:B0-----:R-:W-:-:S03]  /*6410*/  IADD3 R156, P0, R15, R7, RZ ;  /* 0x000000070f9c7210 */ /* 0x001fc60007f1e0ff */
[----:B------:R0:W-:Y:S01]  /*6420*/  STL [R1+0x228], R155 ;  /* 0x0002289b01007387 */ /* 0x0001e20000100800 */
[----:B--2---:R-:W-:-:S03]  /*6430*/  IADD3 R154, P2, R16, R7, RZ ;  /* 0x00000007109a7210 */ /* 0x004fc60007f5e0ff */
[----:B------:R-:W-:Y:S04]  /*6440*/  STL [R1+0x230], R156 ;  /* 0x0002309c01007387 */ /* 0x000fe80000100800 */
[----:B------:R1:W-:Y:S01]  /*6450*/  STL [R1+0x238], R154 ;  /* 0x0002389a01007387 */ /* 0x0003e20000100800 */
[----:B0-----:R-:W-:Y:S02]  /*6460*/  LEA.HI.X.SX32 R155, R11, R6, 0x1, P4 ;  /* 0x000000060b9b7211 */ /* 0x001fe400020f0eff */
[----:B------:R-:W-:-:S03]  /*6470*/  IADD3 R11, P4, R17, R7, RZ ;  /* 0x00000007110b7210 */ /* 0x000fc60007f9e0ff */
[----:B------:R-:W-:Y:S01]  /*6480*/  STL [R1+0x20c], R155 ;  /* 0x00020c9b01007387 */ /* 0x000fe20000100800 */
[----:B-1----:R-:W-:-:S03]  /*6490*/  LEA.HI.X.SX32 R154, R12, R6, 0x1, P5 ;  /* 0x000000060c9a7211 */ /* 0x002fc600028f0eff */
[----:B------:R0:W-:Y:S01]  /*64a0*/  STL [R1+0x240], R11 ;  /* 0x0002400b01007387 */ /* 0x0001e20000100800 */
[----:B------:R-:W-:-:S03]  /*64b0*/  IADD3 R12, P5, R18, R7, RZ ;  /* 0x00000007120c7210 */ /* 0x000fc60007fbe0ff */
[----:B------:R-:W-:Y:S04]  /*64c0*/  STL [R1+0x214], R154 ;  /* 0x0002149a01007387 */ /* 0x000fe80000100800 */
[----:B------:R1:W-:Y:S01]  /*64d0*/  STL [R1+0x248], R12 ;  /* 0x0002480c01007387 */ /* 0x0003e20000100800 */
[----:B0-----:R-:W-:Y:S02]  /*64e0*/  LEA.HI.X.SX32 R11, R13, R6, 0x1, P3 ;  /* 0x000000060d0b7211 */ /* 0x001fe400018f0eff */
[----:B------:R-:W-:-:S03]  /*64f0*/  IADD3 R13, P3, R19, R7, RZ ;  /* 0x00000007130d7210 */ /* 0x000fc60007f7e0ff */
[----:B------:R0:W-:Y:S01]  /*6500*/  STL [R1+0x21c], R11 ;  /* 0x00021c0b01007387 */ /* 0x0001e20000100800 */
[----:B-1----:R-:W-:-:S03]  /*6510*/  LEA.HI.X.SX32 R12, R14, R6, 0x1, P1 ;  /* 0x000000060e0c7211 */ /* 0x002fc600008f0eff */
[----:B------:R1:W-:Y:S04]  /*6520*/  STL [R1+0x250], R13 ;  /* 0x0002500d01007387 */ /* 0x0003e80000100800 */
[----:B------:R2:W-:Y:S01]  /*6530*/  STL [R1+0x224], R12 ;  /* 0x0002240c01007387 */ /* 0x0005e20000100800 */
[----:B0-----:R-:W-:Y:S02]  /*6540*/  IADD3 R11, P1, R20, R7, RZ ;  /* 0x00000007140b7210 */ /* 0x001fe40007f3e0ff */
[----:B-1----:R-:W-:-:S03]  /*6550*/  LEA.HI.X.SX32 R13, R15, R6, 0x1, P0 ;  /* 0x000000060f0d7211 */ /* 0x002fc600000f0eff */
[----:B------:R0:W-:Y:S01]  /*6560*/  STL [R1+0x258], R11 ;  /* 0x0002580b01007387 */ /* 0x0001e20000100800 */
[----:B--2---:R-:W-:-:S03]  /*6570*/  IADD3 R12, P0, R21, R7, RZ ;  /* 0x00000007150c7210 */ /* 0x004fc60007f1e0ff */
[----:B------:R1:W-:Y:S04]  /*6580*/  STL [R1+0x22c], R13 ;  /* 0x00022c0d01007387 */ /* 0x0003e80000100800 */
[----:B------:R2:W-:Y:S01]  /*6590*/  STL [R1+0x260], R12 ;  /* 0x0002600c01007387 */ /* 0x0005e20000100800 */
[----:B0-----:R-:W-:Y:S02]  /*65a0*/  LEA.HI.X.SX32 R11, R16, R6, 0x1, P2 ;  /* 0x00000006100b7211 */ /* 0x001fe400010f0eff */
[----:B-1----:R-:W-:-:S03]  /*65b0*/  IADD3 R13, P2, R22, R7, RZ ;  /* 0x00000007160d7210 */ /* 0x002fc60007f5e0ff */
[----:B------:R0:W-:Y:S01]  /*65c0*/  STL [R1+0x234], R11 ;  /* 0x0002340b01007387 */ /* 0x0001e20000100800 */
[----:B--2---:R-:W-:-:S03]  /*65d0*/  LEA.HI.X.SX32 R12, R17, R6, 0x1, P4 ;  /* 0x00000006110c7211 */ /* 0x004fc600020f0eff */
        /* <DEDUP_REMOVED lines=32> */
[-C--:B0-----:R-:W-:Y:S02]  /*67e0*/  LEA.HI.X.SX32 R11, R25, R6.reuse, 0x1, P3 ;  /* 0x00000006190b7211 */ /* 0x081fe400018f0eff */
[----:B------:R-:W-:Y:S02]  /*67f0*/  CS2R R24, SRZ ;  /* 0x0000000000187805 */ /* 0x000fe4000001ff00 */
[----:B-1----:R-:W-:Y:S01]  /*6800*/  IADD3 R13, P3, R31, R7, RZ ;  /* 0x000000071f0d7210 */ /* 0x002fe20007f7e0ff */
[----:B------:R0:W-:Y:S01]  /*6810*/  STL [R1+0x27c], R11 ;  /* 0x00027c0b01007387 */ /* 0x0001e20000100800 */
[----:B--2---:R-:W-:-:S03]  /*6820*/  LEA.HI.X.SX32 R12, R26, R6, 0x1, P1 ;  /* 0x000000061a0c7211 */ /* 0x004fc600008f0eff */
[----:B------:R1:W-:Y:S04]  /*6830*/  STL [R1+0x2b0], R13 ;  /* 0x0002b00d01007387 */ /* 0x0003e80000100800 */
[----:B------:R2:W-:Y:S01]  /*6840*/  STL [R1+0x284], R12 ;  /* 0x0002840c01007387 */ /* 0x0005e20000100800 */
[----:B0-----:R-:W-:Y:S02]  /*6850*/  IADD3 R11, P1, R32, R7, RZ ;  /* 0x00000007200b7210 */ /* 0x001fe40007f3e0ff */
[----:B-1----:R-:W-:-:S03]  /*6860*/  LEA.HI.X.SX32 R13, R27, R6, 0x1, P0 ;  /* 0x000000061b0d7211 */ /* 0x002fc600000f0eff */
[----:B------:R0:W-:Y:S01]  /*6870*/  STL [R1+0x2b8], R11 ;  /* 0x0002b80b01007387 */ /* 0x0001e20000100800 */
[----:B------:R-:W-:Y:S02]  /*6880*/  CS2R R26, SRZ ;  /* 0x00000000001a7805 */ /* 0x000fe4000001ff00 */
[-C--:B--2---:R-:W-:Y:S01]  /*6890*/  IADD3 R12, P0, R33, R7.reuse, RZ ;  /* 0x00000007210c7210 */ /* 0x084fe20007f1e0ff */
[----:B------:R1:W-:Y:S04]  /*68a0*/  STL [R1+0x28c], R13 ;  /* 0x00028c0d01007387 */ /* 0x0003e80000100800 */
[----:B------:R2:W-:Y:S01]  /*68b0*/  STL [R1+0x2c0], R12 ;  /* 0x0002c00c01007387 */ /* 0x0005e20000100800 */
[----:B0-----:R-:W-:Y:S02]  /*68c0*/  LEA.HI.X.SX32 R11, R28, R6, 0x1, P2 ;  /* 0x000000061c0b7211 */ /* 0x001fe400010f0eff */
[----:B-1----:R-:W-:-:S03]  /*68d0*/  IADD3 R13, P2, R34, R7, RZ ;  /* 0x00000007220d7210 */ /* 0x002fc60007f5e0ff */
[----:B------:R0:W-:Y:S01]  /*68e0*/  STL [R1+0x294], R11 ;  /* 0x0002940b01007387 */ /* 0x0001e20000100800 */
[----:B--2---:R-:W-:-:S03]  /*68f0*/  LEA.HI.X.SX32 R12, R29, R6, 0x1, P4 ;  /* 0x000000061d0c7211 */ /* 0x004fc600020f0eff */
[----:B------:R1:W-:Y:S01]  /*6900*/  STL [R1+0x2c8], R13 ;  /* 0x0002c80d01007387 */ /* 0x0003e20000100800 */
[----:B------:R-:W-:-:S03]  /*6910*/  CS2R R28, SRZ ;  /* 0x00000000001c7805 */ /* 0x000fc6000001ff00 */
        /* <DEDUP_REMOVED lines=32> */
[----:B------:R1:W-:Y:S01]  /*6b20*/  STL [R1+0x2d4], R13 ;  /* 0x0002d40d01007387 */ /* 0x0003e20000100800 */
[----:B------:R-:W-:-:S03]  /*6b30*/  LEA.HI.X.SX32 R7, R38, R6, 0x1, P1 ;  /* 0x0000000626077211 */ /* 0x000fc600008f0eff */
[----:B------:R2:W-:Y:S01]  /*6b40*/  STL [R1+0x308], R12 ;  /* 0x0003080c01007387 */ /* 0x0005e20000100800 */
[-C--:B0-----:R-:W-:Y:S02]  /*6b50*/  LEA.HI.X.SX32 R11, R37, R6.reuse, 0x1, P3 ;  /* 0x00000006250b7211 */ /* 0x081fe400018f0eff */
[----:B------:R-:W-:Y:S02]  /*6b60*/  CS2R R36, SRZ ;  /* 0x0000000000247805 */ /* 0x000fe4000001ff00 */
[----:B-1----:R-:W-:Y:S01]  /*6b70*/  LOP3.LUT R13, R10, 0x30, RZ, 0x3c, !PT ;  /* 0x000000300a0d7812 */ /* 0x002fe200078e3cff */
[----:B------:R0:W-:Y:S01]  /*6b80*/  STL [R1+0x2dc], R11 ;  /* 0x0002dc0b01007387 */ /* 0x0001e20000100800 */
[----:B--2---:R-:W-:-:S03]  /*6b90*/  LEA.HI.X.SX32 R12, R39, R6, 0x1, P0 ;  /* 0x00000006270c7211 */ /* 0x004fc600000f0eff */
[----:B------:R1:W-:Y:S01]  /*6ba0*/  STL [R1+0x2e4], R7 ;  /* 0x0002e40701007387 */ /* 0x0003e20000100800 */
[----:B------:R-:W-:-:S03]  /*6bb0*/  CS2R R38, SRZ ;  /* 0x0000000000267805 */ /* 0x000fc6000001ff00 */
[----:B------:R2:W-:Y:S01]  /*6bc0*/  STL [R1+0x2ec], R12 ;  /* 0x0002ec0c01007387 */ /* 0x0005e20000100800 */
[-C--:B0-----:R-:W-:Y:S02]  /*6bd0*/  LEA.HI.X.SX32 R11, R40, R6.reuse, 0x1, P2 ;  /* 0x00000006280b7211 */ /* 0x081fe400010f0eff */
[----:B-1----:R-:W-:-:S03]  /*6be0*/  LEA.HI.X.SX32 R7, R41, R6, 0x1, P6 ;  /* 0x0000000629077211 */ /* 0x002fc600030f0eff */
[----:B------:R0:W-:Y:S01]  /*6bf0*/  STL [R1+0x2f4], R11 ;  /* 0x0002f40b01007387 */ /* 0x0001e20000100800 */
[----:B------:R-:W-:Y:S02]  /*6c00*/  CS2R R40, SRZ ;  /* 0x0000000000287805 */ /* 0x000fe4000001ff00 */
[----:B--2---:R-:W-:Y:S01]  /*6c10*/  IADD3 R12, P0, R8, UR58, RZ ;  /* 0x0000003a080c7c10 */ /* 0x004fe2000ff1e0ff */
[----:B------:R1:W-:Y:S04]  /*6c20*/  STL [R1+0x2fc], R7 ;  /* 0x0002fc0701007387 */ /* 0x0003e80000100800 */
[----:B------:R2:W-:Y:S01]  /*6c30*/  STL [R1+0x8fc], R12 ;  /* 0x0008fc0c01007387 */ /* 0x0005e20000100800 */
[----:B0-----:R-:W-:Y:S01]  /*6c40*/  IADD3 R11, P1, R9, UR58, RZ ;  /* 0x0000003a090b7c10 */ /* 0x001fe2000ff3e0ff */
[----:B------:R-:W-:Y:S01]  /*6c50*/  USHF.R.S32.HI UR58, URZ, 0x1f, UR47 ;  /* 0x0000001f3f3a7899 */ /* 0x000fe2000801142f */
[----:B-1----:R-:W-:-:S03]  /*6c60*/  LEA.HI.X.SX32 R7, R42, R6, 0x1, P4 ;  /* 0x000000062a077211 */ /* 0x002fc600020f0eff */
[----:B------:R0:W-:Y:S01]  /*6c70*/  STL [R1+0x900], R11 ;  /* 0x0009000b01007387 */ /* 0x0001e20000100800 */
[----:B------:R-:W-:Y:S02]  /*6c80*/  IADD3.X R6, R5, UR23, RZ, P0, !PT ;  /* 0x0000001705067c10 */ /* 0x000fe400087fe4ff */
[----:B------:R-:W-:Y:S02]  /*6c90*/  CS2R R42, SRZ ;  /* 0x00000000002a7805 */ /* 0x000fe4000001ff00 */
[----:B--2---:R-:W-:Y:S01]  /*6ca0*/  IADD3 R12, P0, R8, UR55, RZ ;  /* 0x00000037080c7c10 */ /* 0x004fe2000ff1e0ff */
[----:B------:R1:W-:Y:S04]  /*6cb0*/  STL [R1+0x304], R7 ;  /* 0x0003040701007387 */ /* 0x0003e80000100800 */
[----:B------:R2:W-:Y:S01]  /*6cc0*/  STL [R1+0x5e0], R6 ;  /* 0x0005e00601007387 */ /* 0x0005e20000100800 */
[----:B0-----:R-:W-:Y:S01]  /*6cd0*/  IADD3.X R11, R4, UR23, RZ, P1, !PT ;  /* 0x00000017040b7c10 */ /* 0x001fe20008ffe4ff */
[----:B------:R-:W-:Y:S01]  /*6ce0*/  UIMAD UR23, UR61, 0xb, URZ ;  /* 0x0000000b3d1778a4 */ /* 0x000fe2000f8e023f */
[----:B-1----:R-:W-:-:S03]  /*6cf0*/  SHF.R.S32.HI R7, RZ, 0x7, R153 ;  /* 0x00000007ff077819 */ /* 0x002fc60000011499 */
[----:B------:R0:W-:Y:S01]  /*6d00*/  STL [R1+0x5e4], R11 ;  /* 0x0005e40b01007387 */ /* 0x0001e20000100800 */
[----:B------:R-:W-:Y:S01]  /*6d10*/  UMOV UR61, URZ ;  /* 0x0000003f003d7c82 */ /* 0x000fe20008000000 */
[----:B------:R-:W-:Y:S02]  /*6d20*/  SGXT R7, R7, 0x1 ;  /* 0x000000010707781a */ /* 0x000fe40000000200 */
[----:B------:R1:W-:Y:S01]  /*6d30*/  STL [R1+0x5ec], R12 ;  /* 0x0005ec0c01007387 */ /* 0x0003e20000100800 */
[----:B--2---:R-:W-:Y:S01]  /*6d40*/  IMAD.MOV.U32 R6, RZ, RZ, RZ ;  /* 0x000000ffff067224 */ /* 0x004fe200078e00ff */
[----:B------:R-:W-:Y:S02]  /*6d50*/  LOP3.LUT R7, R7, 0x90, RZ, 0xc0, !PT ;  /* 0x0000009007077812 */ /* 0x000fe400078ec0ff */
[----:B0-----:R-:W-:Y:S01]  /*6d60*/  IADD3 R11, P1, R9, UR55, RZ ;  /* 0x00000037090b7c10 */ /* 0x001fe2000ff3e0ff */
[----:B------:R-:W-:Y:S01]  /*6d70*/  USHF.R.S32.HI UR55, URZ, 0x1f, UR55 ;  /* 0x0000001f3f377899 */ /* 0x000fe20008011437 */
[----:B------:R-:W-:-:S03]  /*6d80*/  LOP3.LUT R7, R7, 0x7f, R153, 0x78, !PT ;  /* 0x0000007f07077812 */ /* 0x000fc600078e7899 */
[----:B------:R0:W-:Y:S02]  /*6d90*/  STL [R1+0x5f4], R11 ;  /* 0x0005f40b01007387 */ /* 0x0001e40000100800 */
[----:B-1----:R-:W-:-:S05]  /*6da0*/  IADD3.X R12, R5, UR55, RZ, P0, !PT ;  /* 0x00000037050c7c10 */ /* 0x002fca00087fe4ff */
[----:B------:R1:W-:Y:S01]  /*6db0*/  STL [R1+0x5e8], R12 ;  /* 0x0005e80c01007387 */ /* 0x0003e20000100800 */
[----:B0-----:R-:W-:Y:S01]  /*6dc0*/  IADD3.X R11, R4, UR55, RZ, P1, !PT ;  /* 0x00000037040b7c10 */ /* 0x001fe20008ffe4ff */
[----:B------:R-:W-:-:S04]  /*6dd0*/  USHF.R.S32.HI UR55, URZ, 0x1f, UR41 ;  /* 0x0000001f3f377899 */ /* 0x000fc80008011429 */
[----:B------:R0:W-:Y:S01]  /*6de0*/  STL [R1+0x5f0], R11 ;  /* 0x0005f00b01007387 */ /* 0x0001e20000100800 */
[----:B-1----:R-:W-:-:S05]  /*6df0*/  IADD3 R12, P0, R8, UR41, RZ ;  /* 0x00000029080c7c10 */ /* 0x002fca000ff1e0ff */
[----:B------:R1:W-:Y:S01]  /*6e00*/  STL [R1+0x5fc], R12 ;  /* 0x0005fc0c01007387 */ /* 0x0003e20000100800 */
[----:B0-----:R-:W-:Y:S01]  /*6e10*/  IADD3 R11, P1, R9, UR41, RZ ;  /* 0x00000029090b7c10 */ /* 0x001fe2000ff3e0ff */
[----:B------:R-:W-:-:S04]  /*6e20*/  USHF.R.S32.HI UR41, URZ, 0x1f, UR51 ;  /* 0x0000001f3f297899 */ /* 0x000fc80008011433 */
[----:B------:R0:W-:Y:S01]  /*6e30*/  STL [R1+0x604], R11 ;  /* 0x0006040b01007387 */ /* 0x0001e20000100800 */
        /* <DEDUP_REMOVED lines=43> */
[----:B------:R-:W-:-:S04]  /*70f0*/  ULDC UR60, c[0x0][0x238] ;  /* 0x00008e00003c7ab9 */ /* 0x000fc80000000800 */
        /* <DEDUP_REMOVED lines=173> */
[----:B------:R0:W-:Y:S04]  /*7bd0*/  STL [R1+0x75c], R11 ;  /* 0x00075c0b01007387 */ /* 0x0001e80000100800 */
[----:B------:R1:W-:Y:S01]  /*7be0*/  STL [R1+0x764], R12 ;  /* 0x0007640c01007387 */ /* 0x0003e20000100800 */
[----:B0-----:R-:W-:Y:S02]  /*7bf0*/  SHF.R.S32.HI R11, RZ, 0x7, R152 ;  /* 0x00000007ff0b7819 */ /* 0x001fe40000011498 */
[----:B-1----:R-:W-:-:S03]  /*7c00*/  IADD3.X R12, R5, UR7, RZ, P0, !PT ;  /* 0x00000007050c7c10 */ /* 0x002fc600087fe4ff */
[----:B------:R0:W-:Y:S04]  /*7c10*/  STL [R1+0xb90], R11 ;  /* 0x000b900b01007387 */ /* 0x0001e80000100800 */
[----:B------:R1:W-:Y:S01]  /*7c20*/  STL [R1+0x758], R12 ;  /* 0x0007580c01007387 */ /* 0x0003e20000100800 */
[----:B0-----:R-:W-:Y:S01]  /*7c30*/  IADD3.X R11, R4, UR7, RZ, P1, !PT ;  /* 0x00000007040b7c10 */ /* 0x001fe20008ffe4ff */
[----:B------:R-:W-:Y:S01]  /*7c40*/  USHF.R.S32.HI UR7, URZ, 0x1f, UR6 ;  /* 0x0000001f3f077899 */ /* 0x000fe20008011406 */
[----:B-1----:R-:W-:-:S03]  /*7c50*/  IADD3 R12, P1, R8, UR10, RZ ;  /* 0x0000000a080c7c10 */ /* 0x002fc6000ff3e0ff */
[----:B------:R0:W-:Y:S04]  /*7c60*/  STL [R1+0x760], R11 ;  /* 0x0007600b01007387 */ /* 0x0001e80000100800 */
[----:B------:R1:W-:Y:S01]  /*7c70*/  STL [R1+0x76c], R12 ;  /* 0x00076c0c01007387 */ /* 0x0003e20000100800 */
[----:B0-----:R-:W-:Y:S01]  /*7c80*/  IADD3 R11, P5, R9, UR10, RZ ;  /* 0x0000000a090b7c10 */ /* 0x001fe2000ffbe0ff */
[----:B------:R-:W-:Y:S01]  /*7c90*/  USHF.R.S32.HI UR10, URZ, 0x1f, UR5 ;  /* 0x0000001f3f0a7899 */ /* 0x000fe20008011405 */
[----:B-1----:R-:W-:-:S03]  /*7ca0*/  IADD3 R12, P0, R8, UR38, RZ ;  /* 0x00000026080c7c10 */ /* 0x002fc6000ff1e0ff */
[----:B------:R0:W-:Y:S04]  /*7cb0*/  STL [R1+0x774], R11 ;  /* 0x0007740b01007387 */ /* 0x0001e80000100800 */
[----:B------:R1:W-:Y:S01]  /*7cc0*/  STL [R1+0x77c], R12 ;  /* 0x00077c0c01007387 */ /* 0x0003e20000100800 */
[----:B0-----:R-:W-:Y:S01]  /*7cd0*/  IADD3 R11, P4, R9, UR38, RZ ;  /* 0x00000026090b7c10 */ /* 0x001fe2000ff9e0ff */
[----:B------:R-:W-:Y:S01]  /*7ce0*/  UIADD3 UR38, UP0, UR59, 0x2, URZ ;  /* 0x000000023b267890 */ /* 0x000fe2000ff1e03f */
[----:B-1----:R-:W-:-:S03]  /*7cf0*/  LOP3.LUT R12, R10, 0x10, RZ, 0x3c, !PT ;  /* 0x000000100a0c7812 */ /* 0x002fc600078e3cff */
[----:B------:R0:W-:Y:S01]  /*7d00*/  STL [R1+0x784], R11 ;  /* 0x0007840b01007387 */ /* 0x0001e20000100800 */
[----:B------:R-:W-:-:S03]  /*7d10*/  UIADD3.X UR39, UR61, 0x40000040, URZ, UP0, !UPT ;  /* 0x400000403d277890 */ /* 0x000fc600087fe43f */
[----:B------:R1:W-:Y:S01]  /*7d20*/  STL [R1+0xb18], R12 ;  /* 0x000b180c01007387 */ /* 0x0003e20000100800 */
[----:B------:R-:W-:Y:S01]  /*7d30*/  ULDC UR61, c[0x0][0x238] ;  /* 0x00008e00003d7ab9 */ /* 0x000fe20000000800 */
[C---:B0-----:R-:W-:Y:S02]  /*7d40*/  LOP3.LUT R11, R10.reuse, 0x20, RZ, 0x3c, !PT ;  /* 0x000000200a0b7812 */ /* 0x041fe400078e3cff */
[----:B-1----:R-:W-:-:S03]  /*7d50*/  LOP3.LUT R12, R10, 0x50, RZ, 0x3c, !PT ;  /* 0x000000500a0c7812 */ /* 0x002fc600078e3cff */
[----:B------:R0:W-:Y:S04]  /*7d60*/  STL [R1+0xb14], R11 ;  /* 0x000b140b01007387 */ /* 0x0001e80000100800 */
[----:B------:R-:W-:Y:S01]  /*7d70*/  STL [R1+0xb10], R13 ;  /* 0x000b100d01007387 */ /* 0x000fe20000100800 */
[----:B0-----:R-:W-:-:S05]  /*7d80*/  LOP3.LUT R11, R10, 0x40, RZ, 0x3c, !PT ;  /* 0x000000400a0b7812 */ /* 0x001fca00078e3cff */
[----:B------:R0:W-:Y:S04]  /*7d90*/  STL [R1+0xb0c], R11 ;  /* 0x000b0c0b01007387 */ /* 0x0001e80000100800 */
[----:B------:R1:W-:Y:S01]  /*7da0*/  STL [R1+0xb08], R12 ;  /* 0x000b080c01007387 */ /* 0x0003e20000100800 */
[C---:B0-----:R-:W-:Y:S02]  /*7db0*/  LOP3.LUT R11, R10.reuse, 0x60, RZ, 0x3c, !PT ;  /* 0x000000600a0b7812 */ /* 0x041fe400078e3cff */
[----:B------:R-:W-:Y:S02]  /*7dc0*/  LOP3.LUT R10, R10, 0x70, RZ, 0x3c, !PT ;  /* 0x000000700a0a7812 */ /* 0x000fe400078e3cff */
[----:B-1----:R-:W-:Y:S01]  /*7dd0*/  LOP3.LUT R12, R7, 0x20, RZ, 0x3c, !PT ;  /* 0x00000020070c7812 */ /* 0x002fe200078e3cff */
[----:B------:R0:W-:Y:S01]  /*7de0*/  STL [R1+0xb04], R11 ;  /* 0x000b040b01007387 */ /* 0x0001e20000100800 */
[----:B------:R-:W-:-:S03]  /*7df0*/  IADD3 R12, P2, R9, UR42, RZ ;  /* 0x0000002a090c7c10 */ /* 0x000fc6000ff5e0ff */
[----:B------:R1:W-:Y:S01]  /*7e00*/  STL [R1+0xb00], R10 ;  /* 0x000b000a01007387 */ /* 0x0003e20000100800 */
[C---:B0-----:R-:W-:Y:S02]  /*7e10*/  LOP3.LUT R11, R7.reuse, 0x40, RZ, 0x3c, !PT ;  /* 0x00000040070b7812 */ /* 0x041fe400078e3cff */
[----:B------:R-:W-:Y:S02]  /*7e20*/  IADD3 R11, P3, R8, UR42, RZ ;  /* 0x0000002a080b7c10 */ /* 0x000fe4000ff7e0ff */
[----:B-1----:R-:W-:Y:S02]  /*7e30*/  LOP3.LUT R10, R7, 0x60, RZ, 0x3c, !PT ;  /* 0x00000060070a7812 */ /* 0x002fe400078e3cff */
[----:B------:R-:W-:Y:S01]  /*7e40*/  IADD3.X R10, R5, UR43, RZ, P1, !PT ;  /* 0x0000002b050a7c10 */ /* 0x000fe20008ffe4ff */
[----:B------:R0:W-:Y:S04]  /*7e50*/  STL [R1+0x78c], R11 ;  /* 0x00078c0b01007387 */ /* 0x0001e80000100800 */
[----:B------:R1:W-:Y:S04]  /*7e60*/  STL [R1+0x794], R12 ;  /* 0x0007940c01007387 */ /* 0x0003e80000100800 */
[----:B------:R2:W-:Y:S01]  /*7e70*/  STL [R1+0x768], R10 ;  /* 0x0007680a01007387 */ /* 0x0005e20000100800 */
[----:B0-----:R-:W-:Y:S01]  /*7e80*/  IADD3.X R11, R4, UR43, RZ, P5, !PT ;  /* 0x0000002b040b7c10 */ /* 0x001fe2000affe4ff */
[----:B------:R-:W-:Y:S01]  /*7e90*/  UIADD3.64 UR42, UR38, 0x2, URZ ;  /* 0x00000002262a7897 */ /* 0x000fe2000fffe03f */
[----:B-1----:R-:W-:-:S03]  /*7ea0*/  IADD3 R12, P6, R9, UR14, RZ ;  /* 0x0000000e090c7c10 */ /* 0x002fc6000ffde0ff */
[----:B------:R0:W-:Y:S01]  /*7eb0*/  STL [R1+0x770], R11 ;  /* 0x0007700b01007387 */ /* 0x0001e20000100800 */
[----:B--2---:R-:W-:-:S05]  /*7ec0*/  IADD3 R10, P1, R8, UR14, RZ ;  /* 0x0000000e080a7c10 */ /* 0x004fca000ff3e0ff */
[----:B------:R1:W-:Y:S01]  /*7ed0*/  STL [R1+0x79c], R10 ;  /* 0x00079c0a01007387 */ /* 0x0003e20000100800 */
[----:B0-----:R-:W-:-:S03]  /*7ee0*/  IADD3.X R11, R5, UR15, RZ, P0, !PT ;  /* 0x0000000f050b7c10 */ /* 0x001fc600087fe4ff */
[----:B------:R0:W-:Y:S04]  /*7ef0*/  STL [R1+0x7a4], R12 ;  /* 0x0007a40c01007387 */ /* 0x0001e80000100800 */
[----:B------:R2:W-:Y:S01]  /*7f00*/  STL [R1+0x778], R11 ;  /* 0x0007780b01007387 */ /* 0x0005e20000100800 */
[----:B-1----:R-:W-:Y:S01]  /*7f10*/  IADD3.X R10, R4, UR15, RZ, P4, !PT ;  /* 0x0000000f040a7c10 */ /* 0x002fe2000a7fe4ff */
[----:B------:R-:W-:Y:S01]  /*7f20*/  UIADD3.64 UR14, UR38, 0x4, URZ ;  /* 0x00000004260e7897 */ /* 0x000fe2000fffe03f */
[----:B0-----:R-:W-:-:S03]  /*7f30*/  IADD3 R12, P5, R8, UR12, RZ ;  /* 0x0000000c080c7c10 */ /* 0x001fc6000ffbe0ff */
[----:B------:R0:W-:Y:S01]  /*7f40*/  STL [R1+0x780], R10 ;  /* 0x0007800a01007387 */ /* 0x0001e20000100800 */
[----:B--2---:R-:W-:-:S03]  /*7f50*/  IADD3 R11, P4, R8, UR13, RZ ;  /* 0x0000000d080b7c10 */ /* 0x004fc6000ff9e0ff */
[----:B------:R1:W-:Y:S01]  /*7f60*/  STL [R1+0x7ac], R12 ;  /* 0x0007ac0c01007387 */ /* 0x0003e20000100800 */
[----:B0-----:R-:W-:Y:S02]  /*7f70*/  IADD3 R10, P0, R9, UR12, RZ ;  /* 0x0000000c090a7c10 */ /* 0x001fe4000ff1e0ff */
[----:B-1----:R-:W-:-:S03]  /*7f80*/  IADD3.X R12, R5, UR34, RZ, P3, !PT ;  /* 0x00000022050c7c10 */ /* 0x002fc60009ffe4ff */
[----:B------:R0:W-:Y:S04]  /*7f90*/  STL [R1+0x7b4], R10 ;  /* 0x0007b40a01007387 */ /* 0x0001e80000100800 */
[----:B------:R1:W-:Y:S04]  /*7fa0*/  STL [R1+0x7bc], R11 ;  /* 0x0007bc0b01007387 */ /* 0x0003e80000100800 */
[----:B------:R2:W-:Y:S01]  /*7fb0*/  STL [R1+0x788], R12 ;  /* 0x0007880c01007387 */ /* 0x0005e20000100800 */
[----:B0-----:R-:W-:Y:S02]  /*7fc0*/  IADD3 R10, P3, R9, UR13, RZ ;  /* 0x0000000d090a7c10 */ /* 0x001fe4000ff7e0ff */
[----:B-1----:R-:W-:-:S03]  /*7fd0*/  IADD3.X R11, R4, UR34, RZ, P2, !PT ;  /* 0x00000022040b7c10 */ /* 0x002fc600097fe4ff */
[----:B------:R0:W-:Y:S01]  /*7fe0*/  STL [R1+0x7c4], R10 ;  /* 0x0007c40a01007387 */ /* 0x0001e20000100800 */
[----:B--2---:R-:W-:-:S03]  /*7ff0*/  IADD3 R12, P2, R8, UR16, RZ ;  /* 0x00000010080c7c10 */ /* 0x004fc6000ff5e0ff */
[----:B------:R1:W-:Y:S04]  /*8000*/  STL [R1+0x790], R11 ;  /* 0x0007900b01007387 */ /* 0x0003e80000100800 */
[----:B------:R2:W-:Y:S01]  /*8010*/  STL [R1+0x7cc], R12 ;  /* 0x0007cc0c01007387 */ /* 0x0005e20000100800 */
[----:B0-----:R-:W-:Y:S02]  /*8020*/  IADD3.X R10, R5, UR35, RZ, P1, !PT ;  /* 0x00000023050a7c10 */ /* 0x001fe40008ffe4ff */
[----:B-1----:R-:W-:-:S03]  /*8030*/  IADD3 R11, P1, R9, UR16, RZ ;  /* 0x00000010090b7c10 */ /* 0x002fc6000ff3e0ff */
[----:B------:R0:W-:Y:S01]  /*8040*/  STL [R1+0x798], R10 ;  /* 0x0007980a01007387 */ /* 0x0001e20000100800 */
[----:B--2---:R-:W-:-:S03]  /*8050*/  IADD3.X R12, R4, UR35, RZ, P6, !PT ;  /* 0x00000023040c7c10 */ /* 0x004fc6000b7fe4ff */
        /* <DEDUP_REMOVED lines=14> */
[----:B0-----:R-:W-:Y:S01]  /*8140*/  IADD3 R10, P4, R9, UR18, RZ ;  /* 0x00000012090a7c10 */ /* 0x001fe2000ff9e0ff */
[----:B------:R-:W-:Y:S01]  /*8150*/  UMOV UR18, UR59 ;  /* 0x0000003b00127c82 */ /* 0x000fe20008000000 */
        /* <DEDUP_REMOVED lines=8> */
[----:B------:R-:W-:Y:S01]  /*81e0*/  UMOV UR19, 0x40000040 ;  /* 0x4000004000137882 */ /* 0x000fe20000000000 */
[----:B--2---:R-:W-:Y:S02]  /*81f0*/  IADD3.X R12, R4, UR40, RZ, P1, !PT ;  /* 0x00000028040c7c10 */ /* 0x004fe40008ffe4ff */
        /* <DEDUP_REMOVED lines=101> */
[----:B--2---:R-:W-:-:S03]  /*8850*/  IADD3.X R12, R5, UR56, RZ, P2, !PT ;  /* 0x00000038050c7c10 */ /* 0x004fc600097fe4ff */
[----:B------:R1:W-:Y:S01]  /*8860*/  STL [R1+0x898], R11 ;  /* 0x0008980b01007387 */ /* 0x0003e20000100800 */
[----:B0-----:R-:W-:Y:S02]  /*8870*/  IADD3 R10, P4, R9, UR32, RZ ;  /* 0x00000020090a7c10 */ /* 0x001fe4000ff9e0ff */
[----:B-1----:R-:W-:-:S03]  /*8880*/  IADD3.X R11, R4, UR55, RZ, P3, !PT ;  /* 0x00000037040b7c10 */ /* 0x002fc60009ffe4ff */
[----:B------:R0:W-:Y:S04]  /*8890*/  STL [R1+0x8d4], R10 ;  /* 0x0008d40a01007387 */ /* 0x0001e80000100800 */
[----:B------:R1:W-:Y:S01]  /*88a0*/  STL [R1+0x8a0], R11 ;  /* 0x0008a00b01007387 */ /* 0x0003e20000100800 */
[----:B0-----:R-:W-:Y:S02]  /*88b0*/  IADD3 R10, P3, R8, UR60, RZ ;  /* 0x0000003c080a7c10 */ /* 0x001fe4000ff7e0ff */
[----:B-1----:R-:W-:-:S03]  /*88c0*/  IADD3 R11, P2, R9, UR61, RZ ;  /* 0x0000003d090b7c10 */ /* 0x002fc6000ff5e0ff */
[----:B------:R0:W-:Y:S04]  /*88d0*/  STL [R1+0x8dc], R10 ;  /* 0x0008dc0a01007387 */ /* 0x0001e80000100800 */
[----:B------:R1:W-:Y:S04]  /*88e0*/  STL [R1+0x8a8], R12 ;  /* 0x0008a80c01007387 */ /* 0x0003e80000100800 */
[----:B------:R2:W-:Y:S01]  /*88f0*/  STL [R1+0x8e4], R11 ;  /* 0x0008e40b01007387 */ /* 0x0005e20000100800 */
[----:B0-----:R-:W-:Y:S02]  /*8900*/  IADD3.X R10, R4, UR56, RZ, P1, !PT ;  /* 0x00000038040a7c10 */ /* 0x001fe40008ffe4ff */
[----:B-1----:R-:W-:-:S03]  /*8910*/  IADD3.X R12, R5, UR57, RZ, P6, !PT ;  /* 0x00000039050c7c10 */ /* 0x002fc6000b7fe4ff */
[----:B------:R0:W-:Y:S01]  /*8920*/  STL [R1+0x8b0], R10 ;  /* 0x0008b00a01007387 */ /* 0x0001e20000100800 */
[----:B--2---:R-:W-:-:S03]  /*8930*/  IADD3.X R11, R4, UR57, RZ, P5, !PT ;  /* 0x00000039040b7c10 */ /* 0x004fc6000affe4ff */
        /* <DEDUP_REMOVED lines=8> */
[----:B0-----:R-:W-:-:S05]  /*89c0*/  IADD3.X R10, R4, UR33, RZ, P2, !PT ;  /* 0x00000021040a7c10 */ /* 0x001fca00097fe4ff */
[----:B------:R1:W-:Y:S02]  /*89d0*/  STL [R1+0x8e0], R10 ;  /* 0x0008e00a01007387 */ /* 0x0003e40000100800 */
.L_x_2:
[----:B------:R-:W2:Y:S01]  /*89e0*/  LDL R17, [R1+0x8e0] ;  /* 0x0008e00001117983 */ /* 0x000ea20000100800 */
[----:B------:R-:W0:Y:S03]  /*89f0*/  LDC R207, c[0x0][0x230] ;  /* 0x00008c00ffcf7b82 */ /* 0x000e260000000800 */
[----:B------:R-:W3:Y:S01]  /*8a00*/  LDL R16, [R1+0x8e4] ;  /* 0x0008e40001107983 */ /* 0x000ee20000100800 */
[----:B------:R-:W-:Y:S02]  /*8a10*/  PRMT R160, RZ, 0x7610, R160 ;  /* 0x00007610ffa07816 */ /* 0x000fe400000000a0 */
[----:B------:R-:W-:Y:S01]  /*8a20*/  PRMT R181, RZ, 0x7610, R181 ;  /* 0x00007610ffb57816 */ /* 0x000fe200000000b5 */
[----:B------:R-:W-:Y:S04]  /*8a30*/  STL [R1+0xd5c], R252 ;  /* 0x000d5cfc01007387 */ /* 0x000fe80000100800 */
[----:B------:R-:W-:Y:S04]  /*8a40*/  STL [R1+0xd64], R252 ;  /* 0x000d64fc01007387 */ /* 0x000fe80000100800 */
[----:B------:R-:W-:Y:S04]  /*8a50*/  STL [R1+0xd6c], R252 ;  /* 0x000d6cfc01007387 */ /* 0x000fe80000100800 */
[----:B------:R-:W-:Y:S04]  /*8a60*/  STL [R1+0xd74], R252 ;  /* 0x000d74fc01007387 */ /* 0x000fe80000100800 */
[----:B------:R-:W-:Y:S01]  /*8a70*/  STL [R1+0xd7c], R252 ;  /* 0x000d7cfc01007387 */ /* 0x000fe20000100800 */
[----:B0-----:R-:W-:-:S03]  /*8a80*/  IMAD R207, R6, -0x80, R207 ;  /* 0xffffff8006cf7824 */ /* 0x001fc600078e02cf */
[----:B------:R-:W-:Y:S02]  /*8a90*/  STL [R1+0xd84], R252 ;  /* 0x000d84fc01007387 */ /* 0x000fe40000100800 */
[C---:B------:R-:W-:Y:S02]  /*8aa0*/  ISETP.GT.AND P0, PT, R207.reuse, RZ, PT ;  /* 0x000000ffcf00720c */ /* 0x040fe40003f04270 */
[----:B------:R-:W-:Y:S01]  /*8ab0*/  STL [R1+0xd8c], R252 ;  /* 0x000d8cfc01007387 */ /* 0x000fe20000100800 */
[C---:B------:R-:W-:Y:S02]  /*8ac0*/  ISETP.GT.AND P1, PT, R207.reuse, 0x1, PT ;  /* 0x00000001cf00780c */ /* 0x040fe40003f24270 */
[----:B------:R-:W-:Y:S01]  /*8ad0*/  PRMT R211, RZ, 0x7610, R211 ;  /* 0x00007610ffd37816 */ /* 0x000fe200000000d3 */
[----:B------:R-:W-:Y:S01]  /*8ae0*/  STL [R1+0xd94], R252 ;  /* 0x000d94fc01007387 */ /* 0x000fe20000100800 */
[----:B------:R-:W-:Y:S02]  /*8af0*/  PRMT R206, RZ, 0x7610, R206 ;  /* 0x00007610ffce7816 */ /* 0x000fe400000000ce */
[----:B------:R-:W-:Y:S01]  /*8b00*/  ISETP.GT.AND P2, PT, R207, 0x2, PT ;  /* 0x00000002cf00780c */ /* 0x000fe20003f44270 */
[----:B------:R-:W-:Y:S03]  /*8b10*/  STL [R1+0xd9c], R252 ;  /* 0x000d9cfc01007387 */ /* 0x000fe60000100800 */
[----:B-1----:R-:W-:Y:S01]  /*8b20*/  @P0 IMAD.MOV.U32 R10, RZ, RZ, R9 ;  /* 0x000000ffff0a0224 */ /* 0x002fe200078e0009 */
[----:B------:R-:W-:Y:S01]  /*8b30*/  STL [R1+0xda4], R252 ;  /* 0x000da4fc01007387 */ /* 0x000fe20000100800 */
[----:B------:R-:W-:-:S03]  /*8b40*/  @P0 IMAD.MOV.U32 R11, RZ, RZ, R4 ;  /* 0x000000ffff0b0224 */ /* 0x000fc600078e0004 */
[----:B------:R-:W-:Y:S04]  /*8b50*/  STL [R1+0xdac], R252 ;  /* 0x000dacfc01007387 */ /* 0x000fe80000100800 */
        /* <DEDUP_REMOVED lines=24> */
[----:B------:R0:W-:Y:S04]  /*8ce0*/  STL [R1+0xe6c], R252 ;  /* 0x000e6cfc01007387 */ /* 0x0001e80000100800 */
        /* <DEDUP_REMOVED lines=91> */
[----:B------:R1:W4:Y:S04]  /*92a0*/  @P0 LDG.E.U8 R160, desc[UR8][R10.64] ;  /* 0x000000080aa00981 */ /* 0x000328000c1e1100 */
[----:B------:R-:W-:Y:S04]  /*92b0*/  STL [R1+0xc70], R161 ;  /* 0x000c70a101007387 */ /* 0x000fe80000100800 */
[----:B------:R-:W-:Y:S01]  /*92c0*/  STL [R1+0xc6c], R167 ;  /* 0x000c6ca701007387 */ /* 0x000fe20000100800 */
[----:B-1----:R-:W-:-:S02]  /*92d0*/  @P0 IMAD.MOV.U32 R10, RZ, RZ, R8 ;  /* 0x000000ffff0a0224 */ /* 0x002fc400078e0008 */
[----:B------:R-:W-:Y:S01]  /*92e0*/  @P0 IMAD.MOV.U32 R11, RZ, RZ, R5 ;  /* 0x000000ffff0b0224 */ /* 0x000fe200078e0005 */
[----:B------:R-:W-:Y:S04]  /*92f0*/  STL [R1+0xc68], R166 ;  /* 0x000c68a601007387 */ /* 0x000fe80000100800 */
[----:B------:R-:W-:Y:S04]  /*9300*/  STL [R1+0xbb0], R7 ;  /* 0x000bb00701007387 */ /* 0x000fe80000100800 */
[----:B-----5:R-:W-:Y:S04]  /*9310*/  STL [R1+0xbac], R3 ;  /* 0x000bac0301007387 */ /* 0x020fe80000100800 */
[----:B------:R-:W-:Y:S04]  /*9320*/  STL [R1+0xba8], R2 ;  /* 0x000ba80201007387 */ /* 0x000fe80000100800 */
[----:B------:R3:W4:Y:S04]  /*9330*/  @P0 LDG.E.U8 R181, desc[UR8][R10.64] ;  /* 0x000000080ab50981 */ /* 0x000728000c1e1100 */
[----:B------:R-:W-:Y:S04]  /*9340*/  STL [R1+0xba4], R0 ;  /* 0x000ba40001007387 */ /* 0x000fe80000100800 */
[----:B------:R-:W-:Y:S01]  /*9350*/  STL [R1+0xbb4], R6 ;  /* 0x000bb40601007387 */ /* 0x000fe20000100800 */
[----:B---3--:R-:W-:-:S02]  /*9360*/  @P1 IMAD.MOV.U32 R10, RZ, RZ, R16 ;  /* 0x000000ffff0a1224 */ /* 0x008fc400078e0010 */
[----:B--2---:R-:W-:Y:S01]  /*9370*/  @P1 IMAD.MOV.U32 R11, RZ, RZ, R17 ;  /* 0x000000ffff0b1224 */ /* 0x004fe200078e0011 */
[----:B------:R-:W-:Y:S04]  /*9380*/  STL [R1+0xbbc], R9 ;  /* 0x000bbc0901007387 */ /* 0x000fe80000100800 */
[----:B------:R-:W-:Y:S04]  /*9390*/  STL [R1+0xbb8], R4 ;  /* 0x000bb80401007387 */ /* 0x000fe80000100800 */
[----:B------:R-:W-:Y:S04]  /*93a0*/  STL [R1+0xbc4], R8 ;  /* 0x000bc40801007387 */ /* 0x000fe80000100800 */
[----:B------:R-:W-:Y:S04]  /*93b0*/  STL [R1+0xbc0], R5 ;  /* 0x000bc00501007387 */ /* 0x000fe80000100800 */
[----:B------:R1:W2:Y:S01]  /*93c0*/  @P1 LDG.E.U8 R211, desc[UR8][R10.64] ;  /* 0x000000080ad31981 */ /* 0x0002a2000c1e1100 */
[----:B------:R-:W-:-:S02]  /*93d0*/  PRMT R163, RZ, 0x7610, R163 ;  /* 0x00007610ffa37816 */ /* 0x000fc400000000a3 */
[----:B------:R-:W-:Y:S01]  /*93e0*/  PRMT R153, RZ, 0x7610, R153 ;  /* 0x00007610ff997816 */ /* 0x000fe20000000099 */
[----:B------:R-:W3:Y:S04]  /*93f0*/  LDL R17, [R1+0x8b8] ;  /* 0x0008b80001117983 */ /* 0x000ee80000100800 */
[----:B------:R-:W4:Y:S04]  /*9400*/  LDL R16, [R1+0x8bc] ;  /* 0x0008bc0001107983 */ /* 0x000f280000100800 */
[----:B------:R-:W1:Y:S04]  /*9410*/  LDL R10, [R1+0x8d8] ;  /* 0x0008d800010a7983 */ /* 0x000e680000100800 */
[----:B------:R-:W1:Y:S02]  /*9420*/  LDL R11, [R1+0x8dc] ;  /* 0x0008dc00010b7983 */ /* 0x000e640000100800 */
[----:B-1----:R-:W-:-:S04]  /*9430*/  @P1 LOP3.LUT R11, R11, R10, RZ, 0x3c, !PT ;  /* 0x0000000a0b0b1212 */ /* 0x002fc800078e3cff */
[----:B------:R-:W-:-:S04]  /*9440*/  @P1 LOP3.LUT R10, R11, R10, RZ, 0x3c, !PT ;  /* 0x0000000a0b0a1212 */ /* 0x000fc800078e3cff */
[----:B------:R-:W-:-:S05]  /*9450*/  @P1 LOP3.LUT R11, R11, R10, RZ, 0x3c, !PT ;  /* 0x0000000a0b0b1212 */ /* 0x000fca00078e3cff */
[----:B------:R1:W2:Y:S04]  /*9460*/  @P1 LDG.E.U8 R206, desc[UR8][R10.64] ;  /* 0x000000080ace1981 */ /* 0x0002a8000c1e1100 */
        /* <DEDUP_REMOVED lines=13> */
[----:B------:R-:W1:Y:S01]  /*9540*/  LDL R11, [R1+0x8c4] ;  /* 0x0008c400010b7983 */ /* 0x000e620000100800 */
[----:B------:R-:W-:Y:S02]  /*9550*/  ISETP.GT.AND P0, PT, R207, 0x3, PT ;  /* 0x00000003cf00780c */ /* 0x000fe40003f04270 */
[----:B------:R-:W-:-:S02]  /*9560*/  PRMT R210, RZ, 0x7610, R210 ;  /* 0x00007610ffd27816 */ /* 0x000fc400000000d2 */
[----:B------:R-:W-:-:S09]  /*9570*/  PRMT R205, RZ, 0x7610, R205 ;  /* 0x00007610ffcd7816 */ /* 0x000fd200000000cd */
[----:B-1----:R-:W-:-:S04]  /*9580*/  @P0 LOP3.LUT R11, R11, R10, RZ, 0x3c, !PT ;  /* 0x0000000a0b0b0212 */ /* 0x002fc800078e3cff */
[----:B------:R-:W-:-:S04]  /*9590*/  @P0 LOP3.LUT R10, R11, R10, RZ, 0x3c, !PT ;  /* 0x0000000a0b0a0212 */ /* 0x000fc800078e3cff */
[----:B------:R-:W-:-:S05]  /*95a0*/  @P0 LOP3.LUT R11, R11, R10, RZ, 0x3c, !PT ;  /* 0x0000000a0b0b0212 */ /* 0x000fca00078e3cff */
[----:B------:R4:W2:Y:S02]  /*95b0*/  @P0 LDG.E.U8 R210, desc[UR8][R10.64] ;  /* 0x000000080ad20981 */ /* 0x0008a4000c1e1100 */
[----:B----4-:R-:W-:Y:S02]  /*95c0*/  @P0 IMAD.MOV.U32 R10, RZ, RZ, R16 ;  /* 0x000000ffff0a0224 */ /* 0x010fe400078e0010 */
[----:B---3--:R-:W-:Y:S01]  /*95d0*/  @P0 IMAD.MOV.U32 R11, RZ, RZ, R17 ;  /* 0x000000ffff0b0224 */ /* 0x008fe200078e0011 */
[----:B------:R-:W-:Y:S01]  /*95e0*/  ISETP.GT.AND P1, PT, R207, 0x4, PT ;  /* 0x00000004cf00780c */ /* 0x000fe20003f24270 */
[----:B------:R-:W3:Y:S04]  /*95f0*/  LDL R17, [R1+0x890] ;  /* 0x0008900001117983 */ /* 0x000ee80000100800 */
[----:B------:R1:W4:Y:S01]  /*9600*/  @P0 LDG.E.U8 R205, desc[UR8][R10.64] ;  /* 0x000000080acd0981 */ /* 0x000322000c1e1100 */
[----:B------:R-:W-:-:S02]  /*9610*/  PRMT R209, RZ, 0x7610, R209 ;  /* 0x00007610ffd17816 */ /* 0x000fc400000000d1 */
[----:B------:R-:W-:Y:S01]  /*9620*/  PRMT R176, RZ, 0x7610, R176 ;  /* 0x00007610ffb07816 */ /* 0x000fe200000000b0 */
[----:B------:R-:W2:Y:S04]  /*9630*/  LDL R16, [R1+0x894] ;  /* 0x0008940001107983 */ /* 0x000ea80000100800 */
[----:B------:R-:W1:Y:S04]  /*9640*/  LDL R10, [R1+0x8b0] ;  /* 0x0008b000010a7983 */ /* 0x000e680000100800 */
[----:B------:R-:W1:Y:S02]  /*9650*/  LDL R11, [R1+0x8b4] ;  /* 0x0008b400010b7983 */ /* 0x000e640000100800 */
[----:B-1----:R-:W-:-:S04]  /*9660*/  @P1 LOP3.LUT R11, R11, R10, RZ, 0x3c, !PT ;  /* 0x0000000a0b0b1212 */ /* 0x002fc800078e3cff */
[----:B------:R-:W-:-:S04]  /*9670*/  @P1 LOP3.LUT R10, R11, R10, RZ, 0x3c, !PT ;  /* 0x0000000a0b0a1212 */ /* 0x000fc800078e3cff */
[----:B------:R-:W-:-:S05]  /*9680*/  @P1 LOP3.LUT R11, R11, R10, RZ, 0x3c, !PT ;  /* 0x0000000a0b0b1212 */ /* 0x000fca00078e3cff */
[----:B------:R1:W4:Y:S04]  /*9690*/  @P1 LDG.E.U8 R209, desc[UR8][R10.64] ;  /* 0x000000080ad11981 */ /* 0x000328000c1e1100 */
[----:B------:R-:W1:Y:S04]  /*96a0*/  LDL R10, [R1+0x8a8] ;  /* 0x0008a800010a7983 */ /* 0x000e680000100800 */
[----:B------:R-:W1:Y:S02]  /*96b0*/  LDL R11, [R1+0x8ac] ;  /* 0x0008ac00010b7983 */ /* 0x000e640000100800 */
[----:B-1----:R-:W-:-:S04]  /*96c0*/  @P1 LOP3.LUT R11, R11, R10, RZ, 0x3c, !PT ;  /* 0x0000000a0b0b1212 */ /* 0x002fc800078e3cff */
[----:B------:R-:W-:-:S04]  /*96d0*/  @P1 LOP3.LUT R10, R11, R10, RZ, 0x3c, !PT ;  /* 0x0000000a0b0a1212 */ /* 0x000fc800078e3cff */
[----:B------:R-:W-:-:S05]  /*96e0*/  @P1 LOP3.LUT R11, R11, R10, RZ, 0x3c, !PT ;  /* 0x0000000a0b0b1212 */ /* 0x000fca00078e3cff */
[----:B------:R1:W4:Y:S04]  /*96f0*/  @P1 LDG.E.U8 R176, desc[UR8][R10.64] ;  /* 0x000000080ab01981 */ /* 0x000328000c1e1100 */
[----:B------:R-:W1:Y:S04]  /*9700*/  LDL R10, [R1+0x8a0] ;  /* 0x0008a000010a7983 */ /* 0x000e680000100800 */
[----:B------:R-:W1:Y:S01]  /*9710*/  LDL R11, [R1+0x8a4] ;  /* 0x0008a400010b7983 */ /* 0x000e620000100800 */
[----:B------:R-:W-:Y:S02]  /*9720*/  ISETP.GT.AND P2, PT, R207, 0x5, PT ;  /* 0x00000005cf00780c */ /* 0x000fe40003f44270 */
[----:B------:R-:W-:-:S11]  /*9730*/  PRMT R165, RZ, 0x7610, R165 ;  /* 0x00007610ffa57816 */ /* 0x000fd600000000a5 */
[----:B-1----:R-:W-:-:S04]  /*9740*/  @P2 LOP3.LUT R11, R11, R10, RZ, 0x3c, !PT ;  /* 0x0000000a0b0b2212 */ /* 0x002fc800078e3cff */
[----:B------:R-:W-:-:S04]  /*9750*/  @P2 LOP3.LUT R10, R11, R10, RZ, 0x3c, !PT ;  /* 0x0000000a0b0a2212 */ /* 0x000fc800078e3cff */
[----:B------:R-:W-:-:S05]  /*9760*/  @P2 LOP3.LUT R11, R11, R10, RZ, 0x3c, !PT ;  /* 0x0000000a0b0b2212 */ /* 0x000fca00078e3cff */
[----:B------:R1:W4:Y:S04]  /*9770*/  @P2 LDG.E.U8 R165, desc[UR8][R10.64] ;  /* 0x000000080aa52981 */ /* 0x000328000c1e1100 */
[----:B------:R-:W1:Y:S04]  /*9780*/  LDL R10, [R1+0x898] ;  /* 0x00089800010a7983 */ /* 0x000e680000100800 */
[----:B------:R-:W1:Y:S01]  /*9790*/  LDL R11, [R1+0x89c] ;  /* 0x00089c00010b7983 */ /* 0x000e620000100800 */
[----:B------:R-:W-:Y:S02]  /*97a0*/  ISETP.GT.AND P0, PT, R207, 0x6, PT ;  /* 0x00000006cf00780c */ /* 0x000fe40003f04270 */
[----:B------:R-:W-:-:S02]  /*97b0*/  PRMT R177, RZ, 0x7610, R177 ;  /* 0x00007610ffb17816 */ /* 0x000fc400000000b1 */
[----:B------:R-:W-:Y:S02]  /*97c0*/  PRMT R164, RZ, 0x7610, R164 ;  /* 0x00007610ffa47816 */ /* 0x000fe400000000a4 */
[----:B-1----:R-:W-:-:S04]  /*97d0*/  @P2 LOP3.LUT R11, R11, R10, RZ, 0x3c, !PT ;  /* 0x0000000a0b0b2212 */ /* 0x002fc800078e3cff */
[----:B------:R-:W-:-:S04]  /*97e0*/  @P2 LOP3.LUT R10, R11, R10, RZ, 0x3c, !PT ;  /* 0x0000000a0b0a2212 */ /* 0x000fc800078e3cff */
[----:B------:R-:W-:-:S05]  /*97f0*/  @P2 LOP3.LUT R11, R11, R10, RZ, 0x3c, !PT ;  /* 0x0000000a0b0b2212 */ /* 0x000fca00078e3cff */
[----:B------:R2:W4:Y:S02]  /*9800*/  @P2 LDG.E.U8 R177, desc[UR8][R10.64] ;  /* 0x000000080ab12981 */ /* 0x000524000c1e1100 */
[----:B--2---:R-:W-:Y:S02]  /*9810*/  @P0 IMAD.MOV.U32 R10, RZ, RZ, R16 ;  /* 0x000000ffff0a0224 */ /* 0x004fe400078e0010 */
[----:B---3--:R-:W-:Y:S01]  /*9820*/  @P0 IMAD.MOV.U32 R11, RZ, RZ, R17 ;  /* 0x000000ffff0b0224 */ /* 0x008fe200078e0011 */
[----:B------:R-:W-:Y:S01]  /*9830*/  PRMT R188, RZ, 0x7610, R188 ;  /* 0x00007610ffbc7816 */ /* 0x000fe200000000bc */
[----:B------:R-:W2:Y:S04]  /*9840*/  LDL R17, [R1+0x868] ;  /* 0x0008680001117983 */ /* 0x000ea80000100800 */
[----:B------:R1:W3:Y:S01]  /*9850*/  @P0 LDG.E.U8 R164, desc[UR8][R10.64] ;  /* 0x000000080aa40981 */ /* 0x0002e2000c1e1100 */
[----:B------:R-:W-:-:S02]  /*9860*/  ISETP.GT.AND P1, PT, R207, 0x7, PT ;  /* 0x00000007cf00780c */ /* 0x000fc40003f24270 */
[----:B------:R-:W-:Y:S01]  /*9870*/  PRMT R208, RZ, 0x7610, R208 ;  /* 0x00007610ffd07816 */ /* 0x000fe200000000d0 */
[----:B------:R-:W4:Y:S04]  /*9880*/  LDL R16, [R1+0x86c] ;  /* 0x00086c0001107983 */ /* 0x000f280000100800 */
[----:B------:R-:W1:Y:S04]  /*9890*/  LDL R10, [R1+0x888] ;  /* 0x00088800010a7983 */ /* 0x000e680000100800 */
[----:B------:R-:W1:Y:S02]  /*98a0*/  LDL R11, [R1+0x88c] ;  /* 0x00088c00010b7983 */ /* 0x000e640000100800 */
[----:B-1----:R-:W-:-:S04]  /*98b0*/  @P0 LOP3.LUT R11, R11, R10, RZ, 0x3c, !PT ;  /* 0x0000000a0b0b0212 */ /* 0x002fc800078e3cff */
[----:B------:R-:W-:-:S04]  /*98c0*/  @P0 LOP3.LUT R10, R11, R10, RZ, 0x3c, !PT ;  /* 0x0000000a0b0a0212 */ /* 0x000fc800078e3cff */
[----:B------:R-:W-:-:S05]  /*98d0*/  @P0 LOP3.LUT R11, R11, R10, RZ, 0x3c, !PT ;  /* 0x0000000a0b0b0212 */ /* 0x000fca00078e3cff */
[----:B------:R1:W3:Y:S04]  /*98e0*/  @P0 LDG.E.U8 R188, desc[UR8][R10.64] ;  /* 0x000000080abc0981 */ /* 0x0002e8000c1e1100 */
[----:B------:R-:W1:Y:S04]  /*98f0*/  LDL R10, [R1+0x880] ;  /* 0x00088000010a7983 */ /* 0x000e680000100800 */
[----:B------:R-:W1:Y:S02]  /*9900*/  LDL R11, [R1+0x884] ;  /* 0x00088400010b7983 */ /* 0x000e640000100800 */
[----:B-1----:R-:W-:-:S04]  /*9910*/  @P1 LOP3.LUT R11, R11, R10, RZ, 0x3c, !PT ;  /* 0x0000000a0b0b1212 */ /* 0x002fc800078e3cff */
[----:B------:R-:W-:-:S04]  /*9920*/  @P1 LOP3.LUT R10, R11, R10, RZ, 0x3c, !PT ;  /* 0x0000000a0b0a1212 */ /* 0x000fc800078e3cff */
[----:B------:R-:W-:-:S05]  /*9930*/  @P1 LOP3.LUT R11, R11, R10, RZ, 0x3c, !PT ;  /* 0x0000000a0b0b1212 */ /* 0x000fca00078e3cff */
[----:B------:R1:W3:Y:S04]  /*9940*/  @P1 LDG.E.U8 R208, desc[UR8][R10.64] ;  /* 0x000000080ad01981 */ /* 0x0002e8000c1e1100 */
[----:B------:R-:W1:Y:S04]  /*9950*/  LDL R10, [R1+0x878] ;  /* 0x00087800010a7983 */ /* 0x000e680000100800 */
[----:B------:R-:W1:Y:S01]  /*9960*/  LDL R11, [R1+0x87c] ;  /* 0x00087c00010b7983 */ /* 0x000e620000100800 */
[----:B------:R-:W-:Y:S02]  /*9970*/  PRMT R204, RZ, 0x7610, R204 ;  /* 0x00007610ffcc7816 */ /* 0x000fe400000000cc */
[----:B-1----:R-:W-:-:S04]  /*9980*/  @P1 LOP3.LUT R11, R11, R10, RZ, 0x3c, !PT ;  /* 0x0000000a0b0b1212 */ /* 0x002fc800078e3cff */
[----:B------:R-:W-:-:S04]  /*9990*/  @P1 LOP3.LUT R10, R11, R10, RZ, 0x3c, !PT ;  /* 0x0000000a0b0a1212 */ /* 0x000fc800078e3cff */
[----:B------:R-:W-:-:S05]  /*99a0*/  @P1 LOP3.LUT R11, R11, R10, RZ, 0x3c, !PT ;  /* 0x0000000a0b0b1212 */ /* 0x000fca00078e3cff */
[----:B------:R1:W3:Y:S04]  /*99b0*/  @P1 LDG.E.U8 R204, desc[UR8][R10.64] ;  /* 0x000000080acc1981 */ /* 0x0002e8000c1e1100 */
        /* <DEDUP_REMOVED lines=8> */
[----:B------:R4:W3:Y:S02]  /*9a40*/  @P2 LDG.E.U8 R189, desc[UR8][R10.64] ;  /* 0x000000080abd2981 */ /* 0x0008e4000c1e1100 */
[----:B----4-:R-:W-:Y:S02]  /*9a50*/  @P2 IMAD.MOV.U32 R10, RZ, RZ, R16 ;  /* 0x000000ffff0a2224 */ /* 0x010fe400078e0010 */
[----:B--2---:R-:W-:Y:S01]  /*9a60*/  @P2 IMAD.MOV.U32 R11, RZ, RZ, R17 ;  /* 0x000000ffff0b2224 */ /* 0x004fe200078e0011 */
[----:B------:R-:W-:Y:S01]  /*9a70*/  ISETP.GT.AND P0, PT, R207, 0x9, PT ;  /* 0x00000009cf00780c */ /* 0x000fe20003f04270 */
[----:B------:R-:W2:Y:S04]  /*9a80*/  LDL R17, [R1+0x840] ;  /* 0x0008400001117983 */ /* 0x000ea80000100800 */
[----:B------:R1:W4:Y:S01]  /*9a90*/  @P2 LDG.E.U8 R180, desc[UR8][R10.64] ;  /* 0x000000080ab42981 */ /* 0x000322000c1e1100 */
[----:B------:R-:W-:-:S02]  /*9aa0*/  PRMT R162, RZ, 0x7610, R162 ;  /* 0x00007610ffa27816 */ /* 0x000fc400000000a2 */
[----:B------:R-:W-:Y:S01]  /*9ab0*/  PRMT R203, RZ, 0x7610, R203 ;  /* 0x00007610ffcb7816 */ /* 0x000fe200000000cb */
[----:B------:R-:W3:Y:S04]  /*9ac0*/  LDL R16, [R1+0x844] ;  /* 0x0008440001107983 */ /* 0x000ee80000100800 */
        /* <DEDUP_REMOVED lines=29> */
[----:B---3--:R-:W-:Y:S02]  /*9ca0*/  @P2 IMAD.MOV.U32 R10, RZ, RZ, R16 ;  /* 0x000000ffff0a2224 */ /* 0x008fe400078e0010 */
[----:B--2---:R-:W-:Y:S01]  /*9cb0*/  @P2 IMAD.MOV.U32 R11, RZ, RZ, R17 ;  /* 0x000000ffff0b2224 */ /* 0x004fe200078e0011 */
        /* <DEDUP_REMOVED lines=151> */
[----:B------:R-:W2:Y:S04]  /*a630*/  LDL R16, [R1+0x77c] ;  /* 0x00077c0001107983 */ /* 0x000ea80000100800 */
        /* <DEDUP_REMOVED lines=17> */
[----:B--2---:R2:W3:Y:S04]  /*a750*/  @P2 LDG.E.U8 R13, desc[UR8][R16.64] ;  /* 0x00000008100d2981 */ /* 0x0044e8000c1e1100 */
[----:B------:R-:W2:Y:S04]  /*a760*/  LDL R16, [R1+0x770] ;  /* 0x0007700001107983 */ /* 0x000ea80000100800 */
[----:B------:R-:W2:Y:S01]  /*a770*/  LDL R17, [R1+0x774] ;  /* 0x0007740001117983 */ /* 0x000ea20000100800 */
[----:B-1----:R-:W-:-:S04]  /*a780*/  @P1 LOP3.LUT R11, R11, R10, RZ, 0x3c, !PT ;  /* 0x0000000a0b0b1212 */ /* 0x002fc800078e3cff */
[----:B------:R-:W-:-:S04]  /*a790*/  @P1 LOP3.LUT R10, R11, R10, RZ, 0x3c, !PT ;  /* 0x0000000a0b0a1212 */ /* 0x000fc800078e3cff */
[----:B------:R-:W-:-:S05]  /*a7a0*/  @P1 LOP3.LUT R11, R11, R10, RZ, 0x3c, !PT ;  /* 0x0000000a0b0b1212 */ /* 0x000fca00078e3cff */
[----:B------:R1:W3:Y:S04]  /*a7b0*/  @P1 LDG.E.U8 R12, desc[UR8][R10.64] ;  /* 0x000000080a0c1981 */ /* 0x0002e8000c1e1100 */
[----:B------:R-:W1:Y:S04]  /*a7c0*/  LDL R10, [R1+0x780] ;  /* 0x00078000010a7983 */ /* 0x000e680000100800 */
[----:B------:R-:W1:Y:S01]  /*a7d0*/  LDL R11, [R1+0x784] ;  /* 0x00078400010b7983 */ /* 0x000e620000100800 */
[----:B------:R-:W-:Y:S02]  /*a7e0*/  ISETP.GT.AND P0, PT, R207, 0x18, PT ;  /* 0x00000018cf00780c */ /* 0x000fe40003f04270 */
[----:B------:R-:W-:-:S11]  /*a7f0*/  PRMT R19, RZ, 0x7610, R19 ;  /* 0x00007610ff137816 */ /* 0x000fd60000000013 */
[----:B--2---:R-:W-:-:S04]  /*a800*/  @P0 LOP3.LUT R17, R17, R16, RZ, 0x3c, !PT ;  /* 0x0000001011110212 */ /* 0x004fc800078e3cff */
[----:B------:R-:W-:-:S04]  /*a810*/  @P0 LOP3.LUT R16, R17, R16, RZ, 0x3c, !PT ;  /* 0x0000001011100212 */ /* 0x000fc800078e3cff */
[----:B------:R-:W-:Y:S02]  /*a820*/  @P0 LOP3.LUT R17, R17, R16, RZ, 0x3c, !PT ;  /* 0x0000001011110212 */ /* 0x000fe400078e3cff */
[----:B-1----:R-:W-:-:S04]  /*a830*/  @P2 LOP3.LUT R11, R11, R10, RZ, 0x3c, !PT ;  /* 0x0000000a0b0b2212 */ /* 0x002fc800078e3cff */
[----:B------:R-:W-:-:S04]  /*a840*/  @P2 LOP3.LUT R10, R11, R10, RZ, 0x3c, !PT ;  /* 0x0000000a0b0a2212 */ /* 0x000fc800078e3cff */
[----:B------:R-:W-:-:S05]  /*a850*/  @P2 LOP3.LUT R11, R11, R10, RZ, 0x3c, !PT ;  /* 0x0000000a0b0b2212 */ /* 0x000fca00078e3cff */
[----:B------:R1:W2:Y:S02]  /*a860*/  @P2 LDG.E.U8 R19, desc[UR8][R10.64] ;  /* 0x000000080a132981 */ /* 0x0002a4000c1e1100 */
[----:B-1----:R-:W-:-:S06]  /*a870*/  PRMT R10, RZ, 0x7610, R10 ;  /* 0x00007610ff0a7816 */ /* 0x002fcc000000000a */
[----:B------:R1:W2:Y:S04]  /*a880*/  @P0 LDG.E.U8 R10, desc[UR8][R16.64] ;  /* 0x00000008100a0981 */ /* 0x0002a8000c1e1100 */
[----:B------:R-:W1:Y:S04]  /*a890*/  LDL R16, [R1+0x768] ;  /* 0x0007680001107983 */ /* 0x000e680000100800 */
[----:B------:R-:W1:Y:S01]  /*a8a0*/  LDL R17, [R1+0x76c] ;  /* 0x00076c0001117983 */ /* 0x000e620000100800 */
[----:B0-----:R-:W-:Y:S02]  /*a8b0*/  PRMT R252, RZ, 0x7610, R252 ;  /* 0x00007610fffc7816 */ /* 0x001fe400000000fc */
[----:B-1----:R-:W-:-:S04]  /*a8c0*/  @P0 LOP3.LUT R17, R17, R16, RZ, 0x3c, !PT ;  /* 0x0000001011110212 */ /* 0x002fc800078e3cff */
[----:B------:R-:W-:-:S04]  /*a8d0*/  @P0 LOP3.LUT R16, R17, R16, RZ, 0x3c, !PT ;  /* 0x0000001011100212 */ /* 0x000fc800078e3cff */
[----:B------:R-:W-:-:S05]  /*a8e0*/  @P0 LOP3.LUT R17, R17, R16, RZ, 0x3c, !PT ;  /* 0x0000001011110212 */ /* 0x000fca00078e3cff */
[----:B------:R-:W4:Y:S01]  /*a8f0*/  @P0 LDG.E.U8 R252, desc[UR8][R16.64] ;  /* 0x0000000810fc0981 */ /* 0x000f22000c1e1100 */
[----:B------:R-:W-:-:S03]  /*a900*/  ISETP.GT.AND P1, PT, R207, 0x19, PT ;  /* 0x00000019cf00780c */ /* 0x000fc60003f24270 */
[----:B----4-:R0:W-:Y:S04]  /*a910*/  STL [R1+0x19c], R252 ;  /* 0x00019cfc01007387 */ /* 0x0101e80000100800 */
[----:B0-----:R-:W4:Y:S04]  /*a920*/  LDL.LU R252, [R1+0xe6c] ;  /* 0x000e6c0001fc7983 */ /* 0x001f280000300800 */
[----:B------:R-:W3:Y:S04]  /*a930*/  LDL R16, [R1+0x760] ;  /* 0x0007600001107983 */ /* 0x000ee80000100800 */
[----:B------:R-:W3:Y:S01]  /*a940*/  LDL R17, [R1+0x764] ;  /* 0x0007640001117983 */ /* 0x000ee20000100800 */
[----:B------:R-:W-:-:S02]  /*a950*/  PRMT R11, RZ, 0x7610, R11 ;  /* 0x00007610ff0b7816 */ /* 0x000fc4000000000b */
[----:B---3--:R-:W-:-:S04]  /*a960*/  @P1 LOP3.LUT R17, R17, R16, RZ, 0x3c, !PT ;  /* 0x0000001011111212 */ /* 0x008fc800078e3cff */
[----:B------:R-:W-:-:S04]  /*a970*/  @P1 LOP3.LUT R16, R17, R16, RZ, 0x3c, !PT ;  /* 0x0000001011101212 */ /* 0x000fc800078e3cff */
[----:B------:R-:W-:-:S05]  /*a980*/  @P1 LOP3.LUT R17, R17, R16, RZ, 0x3c, !PT ;  /* 0x0000001011111212 */ /* 0x000fca00078e3cff */
[----:B------:R0:W3:Y:S04]  /*a990*/  @P1 LDG.E.U8 R11, desc[UR8][R16.64] ;  /* 0x00000008100b1981 */ /* 0x0000e8000c1e1100 */
[----:B------:R-:W0:Y:S04]  /*a9a0*/  LDL R16, [R1+0x758] ;  /* 0x0007580001107983 */ /* 0x000e280000100800 */
[----:B------:R-:W0:Y:S01]  /*a9b0*/  LDL R17, [R1+0x75c] ;  /* 0x00075c0001117983 */ /* 0x000e220000100800 */
[----:B------:R-:W-:Y:S02]  /*a9c0*/  PRMT R251, RZ, 0x7610, R251 ;  /* 0x00007610fffb7816 */ /* 0x000fe400000000fb */
[----:B0-----:R-:W-:-:S04]  /*a9d0*/  @P1 LOP3.LUT R17, R17, R16, RZ, 0x3c, !PT ;  /* 0x0000001011111212 */ /* 0x001fc800078e3cff */
[----:B------:R-:W-:-:S04]  /*a9e0*/  @P1 LOP3.LUT R16, R17, R16, RZ, 0x3c, !PT ;  /* 0x0000001011101212 */ /* 0x000fc800078e3cff */
[----:B------:R-:W-:-:S05]  /*a9f0*/  @P1 LOP3.LUT R17, R17, R16, RZ, 0x3c, !PT ;  /* 0x0000001011111212 */ /* 0x000fca00078e3cff */
[----:B------:R-:W2:Y:S01]  /*aa00*/  @P1 LDG.E.U8 R251, desc[UR8][R16.64] ;  /* 0x0000000810fb1981 */ /* 0x000ea2000c1e1100 */
[----:B------:R-:W-:-:S03]  /*aa10*/  ISETP.GT.AND P2, PT, R207, 0x1a, PT ;  /* 0x0000001acf00780c */ /* 0x000fc60003f44270 */
[----:B--2---:R0:W-:Y:S04]  /*aa20*/  STL [R1+0x190], R251 ;  /* 0x000190fb01007387 */ /* 0x0041e80000100800 */
[----:B0-----:R-:W2:Y:S04]  /*aa30*/  LDL.LU R251, [R1+0xe68] ;  /* 0x000e680001fb7983 */ /* 0x001ea80000300800 */
[----:B------:R-:W3:Y:S04]  /*aa40*/  LDL R16, [R1+0x750] ;  /* 0x0007500001107983 */ /* 0x000ee80000100800 */
[----:B------:R-:W3:Y:S01]  /*aa50*/  LDL R17, [R1+0x754] ;  /* 0x0007540001117983 */ /* 0x000ee20000100800 */
[----:B----4-:R-:W-:-:S02]  /*aa60*/  PRMT R252, RZ, 0x7610, R252 ;  /* 0x00007610fffc7816 */ /* 0x010fc400000000fc */
[----:B---3--:R-:W-:-:S04]  /*aa70*/  @P2 LOP3.LUT R17, R17, R16, RZ, 0x3c, !PT ;  /* 0x0000001011112212 */ /* 0x008fc800078e3cff */
[----:B------:R-:W-:-:S04]  /*aa80*/  @P2 LOP3.LUT R16, R17, R16, RZ, 0x3c, !PT ;  /* 0x0000001011102212 */ /* 0x000fc800078e3cff */
[----:B------:R-:W-:-:S05]  /*aa90*/  @P2 LOP3.LUT R17, R17, R16, RZ, 0x3c, !PT ;  /* 0x0000001011112212 */ /* 0x000fca00078e3cff */
[----:B------:R-:W3:Y:S04]  /*aaa0*/  @P2 LDG.E.U8 R252, desc[UR8][R16.64] ;  /* 0x0000000810fc2981 */ /* 0x000ee8000c1e1100 */
[----:B---3--:R0:W-:Y:S04]  /*aab0*/  STL [R1+0x1a8], R252 ;  /* 0x0001a8fc01007387 */ /* 0x0081e80000100800 */
[----:B0-----:R-:W3:Y:S04]  /*aac0*/  LDL.LU R252, [R1+0xe64] ;  /* 0x000e640001fc7983 */ /* 0x001ee80000300800 */
[----:B------:R-:W4:Y:S04]  /*aad0*/  LDL R16, [R1+0x748] ;  /* 0x0007480001107983 */ /* 0x000f280000100800 */
[----:B------:R-:W4:Y:S01]  /*aae0*/  LDL R17, [R1+0x74c] ;  /* 0x00074c0001117983 */ /* 0x000f220000100800 */
[----:B--2---:R-:W-:-:S02]  /*aaf0*/  PRMT R251, RZ, 0x7610, R251 ;  /* 0x00007610fffb7816 */ /* 0x004fc400000000fb */
[----:B----4-:R-:W-:-:S04]  /*ab00*/  @P2 LOP3.LUT R17, R17, R16, RZ, 0x3c, !PT ;  /* 0x0000001011112212 */ /* 0x010fc800078e3cff */
[----:B------:R-:W-:-:S04]  /*ab10*/  @P2 LOP3.LUT R16, R17, R16, RZ, 0x3c, !PT ;  /* 0x0000001011102212 */ /* 0x000fc800078e3cff */
[----:B------:R-:W-:-:S05]  /*ab20*/  @P2 LOP3.LUT R17, R17, R16, RZ, 0x3c, !PT ;  /* 0x0000001011112212 */ /* 0x000fca00078e3cff */
[----:B------:R-:W2:Y:S01]  /*ab30*/  @P2 LDG.E.U8 R251, desc[UR8][R16.64] ;  /* 0x0000000810fb2981 */ /* 0x000ea2000c1e1100 */
[----:B------:R-:W-:-:S03]  /*ab40*/  ISETP.GT.AND P0, PT, R207, 0x1b, PT ;  /* 0x0000001bcf00780c */ /* 0x000fc60003f04270 */
[----:B--2---:R0:W-:Y:S04]  /*ab50*/  STL [R1+0x1c8], R251 ;  /* 0x0001c8fb01007387 */ /* 0x0041e80000100800 */
[----:B0-----:R-:W2:Y:S04]  /*ab60*/  LDL.LU R251, [R1+0xe60] ;  /* 0x000e600001fb7983 */ /* 0x001ea80000300800 */
[----:B------:R-:W4:Y:S04]  /*ab70*/  LDL R16, [R1+0x740] ;  /* 0x0007400001107983 */ /* 0x000f280000100800 */
[----:B------:R-:W4:Y:S01]  /*ab80*/  LDL R17, [R1+0x744] ;  /* 0x0007440001117983 */ /* 0x000f220000100800 */
[----:B---3--:R-:W-:-:S02]  /*ab90*/  PRMT R252, RZ, 0x7610, R252 ;  /* 0x00007610fffc7816 */ /* 0x008fc400000000fc */
[----:B----4-:R-:W-:-:S04]  /*aba0*/  @P0 LOP3.LUT R17, R17, R16, RZ, 0x3c, !PT ;  /* 0x0000001011110212 */ /* 0x010fc800078e3cff */
        /* <DEDUP_REMOVED lines=83> */
[----:B------:R-:W-:-:S02]  /*b0e0*/  PRMT R3, RZ, 0x7610, R3 ;  /* 0x00007610ff037816 */ /* 0x000fc40000000003 */
[----:B----4-:R-:W-:-:S04]  /*b0f0*/  @P1 LOP3.LUT R17, R17, R16, RZ, 0x3c, !PT ;  /* 0x0000001011111212 */ /* 0x010fc800078e3cff */
[----:B------:R-:W-:-:S04]  /*b100*/  @P1 LOP3.LUT R16, R17, R16, RZ, 0x3c, !PT ;  /* 0x0000001011101212 */ /* 0x000fc800078e3cff */
[----:B------:R-:W-:-:S05]  /*b110*/  @P1 LOP3.LUT R17, R17, R16, RZ, 0x3c, !PT ;  /* 0x0000001011111212 */ /* 0x000fca00078e3cff */
[----:B------:R0:W4:Y:S04]  /*b120*/  @P1 LDG.E.U8 R3, desc[UR8][R16.64] ;  /* 0x0000000810031981 */ /* 0x000128000c1e1100 */
[----:B------:R-:W0:Y:S04]  /*b130*/  LDL R16, [R1+0x6f0] ;  /* 0x0006f00001107983 */ /* 0x000e280000100800 */
[----:B------:R-:W0:Y:S01]  /*b140*/  LDL R17, [R1+0x6f4] ;  /* 0x0006f40001117983 */ /* 0x000e220000100800 */
[----:B------:R-:W-:Y:S02]  /*b150*/  ISETP.GT.AND P2, PT, R207, 0x20, PT ;  /* 0x00000020cf00780c */ /* 0x000fe40003f44270 */
[----:B---3--:R-:W-:-:S11]  /*b160*/  PRMT R252, RZ, 0x7610, R252 ;  /* 0x00007610fffc7816 */ /* 0x008fd600000000fc */
[----:B0-----:R-:W-:-:S04]  /*b170*/  @P2 LOP3.LUT R17, R17, R16, RZ, 0x3c, !PT ;  /* 0x0000001011112212 */ /* 0x001fc800078e3cff */
[----:B------:R-:W-:-:S04]  /*b180*/  @P2 LOP3.LUT R16, R17, R16, RZ, 0x3c, !PT ;  /* 0x0000001011102212 */ /* 0x000fc800078e3cff */
[----:B------:R-:W-:-:S05]  /*b190*/  @P2 LOP3.LUT R17, R17, R16, RZ, 0x3c, !PT ;  /* 0x0000001011112212 */ /* 0x000fca00078e3cff */
[----:B------:R-:W3:Y:S04]  /*b1a0*/  @P2 LDG.E.U8 R252, desc[UR8][R16.64] ;  /* 0x0000000810fc2981 */ /* 0x000ee8000c1e1100 */
[----:B---3--:R0:W-:Y:S04]  /*b1b0*/  STL [R1+0x1e8], R252 ;  /* 0x0001e8fc01007387 */ /* 0x0081e80000100800 */
[----:B0-----:R-:W3:Y:S04]  /*b1c0*/  LDL.LU R252, [R1+0xe38] ;  /* 0x000e380001fc7983 */ /* 0x001ee80000300800 */
[----:B------:R-:W2:Y:S04]  /*b1d0*/  LDL R16, [R1+0x6e8] ;  /* 0x0006e80001107983 */ /* 0x000ea80000100800 */
[----:B------:R-:W2:Y:S01]  /*b1e0*/  LDL R17, [R1+0x6ec] ;  /* 0x0006ec0001117983 */ /* 0x000ea20000100800 */
[----:B------:R-:W-:-:S02]  /*b1f0*/  PRMT R0, RZ, 0x7610, R0 ;  /* 0x00007610ff007816 */ /* 0x000fc40000000000 */
[----:B--2---:R-:W-:-:S04]  /*b200*/  @P2 LOP3.LUT R17, R17, R16, RZ, 0x3c, !PT ;  /* 0x0000001011112212 */ /* 0x004fc800078e3cff */
[----:B------:R-:W-:-:S04]  /*b210*/  @P2 LOP3.LUT R16, R17, R16, RZ, 0x3c, !PT ;  /* 0x0000001011102212 */ /* 0x000fc800078e3cff */
[----:B------:R-:W-:-:S05]  /*b220*/  @P2 LOP3.LUT R17, R17, R16, RZ, 0x3c, !PT ;  /* 0x0000001011112212 */ /* 0x000fca00078e3cff */
[----:B------:R0:W2:Y:S04]  /*b230*/  @P2 LDG.E.U8 R0, desc[UR8][R16.64] ;  /* 0x0000000810002981 */ /* 0x0000a8000c1e1100 */
[----:B------:R-:W0:Y:S04]  /*b240*/  LDL R16, [R1+0x6e0] ;  /* 0x0006e00001107983 */ /* 0x000e280000100800 */
[----:B------:R-:W0:Y:S01]  /*b250*/  LDL R17, [R1+0x6e4] ;  /* 0x0006e40001117983 */ /* 0x000e220000100800 */
[----:B------:R-:W-:Y:S02]  /*b260*/  ISETP.GT.AND P0, PT, R207, 0x21, PT ;  /* 0x00000021cf00780c */ /* 0x000fe40003f04270 */
[----:B------:R-:W-:-:S11]  /*b270*/  PRMT R2, RZ, 0x7610, R2 ;  /* 0x00007610ff027816 */ /* 0x000fd60000000002 */
[----:B0-----:R-:W-:-:S04]  /*b280*/  @P0 LOP3.LUT R17, R17, R16, RZ, 0x3c, !PT ;  /* 0x0000001011110212 */ /* 0x001fc800078e3cff */
[----:B------:R-:W-:-:S04]  /*b290*/  @P0 LOP3.LUT R16, R17, R16, RZ, 0x3c, !PT ;  /* 0x0000001011100212 */ /* 0x000fc800078e3cff */
[----:B------:R-:W-:-:S05]  /*b2a0*/  @P0 LOP3.LUT R17, R17, R16, RZ, 0x3c, !PT ;  /* 0x0000001011110212 */ /* 0x000fca00078e3cff */
[----:B------:R0:W2:Y:S04]  /*b2b0*/  @P0 LDG.E.U8 R2, desc[UR8][R16.64] ;  /* 0x0000000810020981 */ /* 0x0000a8000c1e1100 */
[----:B------:R-:W0:Y:S04]  /*b2c0*/  LDL R16, [R1+0x6d8] ;  /* 0x0006d80001107983 */ /* 0x000e280000100800 */
[----:B------:R-:W0:Y:S01]  /*b2d0*/  LDL R17, [R1+0x6dc] ;  /* 0x0006dc0001117983 */ /* 0x000e220000100800 */
[----:B---3--:R-:W-:Y:S02]  /*b2e0*/  PRMT R252, RZ, 0x7610, R252 ;  /* 0x00007610fffc7816 */ /* 0x008fe400000000fc */
[----:B0-----:R-:W-:-:S04]  /*b2f0*/  @P0 LOP3.LUT R17, R17, R16, RZ, 0x3c, !PT ;  /* 0x0000001011110212 */ /* 0x001fc800078e3cff */
[----:B------:R-:W-:-:S04]  /*b300*/  @P0 LOP3.LUT R16, R17, R16, RZ, 0x3c, !PT ;  /* 0x0000001011100212 */ /* 0x000fc800078e3cff */
[----:B------:R-:W-:-:S05]  /*b310*/  @P0 LOP3.LUT R17, R17, R16, RZ, 0x3c, !PT ;  /* 0x0000001011110212 */ /* 0x000fca00078e3cff */
[----:B------:R-:W3:Y:S01]  /*b320*/  @P0 LDG.E.U8 R252, desc[UR8][R16.64] ;  /* 0x0000000810fc0981 */ /* 0x000ee2000c1e1100 */
[----:B------:R-:W-:-:S03]  /*b330*/  ISETP.GT.AND P1, PT, R207, 0x22, PT ;  /* 0x00000022cf00780c */ /* 0x000fc60003f24270 */
        /* <DEDUP_REMOVED lines=8> */
[----:B------:R-:W4:Y:S04]  /*b3c0*/  @P1 LDG.E.U8 R251, desc[UR8][R16.64] ;  /* 0x0000000810fb1981 */ /* 0x000f28000c1e1100 */
[----:B----4-:R0:W-:Y:S04]  /*b3d0*/  STL [R1+0x1fc], R251 ;  /* 0x0001fcfb01007387 */ /* 0x0101e80000100800 */
[----:B0-----:R-:W4:Y:S04]  /*b3e0*/  LDL.LU R251, [R1+0xe30] ;  /* 0x000e300001fb7983 */ /* 0x001f280000300800 */
[----:B------:R-:W2:Y:S04]  /*b3f0*/  LDL R16, [R1+0x6c8] ;  /* 0x0006c80001107983 */ /* 0x000ea80000100800 */
[----:B------:R-:W2:Y:S01]  /*b400*/  LDL R17, [R1+0x6cc] ;  /* 0x0006cc0001117983 */ /* 0x000ea20000100800 */
[----:B---3--:R-:W-:-:S02]  /*b410*/  PRMT R252, RZ, 0x7610, R252 ;  /* 0x00007610fffc7816 */ /* 0x008fc400000000fc */
[----:B--2---:R-:W-:-:S04]  /*b420*/  @P1 LOP3.LUT R17, R17, R16, RZ, 0x3c, !PT ;  /* 0x0000001011111212 */ /* 0x004fc800078e3cff */
        /* <DEDUP_REMOVED lines=515> */
[----:B------:R-:W4:Y:S01]  /*d460*/  @P1 LDG.E.U8 R250, desc[UR8][R16.64] ;  /* 0x0000000810fa1981 */ /* 0x000f22000c1e1100 */
[----:B------:R-:W-:-:S03]  /*d470*/  ISETP.GT.AND P2, PT, R207, 0x3e, PT ;  /* 0x0000003ecf00780c */ /* 0x000fc60003f44270 */
[----:B----4-:R0:W-:Y:S04]  /*d480*/  STL [R1+0xec], R250 ;  /* 0x0000ecfa01007387 */ /* 0x0101e80000100800 */
[----:B0-----:R-:W4:Y:S04]  /*d490*/  LDL.LU R250, [R1+0xd54] ;  /* 0x000d540001fa7983 */ /* 0x001f280000300800 */
[----:B------:R-:W2:Y:S04]  /*d4a0*/  LDL R16, [R1+0xa34] ;  /* 0x000a340001107983 */ /* 0x000ea80000100800 */
[----:B------:R-:W2:Y:S01]  /*d4b0*/  LDL R17, [R1+0xa38] ;  /* 0x000a380001117983 */ /* 0x000ea20000100800 */
[----:B------:R-:W-:-:S02]  /*d4c0*/  PRMT R249, RZ, 0x7610, R249 ;  /* 0x00007610fff97816 */ /* 0x000fc400000000f9 */
[----:B--2---:R-:W-:-:S04]  /*d4d0*/  @P2 LOP3.LUT R17, R17, R16, RZ, 0x3c, !PT ;  /* 0x0000001011112212 */ /* 0x004fc800078e3cff */
[----:B------:R-:W-:-:S04]  /*d4e0*/  @P2 LOP3.LUT R16, R17, R16, RZ, 0x3c, !PT ;  /* 0x0000001011102212 */ /* 0x000fc800078e3cff */
[----:B------:R-:W-:-:S05]  /*d4f0*/  @P2 LOP3.LUT R17, R17, R16, RZ, 0x3c, !PT ;  /* 0x0000001011112212 */ /* 0x000fca00078e3cff */
[----:B------:R-:W2:Y:S04]  /*d500*/  @P2 LDG.E.U8 R249, desc[UR8][R16.64] ;  /* 0x0000000810f92981 */ /* 0x000ea8000c1e1100 */
[----:B--2---:R0:W-:Y:S04]  /*d510*/  STL [R1+0xe8], R249 ;  /* 0x0000e8f901007387 */ /* 0x0041e80000100800 */
[----:B0-----:R-:W2:Y:S04]  /*d520*/  LDL.LU R249, [R1+0xd50] ;  /* 0x000d500001f97983 */ /* 0x001ea80000300800 */
[----:B------:R-:W3:Y:S04]  /*d530*/  LDL R16, [R1+0xa2c] ;  /* 0x000a2c0001107983 */ /* 0x000ee80000100800 */
[----:B------:R-:W3:Y:S01]  /*d540*/  LDL R17, [R1+0xa30] ;  /* 0x000a300001117983 */ /* 0x000ee20000100800 */
[----:B------:R-:W-:-:S02]  /*d550*/  PRMT R248, RZ, 0x7610, R248 ;  /* 0x00007610fff87816 */ /* 0x000fc400000000f8 */
[----:B---3--:R-:W-:-:S04]  /*d560*/  @P2 LOP3.LUT R17, R17, R16, RZ, 0x3c, !PT ;  /* 0x0000001011112212 */ /* 0x008fc800078e3cff */
        /* <DEDUP_REMOVED lines=290> */
[----:B------:R-:W-:Y:S02]  /*e790*/  ISETP.GT.AND P0, PT, R207, 0x4e, PT ;  /* 0x0000004ecf00780c */ /* 0x000fe40003f04270 */
[----:B------:R-:W-:-:S11]  /*e7a0*/  PRMT R218, RZ, 0x7610, R218 ;  /* 0x00007610ffda7816 */ /* 0x000fd600000000da */
[----:B0-----:R-:W-:-:S04]  /*e7b0*/  @P0 LOP3.LUT R17, R17, R16, RZ, 0x3c, !PT ;  /* 0x0000001011110212 */ /* 0x001fc800078e3cff */
        /* <DEDUP_REMOVED lines=34> */
[----:B------:R-:W-:-:S11]  /*e9e0*/  PRMT R215, RZ, 0x7610, R215 ;  /* 0x00007610ffd77816 */ /* 0x000fd600000000d7 */
[----:B0-----:R-:W-:-:S04]  /*e9f0*/  @P2 LOP3.LUT R17, R17, R16, RZ, 0x3c, !PT ;  /* 0x0000001011112212 */ /* 0x001fc800078e3cff */
        /* <DEDUP_REMOVED lines=24> */
[----:B------:R-:W-:Y:S02]  /*eb80*/  PRMT R4, RZ, 0x7610, R4 ;  /* 0x00007610ff047816 */ /* 0x000fe40000000004 */
[----:B0-----:R-:W-:-:S04]  /*eb90*/  @P0 LOP3.LUT R17, R17, R16, RZ, 0x3c, !PT ;  /* 0x0000001011110212 */ /* 0x001fc800078e3cff */
        /* <DEDUP_REMOVED lines=235> */
[----:B----4-:R0:W-:Y:S04]  /*fa50*/  STL [R1], R166 ;  /* 0x000000a601007387 */ /* 0x0101e80000100800 */
[----:B0-----:R-:W4:Y:S04]  /*fa60*/  LDL.LU R166, [R1+0xc68] ;  /* 0x000c680001a67983 */ /* 0x001f280000300800 */
        /* <DEDUP_REMOVED lines=17> */
[----:B------:R-:W-:Y:S02]  /*fb80*/  PRMT R250, RZ, 0x7610, R250 ;  /* 0x00007610fffa7816 */ /* 0x000fe400000000fa */
[----:B0-----:R-:W-:-:S04]  /*fb90*/  @P2 LOP3.LUT R17, R17, R16, RZ, 0x3c, !PT ;  /* 0x0000001011112212 */ /* 0x001fc800078e3cff */
        /* <DEDUP_REMOVED lines=430> */
[----:B------:R0:W4:Y:S04]  /*11680*/  @P0 LDG.E.U8 R161, desc[UR8][R16.64] ;  /* 0x0000000810a10981 */ /* 0x000128000c1e1100 */
[----:B------:R-:W0:Y:S04]  /*11690*/  LDL R16, [R1+0x33c] ;  /* 0x00033c0001107983 */ /* 0x000e280000100800 */
[----:B------:R-:W0:Y:S01]  /*116a0*/  LDL R17, [R1+0x340] ;  /* 0x0003400001117983 */ /* 0x000e220000100800 */
[----:B---3--:R-:W-:Y:S02]  /*116b0*/  PRMT R167, RZ, 0x7610, R167 ;  /* 0x00007610ffa77816 */ /* 0x008fe400000000a7 */
[----:B0-----:R-:W-:-:S04]  /*116c0*/  @P0 LOP3.LUT R17, R17, R16, RZ, 0x3c, !PT ;  /* 0x0000001011110212 */ /* 0x001fc800078e3cff */
[----:B------:R-:W-:-:S04]  /*116d0*/  @P0 LOP3.LUT R16, R17, R16, RZ, 0x3c, !PT ;  /* 0x0000001011100212 */ /* 0x000fc800078e3cff */
[----:B------:R-:W-:Y:S01]  /*116e0*/  @P0 LOP3.LUT R17, R17, R16, RZ, 0x3c, !PT ;  /* 0x0000001011110212 */ /* 0x000fe200078e3cff */
[----:B----4-:R0:W-:Y:S04]  /*116f0*/  STL [R1+0xc54], R161 ;  /* 0x000c54a101007387 */ /* 0x0101e80000100800 */
[----:B------:R1:W3:Y:S01]  /*11700*/  @P0 LDG.E.U8 R167, desc[UR8][R16.64] ;  /* 0x0000000810a70981 */ /* 0x0002e2000c1e1100 */
[----:B------:R-:W-:Y:S02]  /*11710*/  ISETP.GT.AND P1, PT, R207, 0x7d, PT ;  /* 0x0000007dcf00780c */ /* 0x000fe40003f24270 */
[----:B------:R-:W-:Y:S01]  /*11720*/  PRMT R166, RZ, 0x7610, R166 ;  /* 0x00007610ffa67816 */ /* 0x000fe200000000a6 */
[----:B0-----:R-:W4:Y:S04]  /*11730*/  LDL R161, [R1+0x330] ;  /* 0x0003300001a17983 */ /* 0x001f280000100800 */
[----:B------:R-:W1:Y:S04]  /*11740*/  LDL R16, [R1+0x334] ;  /* 0x0003340001107983 */ /* 0x000e680000100800 */
[----:B------:R-:W1:Y:S02]  /*11750*/  LDL R17, [R1+0x338] ;  /* 0x0003380001117983 */ /* 0x000e640000100800 */
[----:B-1----:R-:W-:-:S04]  /*11760*/  @P1 LOP3.LUT R17, R17, R16, RZ, 0x3c, !PT ;  /* 0x0000001011111212 */ /* 0x002fc800078e3cff */
[----:B------:R-:W-:-:S04]  /*11770*/  @P1 LOP3.LUT R16, R17, R16, RZ, 0x3c, !PT ;  /* 0x0000001011101212 */ /* 0x000fc800078e3cff */
[----:B------:R-:W-:-:S05]  /*11780*/  @P1 LOP3.LUT R17, R17, R16, RZ, 0x3c, !PT ;  /* 0x0000001011111212 */ /* 0x000fca00078e3cff */
[----:B------:R0:W2:Y:S04]  /*11790*/  @P1 LDG.E.U8 R166, desc[UR8][R16.64] ;  /* 0x0000000810a61981 */ /* 0x0000a8000c1e1100 */
[----:B---3--:R1:W-:Y:S04]  /*117a0*/  STL [R1+0xc58], R167 ;  /* 0x000c58a701007387 */ /* 0x0083e80000100800 */
[----:B------:R-:W3:Y:S01]  /*117b0*/  LDL R17, [R1+0x32c] ;  /* 0x00032c0001117983 */ /* 0x000ee20000100800 */
[----:B------:R-:W-:Y:S02]  /*117c0*/  LOP3.LUT R160, R160, 0xffff, RZ, 0xc0, !PT ;  /* 0x0000ffffa0a07812 */ /* 0x000fe400078ec0ff */
[----:B------:R-:W-:Y:S01]  /*117d0*/  LOP3.LUT R211, R211, 0xffff, RZ, 0xc0, !PT ;  /* 0x0000ffffd3d37812 */ /* 0x000fe200078ec0ff */
[----:B-1----:R-:W3:Y:S03]  /*117e0*/  LDL R167, [R1+0x328] ;  /* 0x0003280001a77983 */ /* 0x002ee60000100800 */
[----:B0-----:R-:W-:-:S02]  /*117f0*/  PRMT R16, R160, 0x3340, R211 ;  /* 0x00003340a0107816 */ /* 0x001fc400000000d3 */
[----:B------:R-:W-:Y:S01]  /*11800*/  PRMT R160, RZ, 0x7610, R160 ;  /* 0x00007610ffa07816 */ /* 0x000fe200000000a0 */
[----:B--2---:R0:W-:Y:S04]  /*11810*/  STL [R1+0xc5c], R166 ;  /* 0x000c5ca601007387 */ /* 0x0041e80000100800 */
[----:B------:R-:W2:Y:S04]  /*11820*/  LDL R211, [R1+0x324] ;  /* 0x0003240001d37983 */ /* 0x000ea80000100800 */
[----:B------:R4:W-:Y:S01]  /*11830*/  STL [R1+0xb8c], R16 ;  /* 0x000b8c1001007387 */ /* 0x0009e20000100800 */
[----:B------:R-:W-:-:S02]  /*11840*/  ISETP.GT.AND P0, PT, R207, 0x7e, PT ;  /* 0x0000007ecf00780c */ /* 0x000fc40003f04270 */
[----:B------:R-:W-:Y:S02]  /*11850*/  LOP3.LUT R163, R163, 0xffff, RZ, 0xc0, !PT ;  /* 0x0000ffffa3a37812 */ /* 0x000fe400078ec0ff */
[----:B------:R-:W-:Y:S01]  /*11860*/  LOP3.LUT R210, R210, 0xffff, RZ, 0xc0, !PT ;  /* 0x0000ffffd2d27812 */ /* 0x000fe200078ec0ff */
[----:B0-----:R-:W2:Y:S01]  /*11870*/  LDL R166, [R1+0x31c] ;  /* 0x00031c0001a67983 */ /* 0x001ea20000100800 */
[----:B----4-:R-:W-:-:S03]  /*11880*/  @P1 IMAD.MOV.U32 R16, RZ, RZ, R161 ;  /* 0x000000ffff101224 */ /* 0x010fc600078e00a1 */
[----:B------:R-:W4:Y:S04]  /*11890*/  LDL R161, [R1+0x320] ;  /* 0x0003200001a17983 */ /* 0x000f280000100800 */
[----:B---3--:R0:W3:Y:S02]  /*118a0*/  @P1 LDG.E.U8 R160, desc[UR8][R16.64] ;  /* 0x0000000810a01981 */ /* 0x0080e4000c1e1100 */
[----:B0-----:R-:W-:Y:S02]  /*118b0*/  @P0 IMAD.MOV.U32 R16, RZ, RZ, R167 ;  /* 0x000000ffff100224 */ /* 0x001fe400078e00a7 */
[----:B--2---:R-:W-:Y:S01]  /*118c0*/  @P0 IMAD.MOV.U32 R17, RZ, RZ, R211 ;  /* 0x000000ffff110224 */ /* 0x004fe200078e00d3 */
[----:B---3--:R0:W-:Y:S02]  /*118d0*/  STL [R1+0xc60], R160 ;  /* 0x000c60a001007387 */ /* 0x0081e40000100800 */
[----:B0-----:R-:W-:-:S02]  /*118e0*/  PRMT R160, R163, 0x3340, R210 ;  /* 0x00003340a3a07816 */ /* 0x001fc400000000d2 */
[----:B------:R-:W-:-:S06]  /*118f0*/  PRMT R163, RZ, 0x7610, R163 ;  /* 0x00007610ffa37816 */ /* 0x000fcc00000000a3 */
[----:B------:R0:W2:Y:S01]  /*11900*/  @P0 LDG.E.U8 R163, desc[UR8][R16.64] ;  /* 0x0000000810a30981 */ /* 0x0000a2000c1e1100 */
[----:B------:R-:W-:Y:S02]  /*11910*/  LOP3.LUT R209, R209, 0xffff, RZ, 0xc0, !PT ;  /* 0x0000ffffd1d17812 */ /* 0x000fe400078ec0ff */
[----:B------:R-:W-:Y:S01]  /*11920*/  LOP3.LUT R165, R165, 0xffff, RZ, 0xc0, !PT ;  /* 0x0000ffffa5a57812 */ /* 0x000fe200078ec0ff */
[----:B------:R1:W-:Y:S04]  /*11930*/  STL [R1+0xb88], R160 ;  /* 0x000b88a001007387 */ /* 0x0003e80000100800 */
[----:B------:R-:W3:Y:S01]  /*11940*/  LDL R211, [R1+0x318] ;  /* 0x0003180001d37983 */ /* 0x000ee20000100800 */
[----:B0-----:R-:W-:Y:S01]  /*11950*/  PRMT R16, R209, 0x3340, R165 ;  /* 0x00003340d1107816 */ /* 0x001fe200000000a5 */
[----:B------:R-:W-:-:S02]  /*11960*/  @P0 IMAD.MOV.U32 R17, RZ, RZ, R166 ;  /* 0x000000ffff110224 */ /* 0x000fc400078e00a6 */
[----:B------:R-:W0:Y:S01]  /*11970*/  S2R R166, SR_TID.X ;  /* 0x0000000000a67919 */ /* 0x000e220000002100 */
[----:B------:R-:W-:Y:S01]  /*11980*/  PRMT R165, RZ, 0x7610, R165 ;  /* 0x00007610ffa57816 */ /* 0x000fe200000000a5 */
[----:B--2---:R-:W-:Y:S04]  /*11990*/  STL [R1+0xc64], R163 ;  /* 0x000c64a301007387 */ /* 0x004fe80000100800 */
[----:B------:R-:W2:Y:S04]  /*119a0*/  LDL R209, [R1+0x314] ;  /* 0x0003140001d17983 */ /* 0x000ea80000100800 */
[----:B------:R4:W-:Y:S04]  /*119b0*/  STL [R1+0xb84], R16 ;  /* 0x000b841001007387 */ /* 0x0009e80000100800 */
[----:B------:R-:W2:Y:S04]  /*119c0*/  LDL R167, [R1+0x30c] ;  /* 0x00030c0001a77983 */ /* 0x000ea80000100800 */
[----:B------:R-:W2:Y:S04]  /*119d0*/  LDL R210, [R1+0x304] ;  /* 0x0003040001d27983 */ /* 0x000ea80000100800 */
[----:B-1----:R-:W2:Y:S01]  /*119e0*/  LDL R160, [R1+0x308] ;  /* 0x0003080001a07983 */ /* 0x002ea20000100800 */
[----:B----4-:R-:W-:-:S03]  /*119f0*/  @P0 IMAD.MOV.U32 R16, RZ, RZ, R161 ;  /* 0x000000ffff100224 */ /* 0x010fc600078e00a1 */
[----:B------:R-:W4:Y:S04]  /*11a00*/  LDL R161, [R1+0x310] ;  /* 0x0003100001a17983 */ /* 0x000f280000100800 */
[----:B------:R3:W4:Y:S01]  /*11a10*/  @P0 LDG.E.U8 R165, desc[UR8][R16.64] ;  /* 0x0000000810a50981 */ /* 0x000722000c1e1100 */
[----:B------:R-:W-:Y:S02]  /*11a20*/  ISETP.GT.AND P0, PT, R207, 0x7f, PT ;  /* 0x0000007fcf00780c */ /* 0x000fe40003f04270 */
[----:B------:R-:W-:Y:S02]  /*11a30*/  LOP3.LUT R164, R164, 0xffff, RZ, 0xc0, !PT ;  /* 0x0000ffffa4a47812 */ /* 0x000fe400078ec0ff */
[----:B------:R-:W-:Y:S02]  /*11a40*/  LOP3.LUT R208, R208, 0xffff, RZ, 0xc0, !PT ;  /* 0x0000ffffd0d07812 */ /* 0x000fe400078ec0ff */
[----:B0-----:R-:W-:-:S02]  /*11a50*/  LOP3.LUT R166, R166, 0x7f, RZ, 0xc0, !PT ;  /* 0x0000007fa6a67812 */ /* 0x001fc400078ec0ff */
[----:B------:R-:W-:Y:S02]  /*11a60*/  LOP3.LUT R189, R189, 0xffff, RZ, 0xc0, !PT ;  /* 0x0000ffffbdbd7812 */ /* 0x000fe400078ec0ff */
[----:B------:R-:W-:Y:S02]  /*11a70*/  PRMT R163, R164, 0x3340, R208 ;  /* 0x00003340a4a37816 */ /* 0x000fe400000000d0 */
[----:B------:R-:W-:Y:S02]  /*11a80*/  PRMT R164, RZ, 0x7610, R164 ;  /* 0x00007610ffa47816 */ /* 0x000fe400000000a4 */
[----:B------:R-:W-:Y:S02]  /*11a90*/  LOP3.LUT R162, R162, 0xffff, RZ, 0xc0, !PT ;  /* 0x0000ffffa2a27812 */ /* 0x000fe400078ec0ff */
[----:B------:R-:W-:Y:S01]  /*11aa0*/  ISETP.GE.AND P1, PT, R166, R207, PT ;  /* 0x000000cfa600720c */ /* 0x000fe20003f26270 */
[----:B------:R-:W4:Y:S01]  /*11ab0*/  LDL R208, [R1+0x300] ;  /* 0x0003000001d07983 */ /* 0x000f220000100800 */
[----:B---3--:R-:W-:Y:S01]  /*11ac0*/  @P0 IMAD.MOV.U32 R16, RZ, RZ, R211 ;  /* 0x000000ffff100224 */ /* 0x008fe200078e00d3 */
[----:B------:R-:W-:-:S02]  /*11ad0*/  PRMT R166, R189, 0x3340, R162 ;  /* 0x00003340bda67816 */ /* 0x000fc400000000a2 */
[----:B------:R-:W-:Y:S02]  /*11ae0*/  PRMT R162, RZ, 0x7610, R162 ;  /* 0x00007610ffa27816 */ /* 0x000fe400000000a2 */
[----:B------:R-:W-:Y:S01]  /*11af0*/  PRMT R189, RZ, 0x7610, R189 ;  /* 0x00007610ffbd7816 */ /* 0x000fe200000000bd */
[----:B--2---:R-:W-:Y:S02]  /*11b00*/  @P0 IMAD.MOV.U32 R17, RZ, RZ, R209 ;  /* 0x000000ffff110224 */ /* 0x004fe400078e00d1 */
[----:B------:R-:W2:Y:S04]  /*11b10*/  LDL R209, [R1+0x2fc] ;  /* 0x0002fc0001d17983 */ /* 0x000ea80000100800 */
[----:B------:R4:W3:Y:S02]  /*11b20*/  @P0 LDG.E.U8 R164, desc[UR8][R16.64] ;  /* 0x0000000810a40981 */ /* 0x0008e4000c1e1100 */
[----:B----4-:R-:W-:-:S02]  /*11b30*/  @P0 IMAD.MOV.U32 R16, RZ, RZ, R161 ;  /* 0x000000ffff100224 */ /* 0x010fc400078e00a1 */
[----:B------:R-:W-:Y:S01]  /*11b40*/  @P0 IMAD.MOV.U32 R17, RZ, RZ, R167 ;  /* 0x000000ffff110224 */ /* 0x000fe200078e00a7 */
[----:B------:R-:W-:Y:S02]  /*11b50*/  LOP3.LUT R181, R181, 0xffff, RZ, 0xc0, !PT ;  /* 0x0000ffffb5b57812 */ /* 0x000fe400078ec0ff */
[----:B------:R-:W-:Y:S01]  /*11b60*/  LOP3.LUT R206, R206, 0xffff, RZ, 0xc0, !PT ;  /* 0x0000ffffcece7812 */ /* 0x000fe200078ec0ff */
[----:B------:R-:W4:Y:S04]  /*11b70*/  LDL R167, [R1+0x2f4] ;  /* 0x0002f40001a77983 */ /* 0x000f280000100800 */
[----:B------:R0:W3:Y:S01]  /*11b80*/  @P0 LDG.E.U8 R162, desc[UR8][R16.64] ;  /* 0x0000000810a20981 */ /* 0x0000e2000c1e1100 */
[----:B------:R-:W-:Y:S06]  /*11b90*/  BAR.SYNC.DEFER_BLOCKING 0x0 ;  /* 0x0000000000007b1d */ /* 0x000fec0000010000 */
[----:B------:R-:W4:Y:S01]  /*11ba0*/  LDL R161, [R1+0x2f8] ;  /* 0x0002f80001a17983 */ /* 0x000f220000100800 */
[----:B0-----:R-:W-:-:S02]  /*11bb0*/  @!P1 IMAD.MOV.U32 R16, RZ, RZ, R160 ;  /* 0x000000ffff109224 */ /* 0x001fc400078e00a0 */
[----:B------:R-:W-:-:S05]  /*11bc0*/  @!P1 IMAD.MOV.U32 R17, RZ, RZ, R210 ;  /* 0x000000ffff119224 */ /* 0x000fca00078e00d2 */
[----:B------:R0:W3:Y:S02]  /*11bd0*/  @!P1 LDG.E.U8 R189, desc[UR8][R16.64] ;  /* 0x0000000810bd9981 */ /* 0x0000e4000c1e1100 */
[----:B0-----:R-:W-:Y:S02]  /*11be0*/  PRMT R16, R181, 0x3340, R206 ;  /* 0x00003340b5107816 */ /* 0x001fe400000000ce */
[----:B------:R-:W-:Y:S01]  /*11bf0*/  PRMT R181, RZ, 0x7610, R181 ;  /* 0x00007610ffb57816 */ /* 0x000fe200000000b5 */
[----:B--2---:R-:W-:Y:S01]  /*11c00*/  @!P1 IMAD.MOV.U32 R17, RZ, RZ, R209 ;  /* 0x000000ffff119224 */ /* 0x004fe200078e00d1 */
[----:B---3--:R0:W-:Y:S04]  /*11c10*/  STL [R1+0xbc8], R189 ;  /* 0x000bc8bd01007387 */ /* 0x0081e80000100800 */
[----:B------:R-:W2:Y:S04]  /*11c20*/  LDL R160, [R1+0x2f0] ;  /* 0x0002f00001a07983 */ /* 0x000ea80000100800 */
[----:B0-----:R-:W3:Y:S04]  /*11c30*/  LDL R189, [R1+0x2ec] ;  /* 0x0002ec0001bd7983 */ /* 0x001ee80000100800 */
[----:B------:R0:W-:Y:S02]  /*11c40*/  STL [R1+0xb7c], R16 ;  /* 0x000b7c1001007387 */ /* 0x0001e40000100800 */
[----:B0-----:R-:W-:-:S05]  /*11c50*/  @!P1 IMAD.MOV.U32 R16, RZ, RZ, R208 ;  /* 0x000000ffff109224 */ /* 0x001fca00078e00d0 */
[----:B------:R4:W2:Y:S01]  /*11c60*/  @!P1 LDG.E.U8 R181, desc[UR8][R16.64] ;  /* 0x0000000810b59981 */ /* 0x0008a2000c1e1100 */
[----:B------:R-:W-:Y:S02]  /*11c70*/  LOP3.LUT R153, R153, 0xffff, RZ, 0xc0, !PT ;  /* 0x0000ffff99997812 */ /* 0x000fe400078ec0ff */
[----:B------:R-:W-:Y:S01]  /*11c80*/  LOP3.LUT R205, R205, 0xffff, RZ, 0xc0, !PT ;  /* 0x0000ffffcdcd7812 */ /* 0x000fe200078ec0ff */
[----:B----4-:R-:W-:Y:S02]  /*11c90*/  @!P1 IMAD.MOV.U32 R16, RZ, RZ, R161 ;  /* 0x000000ffff109224 */ /* 0x010fe400078e00a1 */
[----:B------:R-:W-:Y:S01]  /*11ca0*/  @!P1 IMAD.MOV.U32 R17, RZ, RZ, R167 ;  /* 0x000000ffff119224 */ /* 0x000fe200078e00a7 */
[----:B--2---:R0:W-:Y:S02]  /*11cb0*/  STL [R1+0xbcc], R181 ;  /* 0x000bccb501007387 */ /* 0x0041e40000100800 */
[----:B0-----:R-:W-:Y:S02]  /*11cc0*/  PRMT R181, R153, 0x3340, R205 ;  /* 0x0000334099b57816 */ /* 0x001fe400000000cd */
[----:B------:R-:W-:-:S06]  /*11cd0*/  PRMT R153, RZ, 0x7610, R153 ;  /* 0x00007610ff997816 */ /* 0x000fcc0000000099 */
[----:B------:R0:W2:Y:S01]  /*11ce0*/  @!P1 LDG.E.U8 R153, desc[UR8][R16.64] ;  /* 0x0000000810999981 */ /* 0x0000a2000c1e1100 */
[----:B------:R-:W-:Y:S02]  /*11cf0*/  LOP3.LUT R176, R176, 0xffff, RZ, 0xc0, !PT ;  /* 0x0000ffffb0b07812 */ /* 0x000fe400078ec0ff */
[----:B------:R-:W-:Y:S01]  /*11d00*/  LOP3.LUT R177, R177, 0xffff, RZ, 0xc0, !PT ;  /* 0x0000ffffb1b17812 */ /* 0x000fe200078ec0ff */
[----:B------:R-:W-:Y:S04]  /*11d10*/  STL [R1+0xb74], R181 ;  /* 0x000b74b501007387 */ /* 0x000fe80000100800 */
[----:B------:R-:W4:Y:S04]  /*11d20*/  LDL R167, [R1+0x2e4] ;  /* 0x0002e40001a77983 */ /* 0x000f280000100800 */
[----:B------:R-:W4:Y:S01]  /*11d30*/  LDL R161, [R1+0x2e8] ;  /* 0x0002e80001a17983 */ /* 0x000f220000100800 */
[----:B0-----:R-:W-:-:S03]  /*11d40*/  PRMT R17, RZ, 0x7610, R17 ;  /* 0x00007610ff117816 */ /* 0x001fc60000000011 */
[----:B--2---:R0:W-:Y:S02]  /*11d50*/  STL [R1+0xbd0], R153 ;  /* 0x000bd09901007387 */ /* 0x0041e40000100800 */
[----:B0-----:R-:W-:Y:S01]  /*11d60*/  PRMT R153, R176, 0x3340, R177 ;  /* 0x00003340b0997816 */ /* 0x001fe200000000b1 */
[----:B------:R-:W-:Y:S02]  /*11d70*/  @!P1 IMAD.MOV.U32 R176, RZ, RZ, R160 ;  /* 0x000000ffffb09224 */ /* 0x000fe400078e00a0 */
[----:B---3--:R-:W-:-:S05]  /*11d80*/  @!P1 IMAD.MOV.U32 R177, RZ, RZ, R189 ;  /* 0x000000ffffb19224 */ /* 0x008fca00078e00bd */
[----:B------:R4:W2:Y:S01]  /*11d90*/  @!P1 LDG.E.U8 R17, desc[UR8][R176.64] ;  /* 0x00000008b0119981 */ /* 0x0008a2000c1e1100 */
[----:B------:R-:W-:Y:S02]  /*11da0*/  LOP3.LUT R188, R188, 0xffff, RZ, 0xc0, !PT ;  /* 0x0000ffffbcbc7812 */ /* 0x000fe400078ec0ff */
[----:B------:R-:W-:Y:S01]  /*11db0*/  LOP3.LUT R204, R204, 0xffff, RZ, 0xc0, !PT ;  /* 0x0000ffffcccc7812 */ /* 0x000fe200078ec0ff */
[----:B------:R0:W-:Y:S04]  /*11dc0*/  STL [R1+0xb70], R153 ;  /* 0x000b709901007387 */ /* 0x0001e80000100800 */
[----:B------:R-:W3:Y:S04]  /*11dd0*/  LDL R189, [R1+0x2dc] ;  /* 0x0002dc0001bd7983 */ /* 0x000ee80000100800 */
[----:B------:R-:W3:Y:S04]  /*11de0*/  LDL R160, [R1+0x2e0] ;  /* 0x0002e00001a07983 */ /* 0x000ee80000100800 */
[----:B0-----:R-:W3:Y:S01]  /*11df0*/  LDL R153, [R1+0x2d8] ;  /* 0x0002d80001997983 */ /* 0x001ee20000100800 */
[----:B----4-:R-:W-:-:S03]  /*11e00*/  @!P1 IMAD.MOV.U32 R177, RZ, RZ, R167 ;  /* 0x000000ffffb19224 */ /* 0x010fc600078e00a7 */
[----:B--2---:R0:W-:Y:S02]  /*11e10*/  STL [R1+0xbd4], R17 ;  /* 0x000bd41101007387 */ /* 0x0041e40000100800 */
[----:B0-----:R-:W-:-:S05]  /*11e20*/  PRMT R17, R188, 0x3340, R204 ;  /* 0x00003340bc117816 */ /* 0x001fca00000000cc */
[----:B------:R0:W-:Y:S04]  /*11e30*/  STL [R1+0xb6c], R17 ;  /* 0x000b6c1101007387 */ /* 0x0001e80000100800 */
[----:B------:R-:W2:Y:S01]  /*11e40*/  LDL R167, [R1+0x2d4] ;  /* 0x0002d40001a77983 */ /* 0x000ea20000100800 */
[----:B------:R-:W-:Y:S01]  /*11e50*/  PRMT R188, RZ, 0x7610, R188 ;  /* 0x00007610ffbc7816 */ /* 0x000fe200000000bc */
[----:B------:R-:W-:Y:S01]  /*11e60*/  @!P1 IMAD.MOV.U32 R176, RZ, RZ, R161 ;  /* 0x000000ffffb09224 */ /* 0x000fe200078e00a1 */
[----:B------:R-:W-:Y:S02]  /*11e70*/  LOP3.LUT R180, R180, 0xffff, RZ, 0xc0, !PT ;  /* 0x0000ffffb4b47812 */ /* 0x000fe400078ec0ff */
[----:B------:R-:W-:Y:S02]  /*11e80*/  LOP3.LUT R203, R203, 0xffff, RZ, 0xc0, !PT ;  /* 0x0000ffffcbcb7812 */ /* 0x000fe400078ec0ff */
[----:B------:R-:W-:-:S02]  /*11e90*/  LOP3.LUT R152, R152, 0xffff, RZ, 0xc0, !PT ;  /* 0x0000ffff98987812 */ /* 0x000fc400078ec0ff */
[----:B------:R-:W-:Y:S01]  /*11ea0*/  LOP3.LUT R202, R202, 0xffff, RZ, 0xc0, !PT ;  /* 0x0000ffffcaca7812 */ /* 0x000fe200078ec0ff */
[----:B------:R3:W4:Y:S04]  /*11eb0*/  @!P1 LDG.E.U8 R188, desc[UR8][R176.64] ;  /* 0x00000008b0bc9981 */ /* 0x000728000c1e1100 */
[----:B------:R-:W4:Y:S01]  /*11ec0*/  LDL R181, [R1+0x2cc] ;  /* 0x0002cc0001b57983 */ /* 0x000f220000100800 */
[----:B0-----:R-:W-:Y:S02]  /*11ed0*/  PRMT R17, R180, 0x3340, R203 ;  /* 0x00003340b4117816 */ /* 0x001fe400000000cb */
[----:B------:R-:W-:Y:S01]  /*11ee0*/  PRMT R180, RZ, 0x7610, R180 ;  /* 0x00007610ffb47816 */ /* 0x000fe200000000b4 */
[----:B------:R-:W4:Y:S01]  /*11ef0*/  LDL R161, [R1+0x2d0] ;  /* 0x0002d00001a17983 */ /* 0x000f220000100800 */
[----:B---3--:R-:W-:-:S02]  /*11f00*/  @!P1 IMAD.MOV.U32 R176, RZ, RZ, R160 ;  /* 0x000000ffffb09224 */ /* 0x008fc400078e00a0 */
[----:B------:R-:W-:Y:S01]  /*11f10*/  @!P1 IMAD.MOV.U32 R177, RZ, RZ, R189 ;  /* 0x000000ffffb19224 */ /* 0x000fe200078e00bd */
[----:B------:R-:W-:Y:S02]  /*11f20*/  PRMT R160, R152, 0x3340, R202 ;  /* 0x0000334098a07816 */ /* 0x000fe400000000ca */
[----:B------:R-:W-:Y:S02]  /*11f30*/  PRMT R152, RZ, 0x7610, R152 ;  /* 0x00007610ff987816 */ /* 0x000fe40000000098 */
[----:B------:R0:W3:Y:S02]  /*11f40*/  @!P1 LDG.E.U8 R180, desc[UR8][R176.64] ;  /* 0x00000008b0b49981 */ /* 0x0000e4000c1e1100 */
[----:B0-----:R-:W-:Y:S02]  /*11f50*/  @!P1 IMAD.MOV.U32 R176, RZ, RZ, R153 ;  /* 0x000000ffffb09224 */ /* 0x001fe400078e0099 */
[----:B--2---:R-:W-:-:S05]  /*11f60*/  @!P1 IMAD.MOV.U32 R177, RZ, RZ, R167 ;  /* 0x000000ffffb19224 */ /* 0x004fca00078e00a7 */
[----:B------:R0:W2:Y:S01]  /*11f70*/  @!P1 LDG.E.U8 R152, desc[UR8][R176.64] ;  /* 0x00000008b0989981 */ /* 0x0000a2000c1e1100 */
[----:B------:R-:W-:-:S03]  /*11f80*/  PRMT R16, RZ, 0x7610, R16 ;  /* 0x00007610ff107816 */ /* 0x000fc60000000010 */
[----:B----4-:R1:W-:Y:S04]  /*11f90*/  STL [R1+0xbd8], R188 ;  /* 0x000bd8bc01007387 */ /* 0x0103e80000100800 */
[----:B------:R4:W-:Y:S01]  /*11fa0*/  STL [R1+0xb68], R17 ;  /* 0x000b681101007387 */ /* 0x0009e20000100800 */
[----:B------:R-:W-:Y:S02]  /*11fb0*/  LOP3.LUT R200, R200, 0xffff, RZ, 0xc0, !PT ;  /* 0x0000ffffc8c87812 */ /* 0x000fe400078ec0ff */
[----:B------:R-:W-:Y:S01]  /*11fc0*/  LOP3.LUT R201, R201, 0xffff, RZ, 0xc0, !PT ;  /* 0x0000ffffc9c97812 */ /* 0x000fe200078ec0ff */
[----:B0-----:R-:W-:Y:S02]  /*11fd0*/  @!P1 IMAD.MOV.U32 R176, RZ, RZ, R161 ;  /* 0x000000ffffb09224 */ /* 0x001fe400078e00a1 */
[----:B------:R-:W-:Y:S01]  /*11fe0*/  @!P1 IMAD.MOV.U32 R177, RZ, RZ, R181 ;  /* 0x000000ffffb19224 */ /* 0x000fe200078e00b5 */
[----:B-1----:R-:W2:Y:S04]  /*11ff0*/  LDL R188, [R1+0x2c4] ;  /* 0x0002c40001bc7983 */ /* 0x002ea80000100800 */
[----:B----4-:R-:W4:Y:S04]  /*12000*/  LDL R17, [R1+0x2c8] ;  /* 0x0002c80001117983 */ /* 0x010f280000100800 */
[----:B------:R4:W4:Y:S04]  /*12010*/  @!P1 LDG.E.U8 R16, desc[UR8][R176.64] ;  /* 0x00000008b0109981 */ /* 0x000928000c1e1100 */
[----:B---3--:R-:W-:Y:S04]  /*12020*/  STL [R1+0xbdc], R180 ;  /* 0x000bdcb401007387 */ /* 0x008fe80000100800 */
[----:B------:R-:W3:Y:S04]  /*12030*/  LDL R167, [R1+0x2bc] ;  /* 0x0002bc0001a77983 */ /* 0x000ee80000100800 */
[----:B------:R-:W3:Y:S04]  /*12040*/  LDL R153, [R1+0x2c0] ;  /* 0x0002c00001997983 */ /* 0x000ee80000100800 */
[----:B--2---:R0:W-:Y:S02]  /*12050*/  STL [R1+0xbe0], R152 ;  /* 0x000be09801007387 */ /* 0x0041e40000100800 */
[----:B0-----:R-:W-:-:S05]  /*12060*/  PRMT R152, R200, 0x3340, R201 ;  /* 0x00003340c8987816 */ /* 0x001fca00000000c9 */
[----:B------:R0:W-:Y:S04]  /*12070*/  STL [R1+0xb64], R152 ;  /* 0x000b649801007387 */ /* 0x0001e80000100800 */
[----:B------:R-:W2:Y:S04]  /*12080*/  LDL R181, [R1+0x2b4] ;  /* 0x0002b40001b57983 */ /* 0x000ea80000100800 */
[----:B0-----:R-:W2:Y:S01]  /*12090*/  LDL R152, [R1+0x2b8] ;  /* 0x0002b80001987983 */ /* 0x001ea20000100800 */
[----:B------:R-:W-:Y:S02]  /*120a0*/  LOP3.LUT R187, R187, 0xffff, RZ, 0xc0, !PT ;  /* 0x0000ffffbbbb7812 */ /* 0x000fe400078ec0ff */
[----:B------:R-:W-:Y:S01]  /*120b0*/  LOP3.LUT R199, R199, 0xffff, RZ, 0xc0, !PT ;  /* 0x0000ffffc7c77812 */ /* 0x000fe200078ec0ff */
[----:B----4-:R-:W-:-:S02]  /*120c0*/  @!P1 IMAD.MOV.U32 R176, RZ, RZ, R17 ;  /* 0x000000ffffb09224 */ /* 0x010fc400078e0011 */
[----:B------:R-:W-:Y:S01]  /*120d0*/  @!P1 IMAD.MOV.U32 R177, RZ, RZ, R188 ;  /* 0x000000ffffb19224 */ /* 0x000fe200078e00bc */
[----:B------:R-:W-:Y:S02]  /*120e0*/  PRMT R161, R187, 0x3340, R199 ;  /* 0x00003340bba17816 */ /* 0x000fe400000000c7 */
[----:B------:R-:W-:Y:S02]  /*120f0*/  PRMT R187, RZ, 0x7610, R187 ;  /* 0x00007610ffbb7816 */ /* 0x000fe400000000bb */
[----:B------:R-:W-:Y:S02]  /*12100*/  LOP3.LUT R179, R179, 0xffff, RZ, 0xc0, !PT ;  /* 0x0000ffffb3b37812 */ /* 0x000fe400078ec0ff */
[----:B------:R-:W-:Y:S01]  /*12110*/  LOP3.LUT R198, R198, 0xffff, RZ, 0xc0, !PT ;  /* 0x0000ffffc6c67812 */ /* 0x000fe200078ec0ff */
[----:B------:R0:W-:Y:S04]  /*12120*/  STL [R1+0xbe4], R16 ;  /* 0x000be41001007387 */ /* 0x0001e80000100800 */
[----:B------:R3:W4:Y:S01]  /*12130*/  @!P1 LDG.E.U8 R187, desc[UR8][R176.64] ;  /* 0x00000008b0bb9981 */ /* 0x000722000c1e1100 */
[----:B------:R-:W-:-:S02]  /*12140*/  LOP3.LUT R23, R23, 0xffff, RZ, 0xc0, !PT ;  /* 0x0000ffff17177812 */ /* 0x000fc400078ec0ff */
[----:B------:R-:W-:Y:S01]  /*12150*/  LOP3.LUT R191, R191, 0xffff, RZ, 0xc0, !PT ;  /* 0x0000ffffbfbf7812 */ /* 0x000fe200078ec0ff */
[----:B------:R-:W4:Y:S04]  /*12160*/  LDL R189, [R1+0x2ac] ;  /* 0x0002ac0001bd7983 */ /* 0x000f280000100800 */
[----:B------:R-:W4:Y:S04]  /*12170*/  LDL R17, [R1+0x2b0] ;  /* 0x0002b00001117983 */ /* 0x000f280000100800 */
[----:B------:R-:W4:Y:S04]  /*12180*/  LDL R188, [R1+0x2a4] ;  /* 0x0002a40001bc7983 */ /* 0x000f280000100800 */
[----:B------:R-:W4:Y:S01]  /*12190*/  LDL R180, [R1+0x2a8] ;  /* 0x0002a80001b47983 */ /* 0x000f220000100800 */
[----:B0-----:R-:W-:-:S02]  /*121a0*/  PRMT R16, R179, 0x3340, R198 ;  /* 0x00003340b3107816 */ /* 0x001fc400000000c6 */
[----:B------:R-:W-:Y:S01]  /*121b0*/  PRMT R179, RZ, 0x7610, R179 ;  /* 0x00007610ffb37816 */ /* 0x000fe200000000b3 */
[----:B---3--:R-:W-:Y:S02]  /*121c0*/  @!P1 IMAD.MOV.U32 R176, RZ, RZ, R153 ;  /* 0x000000ffffb09224 */ /* 0x008fe400078e0099 */
[----:B------:R-:W-:Y:S01]  /*121d0*/  @!P1 IMAD.MOV.U32 R177, RZ, RZ, R167 ;  /* 0x000000ffffb19224 */ /* 0x000fe200078e00a7 */
[----:B------:R-:W-:Y:S02]  /*121e0*/  PRMT R167, R23, 0x3340, R191 ;  /* 0x0000334017a77816 */ /* 0x000fe400000000bf */
[----:B------:R-:W-:Y:S02]  /*121f0*/  PRMT R23, RZ, 0x7610, R23 ;  /* 0x00007610ff177816 */ /* 0x000fe40000000017 */
[----:B------:R2:W3:Y:S02]  /*12200*/  @!P1 LDG.E.U8 R179, desc[UR8][R176.64] ;  /* 0x00000008b0b39981 */ /* 0x0004e4000c1e1100 */
[----:B--2---:R-:W-:-:S02]  /*12210*/  @!P1 IMAD.MOV.U32 R177, RZ, RZ, R181 ;  /* 0x000000ffffb19224 */ /* 0x004fc400078e00b5 */
[----:B------:R-:W-:-:S05]  /*12220*/  @!P1 IMAD.MOV.U32 R176, RZ, RZ, R152 ;  /* 0x000000ffffb09224 */ /* 0x000fca00078e0098 */
[----:B------:R0:W2:Y:S01]  /*12230*/  @!P1 LDG.E.U8 R23, desc[UR8][R176.64] ;  /* 0x00000008b0179981 */ /* 0x0000a2000c1e1100 */
[----:B------:R-:W-:Y:S02]  /*12240*/  LOP3.LUT R15, R15, 0xffff, RZ, 0xc0, !PT ;  /* 0x0000ffff0f0f7812 */ /* 0x000fe400078ec0ff */
[----:B------:R-:W-:Y:S01]  /*12250*/  LOP3.LUT R190, R190, 0xffff, RZ, 0xc0, !PT ;  /* 0x0000ffffbebe7812 */ /* 0x000fe200078ec0ff */
[----:B----4-:R-:W-:Y:S04]  /*12260*/  STL [R1+0xbe8], R187 ;  /* 0x000be8bb01007387 */ /* 0x010fe80000100800 */
[----:B------:R1:W-:Y:S04]  /*12270*/  STL [R1+0xb5c], R16 ;  /* 0x000b5c1001007387 */ /* 0x0003e80000100800 */
[----:B------:R-:W4:Y:S01]  /*12280*/  LDL R153, [R1+0x29c] ;  /* 0x00029c0001997983 */ /* 0x000f220000100800 */
[----:B0-----:R-:W-:-:S02]  /*12290*/  @!P1 IMAD.MOV.U32 R176, RZ, RZ, R17 ;  /* 0x000000ffffb09224 */ /* 0x001fc400078e0011 */
[----:B------:R-:W-:Y:S01]  /*122a0*/  @!P1 IMAD.MOV.U32 R177, RZ, RZ, R189 ;  /* 0x000000ffffb19224 */ /* 0x000fe200078e00bd */
[----:B-1----:R-:W4:Y:S04]  /*122b0*/  LDL R16, [R1+0x2a0] ;  /* 0x0002a00001107983 */ /* 0x002f280000100800 */
[----:B---3--:R-:W-:Y:S04]  /*122c0*/  STL [R1+0xbec], R179 ;  /* 0x000becb301007387 */ /* 0x008fe80000100800 */
[----:B------:R-:W3:Y:S04]  /*122d0*/  LDL R181, [R1+0x294] ;  /* 0x0002940001b57983 */ /* 0x000ee80000100800 */
[----:B------:R-:W3:Y:S04]  /*122e0*/  LDL R152, [R1+0x298] ;  /* 0x0002980001987983 */ /* 0x000ee80000100800 */
[----:B--2---:R0:W-:Y:S02]  /*122f0*/  STL [R1+0xbf0], R23 ;  /* 0x000bf01701007387 */ /* 0x0041e40000100800 */
[----:B0-----:R-:W-:-:S02]  /*12300*/  PRMT R23, R15, 0x3340, R190 ;  /* 0x000033400f177816 */ /* 0x001fc400000000be */
[----:B------:R-:W-:-:S06]  /*12310*/  PRMT R15, RZ, 0x7610, R15 ;  /* 0x00007610ff0f7816 */ /* 0x000fcc000000000f */
[----:B------:R0:W2:Y:S01]  /*12320*/  @!P1 LDG.E.U8 R15, desc[UR8][R176.64] ;  /* 0x00000008b00f9981 */ /* 0x0000a2000c1e1100 */
[----:B------:R-:W-:Y:S02]  /*12330*/  LOP3.LUT R185, R185, 0xffff, RZ, 0xc0, !PT ;  /* 0x0000ffffb9b97812 */ /* 0x000fe400078ec0ff */
[----:B------:R-:W-:Y:S01]  /*12340*/  LOP3.LUT R186, R186, 0xffff, RZ, 0xc0, !PT ;  /* 0x0000ffffbaba7812 */ /* 0x000fe200078ec0ff */
[----:B------:R1:W-:Y:S04]  /*12350*/  STL [R1+0xb54], R23 ;  /* 0x000b541701007387 */ /* 0x0003e80000100800 */
[----:B------:R-:W3:Y:S04]  /*12360*/  LDL R17, [R1+0x290] ;  /* 0x0002900001117983 */ /* 0x000ee80000100800 */
[----:B-1----:R-:W3:Y:S01]  /*12370*/  LDL R23, [R1+0x28c] ;  /* 0x00028c0001177983 */ /* 0x002ee20000100800 */
[----:B0-----:R-:W-:-:S02]  /*12380*/  @!P1 IMAD.MOV.U32 R176, RZ, RZ, R180 ;  /* 0x000000ffffb09224 */ /* 0x001fc400078e00b4 */
[----:B------:R-:W-:Y:S01]  /*12390*/  @!P1 IMAD.MOV.U32 R177, RZ, RZ, R188 ;  /* 0x000000ffffb19224 */ /* 0x000fe200078e00bc */
[----:B--2---:R0:W-:Y:S02]  /*123a0*/  STL [R1+0xbf4], R15 ;  /* 0x000bf40f01007387 */ /* 0x0041e40000100800 */
[--C-:B0-----:R-:W-:Y:S02]  /*123b0*/  PRMT R15, R185, 0x3340, R186.reuse ;  /* 0x00003340b90f7816 */ /* 0x101fe400000000ba */
[----:B------:R-:W-:-:S06]  /*123c0*/  PRMT R186, RZ, 0x7610, R186 ;  /* 0x00007610ffba7816 */ /* 0x000fcc00000000ba */
[----:B------:R4:W2:Y:S01]  /*123d0*/  @!P1 LDG.E.U8 R186, desc[UR8][R176.64] ;  /* 0x00000008b0ba9981 */ /* 0x0008a2000c1e1100 */
[----:B------:R-:W-:Y:S02]  /*123e0*/  LOP3.LUT R178, R178, 0xffff, RZ, 0xc0, !PT ;  /* 0x0000ffffb2b27812 */ /* 0x000fe400078ec0ff */
[----:B------:R-:W-:Y:S01]  /*123f0*/  LOP3.LUT R184, R184, 0xffff, RZ, 0xc0, !PT ;  /* 0x0000ffffb8b87812 */ /* 0x000fe200078ec0ff */
[----:B------:R0:W-:Y:S01]  /*12400*/  STL [R1+0xb50], R15 ;  /* 0x000b500f01007387 */ /* 0x0001e20000100800 */
[----:B------:R-:W-:Y:S02]  /*12410*/  LOP3.LUT R22, R22, 0xffff, RZ, 0xc0, !PT ;  /* 0x0000ffff16167812 */ /* 0x000fe400078ec0ff */
[----:B------:R-:W-:Y:S01]  /*12420*/  LOP3.LUT R183, R183, 0xffff, RZ, 0xc0, !PT ;  /* 0x0000ffffb7b77812 */ /* 0x000fe200078ec0ff */
[----:B------:R-:W2:Y:S04]  /*12430*/  LDL R180, [R1+0x284] ;  /* 0x0002840001b47983 */ /* 0x000ea80000100800 */
[----:B------:R-:W2:Y:S01]  /*12440*/  LDL R179, [R1+0x288] ;  /* 0x0002880001b37983 */ /* 0x000ea20000100800 */
[----:B----4-:R-:W-:-:S02]  /*12450*/  @!P1 IMAD.MOV.U32 R176, RZ, RZ, R16 ;  /* 0x000000ffffb09224 */ /* 0x010fc400078e0010 */
[----:B------:R-:W-:Y:S01]  /*12460*/  @!P1 IMAD.MOV.U32 R177, RZ, RZ, R153 ;  /* 0x000000ffffb19224 */ /* 0x000fe200078e0099 */
[----:B0-----:R-:W-:Y:S02]  /*12470*/  PRMT R15, R178, 0x3340, R184 ;  /* 0x00003340b20f7816 */ /* 0x001fe400000000b8 */
[----:B------:R-:W-:-:S06]  /*12480*/  PRMT R178, RZ, 0x7610, R178 ;  /* 0x00007610ffb27816 */ /* 0x000fcc00000000b2 */
[----:B------:R3:W4:Y:S02]  /*12490*/  @!P1 LDG.E.U8 R178, desc[UR8][R176.64] ;  /* 0x00000008b0b29981 */ /* 0x000724000c1e1100 */
[----:B---3--:R-:W-:Y:S02]  /*124a0*/  @!P1 IMAD.MOV.U32 R176, RZ, RZ, R152 ;  /* 0x000000ffffb09224 */ /* 0x008fe400078e0098 */
[----:B------:R-:W-:Y:S01]  /*124b0*/  @!P1 IMAD.MOV.U32 R177, RZ, RZ, R181 ;  /* 0x000000ffffb19224 */ /* 0x000fe200078e00b5 */
[----:B--2---:R-:W-:Y:S04]  /*124c0*/  STL [R1+0xbf8], R186 ;  /* 0x000bf8ba01007387 */ /* 0x004fe80000100800 */
[----:B------:R0:W-:Y:S04]  /*124d0*/  STL [R1+0xb48], R15 ;  /* 0x000b480f01007387 */ /* 0x0001e80000100800 */
[----:B------:R-:W2:Y:S04]  /*124e0*/  LDL R153, [R1+0x27c] ;  /* 0x00027c0001997983 */ /* 0x000ea80000100800 */
[----:B------:R-:W3:Y:S01]  /*124f0*/  LDL R16, [R1+0x280] ;  /* 0x0002800001107983 */ /* 0x000ee20000100800 */
[----:B0-----:R-:W-:-:S02]  /*12500*/  PRMT R15, R22, 0x3340, R183 ;  /* 0x00003340160f7816 */ /* 0x001fc400000000b7 */
[----:B------:R-:W-:-:S06]  /*12510*/  PRMT R22, RZ, 0x7610, R22 ;  /* 0x00007610ff167816 */ /* 0x000fcc0000000016 */
[----:B------:R0:W2:Y:S04]  /*12520*/  @!P1 LDG.E.U8 R22, desc[UR8][R176.64] ;  /* 0x00000008b0169981 */ /* 0x0000a8000c1e1100 */
[----:B----4-:R-:W-:Y:S01]  /*12530*/  STL [R1+0xbfc], R178 ;  /* 0x000bfcb201007387 */ /* 0x010fe20000100800 */
[----:B------:R-:W-:Y:S02]  /*12540*/  LOP3.LUT R14, R14, 0xffff, RZ, 0xc0, !PT ;  /* 0x0000ffff0e0e7812 */ /* 0x000fe400078ec0ff */
[----:B------:R-:W-:Y:S01]  /*12550*/  LOP3.LUT R182, R182, 0xffff, RZ, 0xc0, !PT ;  /* 0x0000ffffb6b67812 */ /* 0x000fe200078ec0ff */
[----:B------:R1:W-:Y:S04]  /*12560*/  STL [R1+0xb44], R15 ;  /* 0x000b440f01007387 */ /* 0x0003e80000100800 */
[----:B------:R-:W4:Y:S01]  /*12570*/  LDL R152, [R1+0x274] ;  /* 0x0002740001987983 */ /* 0x000f220000100800 */
[----:B0-----:R-:W-:-:S03]  /*12580*/  @!P1 IMAD.MOV.U32 R176, RZ, RZ, R17 ;  /* 0x000000ffffb09224 */ /* 0x001fc600078e0011 */
[----:B-1----:R-:W4:Y:S01]  /*12590*/  LDL R15, [R1+0x278] ;  /* 0x00027800010f7983 */ /* 0x002f220000100800 */
[----:B------:R-:W-:-:S03]  /*125a0*/  @!P1 IMAD.MOV.U32 R177, RZ, RZ, R23 ;  /* 0x000000ffffb19224 */ /* 0x000fc600078e0017 */
[----:B--2---:R0:W-:Y:S02]  /*125b0*/  STL [R1+0xc00], R22 ;  /* 0x000c001601007387 */ /* 0x0041e40000100800 */
[----:B0-----:R-:W-:Y:S02]  /*125c0*/  PRMT R22, R14, 0x3340, R182 ;  /* 0x000033400e167816 */ /* 0x001fe400000000b6 */
[----:B------:R-:W-:-:S06]  /*125d0*/  PRMT R14, RZ, 0x7610, R14 ;  /* 0x00007610ff0e7816 */ /* 0x000fcc000000000e */
[----:B------:R-:W2:Y:S01]  /*125e0*/  @!P1 LDG.E.U8 R14, desc[UR8][R176.64] ;  /* 0x00000008b00e9981 */ /* 0x000ea2000c1e1100 */
[----:B------:R-:W-:Y:S02]  /*125f0*/  LOP3.LUT R154, R154, 0xffff, RZ, 0xc0, !PT ;  /* 0x0000ffff9a9a7812 */ /* 0x000fe400078ec0ff */
[----:B------:R-:W-:Y:S01]  /*12600*/  LOP3.LUT R155, R155, 0xffff, RZ, 0xc0, !PT ;  /* 0x0000ffff9b9b7812 */ /* 0x000fe200078ec0ff */
[----:B------:R-:W-:Y:S01]  /*12610*/  STL [R1+0xb40], R22 ;  /* 0x000b401601007387 */ /* 0x000fe20000100800 */
[----:B------:R-:W-:-:S03]  /*12620*/  PRMT R185, RZ, 0x7610, R185 ;  /* 0x00007610ffb97816 */ /* 0x000fc600000000b9 */
[----:B--2---:R0:W-:Y:S01]  /*12630*/  STL [R1+0xc04], R14 ;  /* 0x000c040e01007387 */ /* 0x0041e20000100800 */
[----:B------:R-:W-:Y:S02]  /*12640*/  LOP3.LUT R20, R20, 0xffff, RZ, 0xc0, !PT ;  /* 0x0000ffff14147812 */ /* 0x000fe400078ec0ff */
[----:B------:R-:W-:Y:S01]  /*12650*/  LOP3.LUT R21, R21, 0xffff, RZ, 0xc0, !PT ;  /* 0x0000ffff15157812 */ /* 0x000fe200078ec0ff */
[----:B------:R-:W2:Y:S04]  /*12660*/  LDL R23, [R1+0x26c] ;  /* 0x00026c0001177983 */ /* 0x000ea80000100800 */
[----:B------:R-:W2:Y:S01]  /*12670*/  LDL R17, [R1+0x270] ;  /* 0x0002700001117983 */ /* 0x000ea20000100800 */
[----:B0-----:R-:W-:Y:S01]  /*12680*/  PRMT R14, R154, 0x3340, R155 ;  /* 0x000033409a0e7816 */ /* 0x001fe2000000009b */
[----:B------:R-:W-:-:S02]  /*12690*/  @!P1 IMAD.MOV.U32 R154, RZ, RZ, R179 ;  /* 0x000000ffff9a9224 */ /* 0x000fc400078e00b3 */
[----:B------:R-:W-:-:S05]  /*126a0*/  @!P1 IMAD.MOV.U32 R155, RZ, RZ, R180 ;  /* 0x000000ffff9b9224 */ /* 0x000fca00078e00b4 */
[----:B------:R-:W4:Y:S04]  /*126b0*/  @!P1 LDG.E.U8 R185, desc[UR8][R154.64] ;  /* 0x000000089ab99981 */ /* 0x000f28000c1e1100 */
[----:B------:R0:W-:Y:S01]  /*126c0*/  STL [R1+0xb3c], R14 ;  /* 0x000b3c0e01007387 */ /* 0x0001e20000100800 */
[----:B------:R-:W-:Y:S02]  /*126d0*/  PRMT R177, RZ, 0x7610, R177 ;  /* 0x00007610ffb17816 */ /* 0x000fe400000000b1 */
[----:B------:R-:W-:Y:S02]  /*126e0*/  LOP3.LUT R18, R18, 0xffff, RZ, 0xc0, !PT ;  /* 0x0000ffff12127812 */ /* 0x000fe400078ec0ff */
[----:B------:R-:W-:Y:S02]  /*126f0*/  LOP3.LUT R19, R19, 0xffff, RZ, 0xc0, !PT ;  /* 0x0000ffff13137812 */ /* 0x000fe400078ec0ff */
[----:B0-----:R-:W-:Y:S01]  /*12700*/  PRMT R14, R20, 0x3340, R21 ;  /* 0x00003340140e7816 */ /* 0x001fe20000000015 */
[----:B---3--:R-:W-:-:S02]  /*12710*/  @!P1 IMAD.MOV.U32 R20, RZ, RZ, R16 ;  /* 0x000000ffff149224 */ /* 0x008fc400078e0010 */
[----:B------:R-:W-:-:S05]  /*12720*/  @!P1 IMAD.MOV.U32 R21, RZ, RZ, R153 ;  /* 0x000000ffff159224 */ /* 0x000fca00078e0099 */
[----:B------:R0:W3:Y:S02]  /*12730*/  @!P1 LDG.E.U8 R177, desc[UR8][R20.64] ;  /* 0x0000000814b19981 */ /* 0x0000e4000c1e1100 */
[----:B0-----:R-:W-:Y:S02]  /*12740*/  PRMT R21, RZ, 0x7610, R21 ;  /* 0x00007610ff157816 */ /* 0x001fe40000000015 */
[----:B----4-:R-:W-:Y:S04]  /*12750*/  STL [R1+0xc08], R185 ;  /* 0x000c08b901007387 */ /* 0x010fe80000100800 */
[----:B------:R0:W-:Y:S04]  /*12760*/  STL [R1+0xb38], R14 ;  /* 0x000b380e01007387 */ /* 0x0001e80000100800 */
[----:B------:R-:W4:Y:S04]  /*12770*/  LDL R22, [R1+0x264] ;  /* 0x0002640001167983 */ /* 0x000f280000100800 */
[----:B------:R-:W4:Y:S04]  /*12780*/  LDL R16, [R1+0x268] ;  /* 0x0002680001107983 */ /* 0x000f280000100800 */
[----:B------:R-:W4:Y:S04]  /*12790*/  LDL.LU R207, [R1+0x19c] ;  /* 0x00019c0001cf7983 */ /* 0x000f280000300800 */
[----:B------:R-:W4:Y:S01]  /*127a0*/  LDL.LU R210, [R1+0x190] ;  /* 0x0001900001d27983 */ /* 0x000f220000300800 */
[----:B0-----:R-:W-:Y:S01]  /*127b0*/  PRMT R14, R18, 0x3340, R19 ;  /* 0x00003340120e7816 */ /* 0x001fe20000000013 */
[----:B------:R-:W-:-:S02]  /*127c0*/  @!P1 IMAD.MOV.U32 R18, RZ, RZ, R15 ;  /* 0x000000ffff129224 */ /* 0x000fc400078e000f */
[----:B------:R-:W-:-:S05]  /*127d0*/  @!P1 IMAD.MOV.U32 R19, RZ, RZ, R152 ;  /* 0x000000ffff139224 */ /* 0x000fca00078e0098 */
[----:B------:R2:W4:Y:S04]  /*127e0*/  @!P1 LDG.E.U8 R21, desc[UR8][R18.64] ;  /* 0x0000000812159981 */ /* 0x000528000c1e1100 */
[----:B---3--:R-:W-:Y:S04]  /*127f0*/  STL [R1+0xc0c], R177 ;  /* 0x000c0cb101007387 */ /* 0x008fe80000100800 */
[----:B------:R0:W-:Y:S04]  /*12800*/  STL [R1+0xb34], R14 ;  /* 0x000b340e01007387 */ /* 0x0001e80000100800 */
[----:B------:R-:W3:Y:S01]  /*12810*/  LDL R15, [R1+0x25c] ;  /* 0x00025c00010f7983 */ /* 0x000ee20000100800 */
[----:B------:R-:W-:-:S02]  /*12820*/  LOP3.LUT R12, R12, 0xffff, RZ, 0xc0, !PT ;  /* 0x0000ffff0c0c7812 */ /* 0x000fc400078ec0ff */
[----:B------:R-:W-:Y:S01]  /*12830*/  LOP3.LUT R13, R13, 0xffff, RZ, 0xc0, !PT ;  /* 0x0000ffff0d0d7812 */ /* 0x000fe200078ec0ff */
[----:B0-----:R-:W3:Y:S04]  /*12840*/  LDL R14, [R1+0x260] ;  /* 0x00026000010e7983 */ /* 0x001ee80000100800 */
[----:B------:R-:W3:Y:S04]  /*12850*/  LDL.LU R208, [R1+0x1a8] ;  /* 0x0001a80001d07983 */ /* 0x000ee80000300800 */
[----:B------:R-:W3:Y:S01]  /*12860*/  LDL.LU R211, [R1+0x188] ;  /* 0x0001880001d37983 */ /* 0x000ee20000300800 */
[----:B--2---:R-:W-:-:S02]  /*12870*/  @!P1 IMAD.MOV.U32 R18, RZ, RZ, R17 ;  /* 0x000000ffff129224 */ /* 0x004fc400078e0011 */
[----:B------:R-:W-:Y:S01]  /*12880*/  @!P1 IMAD.MOV.U32 R19, RZ, RZ, R23 ;  /* 0x000000ffff139224 */ /* 0x000fe200078e0017 */
[----:B----4-:R0:W-:Y:S02]  /*12890*/  STL [R1+0xc10], R21 ;  /* 0x000c101501007387 */ /* 0x0101e40000100800 */
[--C-:B0-----:R-:W-:Y:S02]  /*128a0*/  PRMT R21, R12, 0x3340, R13.reuse ;  /* 0x000033400c157816 */ /* 0x101fe4000000000d */
[----:B------:R-:W-:-:S06]  /*128b0*/  PRMT R13, RZ, 0x7610, R13 ;  /* 0x00007610ff0d7816 */ /* 0x000fcc000000000d */
[----:B------:R-:W2:Y:S01]  /*128c0*/  @!P1 LDG.E.U8 R13, desc[UR8][R18.64] ;  /* 0x00000008120d9981 */ /* 0x000ea2000c1e1100 */
[----:B------:R-:W-:Y:S02]  /*128d0*/  LOP3.LUT R10, R10, 0xffff, RZ, 0xc0, !PT ;  /* 0x0000ffff0a0a7812 */ /* 0x000fe400078ec0ff */
[----:B------:R-:W-:Y:S01]  /*128e0*/  LOP3.LUT R11, R11, 0xffff, RZ, 0xc0, !PT ;  /* 0x0000ffff0b0b7812 */ /* 0x000fe200078ec0ff */
[----:B------:R0:W-:Y:S04]  /*128f0*/  STL [R1+0xb30], R21 ;  /* 0x000b301501007387 */ /* 0x0001e80000100800 */
[----:B------:R-:W4:Y:S01]  /*12900*/  LDL R17, [R1+0x258] ;  /* 0x0002580001117983 */ /* 0x000f220000100800 */
[----:B------:R-:W-:Y:S02]  /*12910*/  PRMT R10, R10, 0x3340, R11 ;  /* 0x000033400a0a7816 */ /* 0x000fe4000000000b */
[----:B------:R-:W-:Y:S01]  /*12920*/  PRMT R184, RZ, 0x7610, R184 ;  /* 0x00007610ffb87816 */ /* 0x000fe200000000b8 */
[----:B------:R-:W-:Y:S01]  /*12930*/  @!P1 IMAD.MOV.U32 R11, RZ, RZ, R22 ;  /* 0x000000ffff0b9224 */ /* 0x000fe200078e0016 */
[----:B0-----:R-:W4:Y:S04]  /*12940*/  LDL R21, [R1+0x254] ;  /* 0x0002540001157983 */ /* 0x001f280000100800 */
[----:B--2---:R-:W-:Y:S04]  /*12950*/  STL [R1+0xc14], R13 ;  /* 0x000c140d01007387 */ /* 0x004fe80000100800 */
[----:B------:R-:W2:Y:S04]  /*12960*/  LDL.LU R181, [R1+0x1c8] ;  /* 0x0001c80001b57983 */ /* 0x000ea80000300800 */
[----:B------:R-:W2:Y:S04]  /*12970*/  LDL.LU R209, [R1+0x1a4] ;  /* 0x0001a40001d17983 */ /* 0x000ea80000300800 */
[----:B------:R0:W-:Y:S04]  /*12980*/  STL [R1+0xb2c], R10 ;  /* 0x000b2c0a01007387 */ /* 0x0001e80000100800 */
[----:B------:R-:W2:Y:S01]  /*12990*/  LDL R22, [R1+0x24c] ;  /* 0x00024c0001167983 */ /* 0x000ea20000100800 */
[----:B0-----:R-:W-:-:S03]  /*129a0*/  @!P1 IMAD.MOV.U32 R10, RZ, RZ, R16 ;  /* 0x000000ffff0a9224 */ /* 0x001fc600078e0010 */
[----:B------:R-:W2:Y:S04]  /*129b0*/  LDL R16, [R1+0x250] ;  /* 0x0002500001107983 */ /* 0x000ea80000100800 */
[----:B------:R0:W4:Y:S01]  /*129c0*/  @!P1 LDG.E.U8 R184, desc[UR8][R10.64] ;  /* 0x000000080ab89981 */ /* 0x000122000c1e1100 */
[----:B------:R-:W-:Y:S02]  /*129d0*/  PRMT R176, RZ, 0x7610, R176 ;  /* 0x00007610ffb07816 */ /* 0x000fe400000000b0 */
[----:B0-----:R-:W-:Y:S02]  /*129e0*/  LOP3.LUT R10, R207, 0xffff, RZ, 0xc0, !PT ;  /* 0x0000ffffcf0a7812 */ /* 0x001fe400078ec0ff */
[----:B------:R-:W-:-:S04]  /*129f0*/  LOP3.LUT R11, R210, 0xffff, RZ, 0xc0, !PT ;  /* 0x0000ffffd20b7812 */ /* 0x000fc800078ec0ff */
[----:B------:R-:W-:Y:S01]  /*12a00*/  PRMT R10, R10, 0x3340, R11 ;  /* 0x000033400a0a7816 */ /* 0x000fe2000000000b */
[----:B---3--:R-:W-:Y:S01]  /*12a10*/  @!P1 IMAD.MOV.U32 R11, RZ, RZ, R15 ;  /* 0x000000ffff0b9224 */ /* 0x008fe200078e000f */
[----:B------:R-:W-:Y:S01]  /*12a20*/  PRMT R20, RZ, 0x7610, R20 ;  /* 0x00007610ff147816 */ /* 0x000fe20000000014 */
[----:B----4-:R-:W-:Y:S04]  /*12a30*/  STL [R1+0xc18], R184 ;  /* 0x000c18b801007387 */ /* 0x010fe80000100800 */
[----:B------:R-:W3:Y:S04]  /*12a40*/  LDL.LU R206, [R1+0x1bc] ;  /* 0x0001bc0001ce7983 */ /* 0x000ee80000300800 */
[----:B------:R-:W4:Y:S04]  /*12a50*/  LDL.LU R210, [R1+0x198] ;  /* 0x0001980001d27983 */ /* 0x000f280000300800 */
[----:B------:R0:W-:Y:S04]  /*12a60*/  STL [R1+0xb28], R10 ;  /* 0x000b280a01007387 */ /* 0x0001e80000100800 */
[----:B------:R-:W4:Y:S01]  /*12a70*/  LDL R15, [R1+0x244] ;  /* 0x00024400010f7983 */ /* 0x000f220000100800 */
[----:B0-----:R-:W-:-:S03]  /*12a80*/  @!P1 IMAD.MOV.U32 R10, RZ, RZ, R14 ;  /* 0x000000ffff0a9224 */ /* 0x001fc600078e000e */
[----:B------:R-:W4:Y:S04]  /*12a90*/  LDL R14, [R1+0x248] ;  /* 0x00024800010e7983 */ /* 0x000f280000100800 */
[----:B------:R0:W3:Y:S02]  /*12aa0*/  @!P1 LDG.E.U8 R176, desc[UR8][R10.64] ;  /* 0x000000080ab09981 */ /* 0x0000e4000c1e1100 */
[----:B0-----:R-:W-:Y:S02]  /*12ab0*/  LOP3.LUT R10, R208, 0xffff, RZ, 0xc0, !PT ;  /* 0x0000ffffd00a7812 */ /* 0x001fe400078ec0ff */
[----:B------:R-:W-:-:S04]  /*12ac0*/  LOP3.LUT R11, R211, 0xffff, RZ, 0xc0, !PT ;  /* 0x0000ffffd30b7812 */ /* 0x000fc800078ec0ff */
[----:B------:R-:W-:Y:S01]  /*12ad0*/  PRMT R13, R10, 0x3340, R11 ;  /* 0x000033400a0d7816 */ /* 0x000fe2000000000b */
[----:B------:R-:W-:Y:S02]  /*12ae0*/  @!P1 IMAD.MOV.U32 R10, RZ, RZ, R17 ;  /* 0x000000ffff0a9224 */ /* 0x000fe400078e0011 */
[----:B------:R-:W-:-:S05]  /*12af0*/  @!P1 IMAD.MOV.U32 R11, RZ, RZ, R21 ;  /* 0x000000ffff0b9224 */ /* 0x000fca00078e0015 */
[----:B------:R2:W4:Y:S01]  /*12b00*/  @!P1 LDG.E.U8 R20, desc[UR8][R10.64] ;  /* 0x000000080a149981 */ /* 0x000522000c1e1100 */
[----:B------:R-:W-:Y:S02]  /*12b10*/  PRMT R12, RZ, 0x7610, R12 ;  /* 0x00007610ff0c7816 */ /* 0x000fe4000000000c */
[----:B--2---:R-:W-:Y:S02]  /*12b20*/  LOP3.LUT R10, R181, 0xffff, RZ, 0xc0, !PT ;  /* 0x0000ffffb50a7812 */ /* 0x004fe400078ec0ff */
[----:B------:R-:W-:-:S04]  /*12b30*/  LOP3.LUT R11, R209, 0xffff, RZ, 0xc0, !PT ;  /* 0x0000ffffd10b7812 */ /* 0x000fc800078ec0ff */
[----:B------:R-:W-:Y:S01]  /*12b40*/  PRMT R10, R10, 0x3340, R11 ;  /* 0x000033400a0a7816 */ /* 0x000fe2000000000b */
[----:B------:R-:W-:Y:S01]  /*12b50*/  @!P1 IMAD.MOV.U32 R11, RZ, RZ, R22 ;  /* 0x000000ffff0b9224 */ /* 0x000fe200078e0016 */
[----:B---3--:R-:W-:Y:S04]  /*12b60*/  STL [R1+0xc1c], R176 ;  /* 0x000c1cb001007387 */ /* 0x008fe80000100800 */
[----:B------:R-:W2:Y:S04]  /*12b70*/  LDL.LU R189, [R1+0x1dc] ;  /* 0x0001dc0001bd7983 */ /* 0x000ea80000300800 */
[----:B------:R-:W3:Y:S04]  /*12b80*/  LDL.LU R207, [R1+0x1b8] ;  /* 0x0001b80001cf7983 */ /* 0x000ee80000300800 */
[----:B------:R0:W-:Y:S04]  /*12b90*/  STL [R1+0xb24], R13 ;  /* 0x000b240d01007387 */ /* 0x0001e80000100800 */
[----:B------:R-:W3:Y:S04]  /*12ba0*/  LDL R21, [R1+0x23c] ;  /* 0x00023c0001157983 */ /* 0x000ee80000100800 */
[----:B0-----:R-:W3:Y:S04]  /*12bb0*/  LDL R13, [R1+0x240] ;  /* 0x00024000010d7983 */ /* 0x001ee80000100800 */
[----:B------:R-:W3:Y:S04]  /*12bc0*/  LDL.LU R208, [R1+0x1d0] ;  /* 0x0001d00001d07983 */ /* 0x000ee80000300800 */
[----:B------:R-:W3:Y:S04]  /*12bd0*/  LDL.LU R211, [R1+0x1b0] ;  /* 0x0001b00001d37983 */ /* 0x000ee80000300800 */
[----:B----4-:R-:W-:Y:S04]  /*12be0*/  STL [R1+0xc20], R20 ;  /* 0x000c201401007387 */ /* 0x010fe80000100800 */
[----:B------:R-:W4:Y:S04]  /*12bf0*/  LDL R18, [R1+0x234] ;  /* 0x0002340001127983 */ /* 0x000f280000100800 */
[----:B------:R-:W4:Y:S04]  /*12c00*/  LDL R17, [R1+0x238] ;  /* 0x0002380001117983 */ /* 0x000f280000100800 */
[----:B------:R0:W-:Y:S04]  /*12c10*/  STL [R1+0xb20], R10 ;  /* 0x000b200a01007387 */ /* 0x0001e80000100800 */
[----:B------:R-:W4:Y:S01]  /*12c20*/  LDL.LU R209, [R1+0x1f0] ;  /* 0x0001f00001d17983 */ /* 0x000f220000300800 */
[----:B0-----:R-:W-:-:S05]  /*12c30*/  @!P1 IMAD.MOV.U32 R10, RZ, RZ, R16 ;  /* 0x000000ffff0a9224 */ /* 0x001fca00078e0010 */
[----:B------:R0:W2:Y:S01]  /*12c40*/  @!P1 LDG.E.U8 R12, desc[UR8][R10.64] ;  /* 0x000000080a0c9981 */ /* 0x0000a2000c1e1100 */
[----:B------:R-:W-:Y:S02]  /*12c50*/  PRMT R183, RZ, 0x7610, R183 ;  /* 0x00007610ffb77816 */ /* 0x000fe400000000b7 */
[----:B0-----:R-:W-:Y:S02]  /*12c60*/  LOP3.LUT R10, R206, 0xffff, RZ, 0xc0, !PT ;  /* 0x0000ffffce0a7812 */ /* 0x001fe400078ec0ff */
[----:B------:R-:W-:-:S04]  /*12c70*/  LOP3.LUT R11, R210, 0xffff, RZ, 0xc0, !PT ;  /* 0x0000ffffd20b7812 */ /* 0x000fc800078ec0ff */
[----:B------:R-:W-:Y:S01]  /*12c80*/  PRMT R10, R10, 0x3340, R11 ;  /* 0x000033400a0a7816 */ /* 0x000fe2000000000b */
[----:B------:R-:W-:Y:S01]  /*12c90*/  @!P1 IMAD.MOV.U32 R11, RZ, RZ, R15 ;  /* 0x000000ffff0b9224 */ /* 0x000fe200078e000f */
[----:B--2---:R0:W-:Y:S04]  /*12ca0*/  STL [R1+0xc24], R12 ;  /* 0x000c240c01007387 */ /* 0x0041e80000100800 */
[----:B------:R-:W2:Y:S04]  /*12cb0*/  LDL R16, [R1+0x22c] ;  /* 0x00022c0001107983 */ /* 0x000ea80000100800 */
[----:B0-----:R-:W2:Y:S04]  /*12cc0*/  LDL R12, [R1+0x230] ;  /* 0x00023000010c7983 */ /* 0x001ea80000100800 */
[----:B------:R0:W-:Y:S04]  /*12cd0*/  STL [R1+0xb1c], R10 ;  /* 0x000b1c0a01007387 */ /* 0x0001e80000100800 */
[----:B------:R-:W2:Y:S01]  /*12ce0*/  LDL.LU R210, [R1+0x1e8] ;  /* 0x0001e80001d27983 */ /* 0x000ea20000300800 */
[----:B0-----:R-:W-:-:S05]  /*12cf0*/  @!P1 IMAD.MOV.U32 R10, RZ, RZ, R14 ;  /* 0x000000ffff0a9224 */ /* 0x001fca00078e000e */
[----:B------:R0:W4:Y:S01]  /*12d00*/  @!P1 LDG.E.U8 R183, desc[UR8][R10.64] ;  /* 0x000000080ab79981 */ /* 0x000122000c1e1100 */
[----:B------:R-:W-:Y:S02]  /*12d10*/  PRMT R155, RZ, 0x7610, R155 ;  /* 0x00007610ff9b7816 */ /* 0x000fe4000000009b */
[----:B0-----:R-:W-:Y:S02]  /*12d20*/  LOP3.LUT R10, R189, 0xffff, RZ, 0xc0, !PT ;  /* 0x0000ffffbd0a7812 */ /* 0x001fe400078ec0ff */
[----:B---3--:R-:W-:-:S04]  /*12d30*/  LOP3.LUT R11, R207, 0xffff, RZ, 0xc0, !PT ;  /* 0x0000ffffcf0b7812 */ /* 0x008fc800078ec0ff */
[----:B------:R-:W-:Y:S01]  /*12d40*/  PRMT R10, R10, 0x3340, R11 ;  /* 0x000033400a0a7816 */ /* 0x000fe2000000000b */
[----:B------:R-:W-:Y:S01]  /*12d50*/  @!P1 IMAD.MOV.U32 R11, RZ, RZ, R21 ;  /* 0x000000ffff0b9224 */ /* 0x000fe200078e0015 */
[----:B----4-:R-:W-:Y:S04]  /*12d60*/  STL [R1+0xc28], R183 ;  /* 0x000c28b701007387 */ /* 0x010fe80000100800 */
[----:B------:R-:W3:Y:S04]  /*12d70*/  LDL R15, [R1+0x224] ;  /* 0x00022400010f7983 */ /* 0x000ee80000100800 */
[----:B------:R-:W4:Y:S04]  /*12d80*/  LDL R14, [R1+0x228] ;  /* 0x00022800010e7983 */ /* 0x000f280000100800 */
[----:B------:R0:W-:Y:S02]  /*12d90*/  STL [R1+0x1dc], R10 ;  /* 0x0001dc0a01007387 */ /* 0x0001e40000100800 */
[----:B0-----:R-:W-:-:S05]  /*12da0*/  @!P1 IMAD.MOV.U32 R10, RZ, RZ, R13 ;  /* 0x000000ffff0a9224 */ /* 0x001fca00078e000d */
[----:B------:R0:W3:Y:S01]  /*12db0*/  @!P1 LDG.E.U8 R155, desc[UR8][R10.64] ;  /* 0x000000080a9b9981 */ /* 0x0000e2000c1e1100 */
[----:B------:R-:W-:Y:S02]  /*12dc0*/  PRMT R19, RZ, 0x7610, R19 ;  /* 0x00007610ff137816 */ /* 0x000fe40000000013 */
[----:B0-----:R-:W-:Y:S02]  /*12dd0*/  LOP3.LUT R10, R208, 0xffff, RZ, 0xc0, !PT ;  /* 0x0000ffffd00a7812 */ /* 0x001fe400078ec0ff */
[----:B------:R-:W-:-:S04]  /*12de0*/  LOP3.LUT R11, R211, 0xffff, RZ, 0xc0, !PT ;  /* 0x0000ffffd30b7812 */ /* 0x000fc800078ec0ff */
[----:B------:R-:W-:Y:S01]  /*12df0*/  PRMT R10, R10, 0x3340, R11 ;  /* 0x000033400a0a7816 */ /* 0x000fe2000000000b */
[----:B------:R-:W-:Y:S02]  /*12e00*/  @!P1 IMAD.MOV.U32 R11, RZ, RZ, R18 ;  /* 0x000000ffff0b9224 */ /* 0x000fe400078e0012 */
[----:B--2---:R-:W-:Y:S02]  /*12e10*/  @!P1 IMAD.MOV.U32 R190, RZ, RZ, R12 ;  /* 0x000000ffffbe9224 */ /* 0x004fe400078e000c */
[----:B------:R-:W-:Y:S01]  /*12e20*/  @!P1 IMAD.MOV.U32 R191, RZ, RZ, R16 ;  /* 0x000000ffffbf9224 */ /* 0x000fe200078e0010 */
[----:B---3--:R-:W-:Y:S04]  /*12e30*/  STL [R1+0xc2c], R155 ;  /* 0x000c2c9b01007387 */ /* 0x008fe80000100800 */
[----:B------:R-:W2:Y:S04]  /*12e40*/  LDL.LU R211, [R1+0x1e4] ;  /* 0x0001e40001d37983 */ /* 0x000ea80000300800 */
[----:B------:R-:W3:Y:S04]  /*12e50*/  LDL R13, [R1+0x220] ;  /* 0x00022000010d7983 */ /* 0x000ee80000100800 */
[----:B------:R0:W-:Y:S02]  /*12e60*/  STL [R1+0x1d0], R10 ;  /* 0x0001d00a01007387 */ /* 0x0001e40000100800 */
[----:B0-----:R-:W-:-:S05]  /*12e70*/  @!P1 IMAD.MOV.U32 R10, RZ, RZ, R17 ;  /* 0x000000ffff0a9224 */ /* 0x001fca00078e0011 */
[----:B------:R0:W2:Y:S02]  /*12e80*/  @!P1 LDG.E.U8 R19, desc[UR8][R10.64] ;  /* 0x000000080a139981 */ /* 0x0000a4000c1e1100 */
[----:B0-----:R-:W-:Y:S02]  /*12e90*/  LOP3.LUT R10, R209, 0xffff, RZ, 0xc0, !PT ;  /* 0x0000ffffd10a7812 */ /* 0x001fe400078ec0ff */
[----:B------:R-:W-:-:S04]  /*12ea0*/  LOP3.LUT R11, R3, 0xffff, RZ, 0xc0, !PT ;  /* 0x0000ffff030b7812 */ /* 0x000fc800078ec0ff */
[--C-:B------:R-:W-:Y:S02]  /*12eb0*/  PRMT R10, R10, 0x3340, R11.reuse ;  /* 0x000033400a0a7816 */ /* 0x100fe4000000000b */
[----:B------:R-:W-:-:S06]  /*12ec0*/  PRMT R11, RZ, 0x7610, R11 ;  /* 0x00007610ff0b7816 */ /* 0x000fcc000000000b */
[----:B------:R4:W3:Y:S01]  /*12ed0*/  @!P1 LDG.E.U8 R11, desc[UR8][R190.64] ;  /* 0x00000008be0b9981 */ /* 0x0008e2000c1e1100 */
[----:B------:R-:W-:Y:S01]  /*12ee0*/  PRMT R182, RZ, 0x7610, R182 ;  /* 0x00007610ffb67816 */ /* 0x000fe200000000b6 */
[----:B----4-:R-:W-:Y:S02]  /*12ef0*/  @!P1 IMAD.MOV.U32 R190, RZ, RZ, R14 ;  /* 0x000000ffffbe9224 */ /* 0x010fe400078e000e */
[----:B------:R-:W-:-:S05]  /*12f00*/  @!P1 IMAD.MOV.U32 R191, RZ, RZ, R15 ;  /* 0x000000ffffbf9224 */ /* 0x000fca00078e000f */
[----:B------:R0:W4:Y:S01]  /*12f10*/  @!P1 LDG.E.U8 R182, desc[UR8][R190.64] ;  /* 0x00000008beb69981 */ /* 0x000122000c1e1100 */
[----:B------:R-:W-:-:S03]  /*12f20*/  LOP3.LUT R18, R2, 0xffff, RZ, 0xc0, !PT ;  /* 0x0000ffff02127812 */ /* 0x000fc600078ec0ff */
[----:B--2---:R-:W-:Y:S04]  /*12f30*/  STL [R1+0xc30], R19 ;  /* 0x000c301301007387 */ /* 0x004fe80000100800 */
[----:B------:R-:W2:Y:S04]  /*12f40*/  LDL.LU R207, [R1+0x1fc] ;  /* 0x0001fc0001cf7983 */ /* 0x000ea80000300800 */
[----:B------:R-:W2:Y:S04]  /*12f50*/  LDL.LU R3, [R1+0x21c] ;  /* 0x00021c0001037983 */ /* 0x000ea80000300800 */
[----:B------:R-:W2:Y:S04]  /*12f60*/  LDL.LU R209, [R1+0x1d8] ;  /* 0x0001d80001d17983 */ /* 0x000ea80000300800 */
[----:B------:R1:W-:Y:S04]  /*12f70*/  STL [R1+0x1c8], R10 ;  /* 0x0001c80a01007387 */ /* 0x0003e80000100800 */
[----:B------:R-:W2:Y:S04]  /*12f80*/  LDL R12, [R1+0x218] ;  /* 0x00021800010c7983 */ /* 0x000ea80000100800 */
[----:B---3--:R3:W-:Y:S04]  /*12f90*/  STL [R1+0xc34], R11 ;  /* 0x000c340b01007387 */ /* 0x0087e80000100800 */
[----:B------:R-:W2:Y:S01]  /*12fa0*/  LDL.LU R2, [R1+0x214] ;  /* 0x0002140001027983 */ /* 0x000ea20000300800 */
[----:B-1----:R-:W-:-:S02]  /*12fb0*/  LOP3.LUT R10, R210, 0xffff, RZ, 0xc0, !PT ;  /* 0x0000ffffd20a7812 */ /* 0x002fc400078ec0ff */
[----:B------:R-:W-:Y:S01]  /*12fc0*/  PRMT R154, RZ, 0x7610, R154 ;  /* 0x00007610ff9a7816 */ /* 0x000fe2000000009a */
[----:B0-----:R-:W-:Y:S01]  /*12fd0*/  @!P1 IMAD.MOV.U32 R190, RZ, RZ, R13 ;  /* 0x000000ffffbe9224 */ /* 0x001fe200078e000d */
[----:B------:R-:W2:Y:S01]  /*12fe0*/  LDL.LU R181, [R1+0x208] ;  /* 0x0002080001b57983 */ /* 0x000ea20000300800 */
[----:B------:R-:W-:-:S05]  /*12ff0*/  PRMT R10, R10, 0x3340, R18 ;  /* 0x000033400a0a7816 */ /* 0x000fca0000000012 */
[----:B------:R0:W-:Y:S04]  /*13000*/  STL [R1+0x1c4], R10 ;  /* 0x0001c40a01007387 */ /* 0x0001e80000100800 */
[----:B------:R-:W2:Y:S04]  /*13010*/  LDL.LU R189, [R1+0x1f8] ;  /* 0x0001f80001bd7983 */ /* 0x000ea80000300800 */
[----:B----4-:R-:W-:Y:S04]  /*13020*/  STL [R1+0xc38], R182 ;  /* 0x000c38b601007387 */ /* 0x010fe80000100800 */
[----:B---3--:R-:W3:Y:S01]  /*13030*/  LDL R11, [R1+0x210] ;  /* 0x00021000010b7983 */ /* 0x008ee20000100800 */
[----:B0-----:R-:W-:-:S03]  /*13040*/  LOP3.LUT R10, R0, 0xffff, RZ, 0xc0, !PT ;  /* 0x0000ffff000a7812 */ /* 0x001fc600078ec0ff */
[----:B------:R-:W4:Y:S01]  /*13050*/  LDL.LU R0, [R1+0x20c] ;  /* 0x00020c0001007983 */ /* 0x000f220000300800 */
[----:B------:R-:W-:-:S04]  /*13060*/  LOP3.LUT R18, R211, 0xffff, RZ, 0xc0, !PT ;  /* 0x0000ffffd3127812 */ /* 0x000fc800078ec0ff */
[----:B------:R-:W-:-:S05]  /*13070*/  PRMT R10, R10, 0x3340, R18 ;  /* 0x000033400a0a7816 */ /* 0x000fca0000000012 */
[----:B------:R0:W-:Y:S04]  /*13080*/  STL [R1+0x1bc], R10 ;  /* 0x0001bc0a01007387 */ /* 0x0001e80000100800 */
[----:B------:R-:W3:Y:S04]  /*13090*/  LDL.LU R210, [R1+0x204] ;  /* 0x0002040001d27983 */ /* 0x000ee80000300800 */
[----:B------:R-:W3:Y:S04]  /*130a0*/  LDL.LU R208, [R1+0x200] ;  /* 0x0002000001d07983 */ /* 0x000ee80000300800 */
[----:B------:R-:W3:Y:S01]  /*130b0*/  LDL.LU R211, [R1+0x1f4] ;  /* 0x0001f40001d37983 */ /* 0x000ee20000300800 */
[----:B--2---:R-:W-:-:S05]  /*130c0*/  @!P1 IMAD.MOV.U32 R191, RZ, RZ, R3 ;  /* 0x000000ffffbf9224 */ /* 0x004fca00078e0003 */
[----:B------:R1:W2:Y:S01]  /*130d0*/  @!P1 LDG.E.U8 R154, desc[UR8][R190.64] ;  /* 0x00000008be9a9981 */ /* 0x0002a2000c1e1100 */
[----:B0-----:R-:W-:Y:S02]  /*130e0*/  LOP3.LUT R10, R207, 0xffff, RZ, 0xc0, !PT ;  /* 0x0000ffffcf0a7812 */ /* 0x001fe400078ec0ff */
[----:B------:R-:W-:Y:S01]  /*130f0*/  LOP3.LUT R18, R209, 0xffff, RZ, 0xc0, !PT ;  /* 0x0000ffffd1127812 */ /* 0x000fe200078ec0ff */
[----:B------:R0:W-:Y:S01]  /*13100*/  STL [R1+0xc3c], R3 ;  /* 0x000c3c0301007387 */ /* 0x0001e20000100800 */
[----:B-1----:R-:W-:Y:S02]  /*13110*/  @!P1 IMAD.MOV.U32 R190, RZ, RZ, R12 ;  /* 0x000000ffffbe9224 */ /* 0x002fe400078e000c */
[--C-:B0-----:R-:W-:Y:S02]  /*13120*/  PRMT R3, R10, 0x3340, R18.reuse ;  /* 0x000033400a037816 */ /* 0x101fe40000000012 */
[----:B------:R-:W-:Y:S01]  /*13130*/  PRMT R18, RZ, 0x7610, R18 ;  /* 0x00007610ff127816 */ /* 0x000fe20000000012 */
[----:B------:R-:W-:-:S05]  /*13140*/  @!P1 IMAD.MOV.U32 R191, RZ, RZ, R2 ;  /* 0x000000ffffbf9224 */ /* 0x000fca00078e0002 */
[----:B------:R0:W3:Y:S01]  /*13150*/  @!P1 LDG.E.U8 R18, desc[UR8][R190.64] ;  /* 0x00000008be129981 */ /* 0x0000e2000c1e1100 */
[----:B------:R-:W-:Y:S02]  /*13160*/  LOP3.LUT R10, R181, 0xffff, RZ, 0xc0, !PT ;  /* 0x0000ffffb50a7812 */ /* 0x000fe400078ec0ff */
[----:B0-----:R-:W-:Y:S01]  /*13170*/  LOP3.LUT R190, R189, 0xffff, RZ, 0xc0, !PT ;  /* 0x0000ffffbdbe7812 */ /* 0x001fe200078ec0ff */
[----:B----4-:R-:W-:Y:S01]  /*13180*/  @!P1 IMAD.MOV.U32 R191, RZ, RZ, R0 ;  /* 0x000000ffffbf9224 */ /* 0x010fe200078e0000 */
[----:B--2---:R-:W-:Y:S04]  /*13190*/  STL [R1+0xc40], R154 ;  /* 0x000c409a01007387 */ /* 0x004fe80000100800 */
[----:B------:R-:W2:Y:S04]  /*131a0*/  LDL.LU R153, [R1+0x1ec] ;  /* 0x0001ec0001997983 */ /* 0x000ea80000300800 */
[----:B------:R-:W4:Y:S04]  /*131b0*/  LDL.LU R209, [R1+0x1e0] ;  /* 0x0001e00001d17983 */ /* 0x000f280000300800 */
[----:B------:R-:W4:Y:S04]  /*131c0*/  LDL.LU R206, [R1+0x1d4] ;  /* 0x0001d40001ce7983 */ /* 0x000f280000300800 */
[----:B------:R-:W-:Y:S04]  /*131d0*/  STL [R1+0x1b8], R3 ;  /* 0x0001b80301007387 */ /* 0x000fe80000100800 */
[----:B------:R-:W4:Y:S04]  /*131e0*/  LDL.LU R207, [R1+0x1cc] ;  /* 0x0001cc0001cf7983 */ /* 0x000f280000300800 */
[----:B------:R-:W4:Y:S04]  /*131f0*/  LDL.LU R188, [R1+0x1c0] ;  /* 0x0001c00001bc7983 */ /* 0x000f280000300800 */
[----:B------:R0:W-:Y:S02]  /*13200*/  STL [R1+0xc44], R2 ;  /* 0x000c440201007387 */ /* 0x0001e40000100800 */
[----:B0-----:R-:W-:-:S02]  /*13210*/  PRMT R2, R10, 0x3340, R190 ;  /* 0x000033400a027816 */ /* 0x001fc400000000be */
[----:B------:R-:W-:Y:S01]  /*13220*/  PRMT R10, RZ, 0x7610, R10 ;  /* 0x00007610ff0a7816 */ /* 0x000fe2000000000a */
[----:B---3--:R-:W-:-:S05]  /*13230*/  @!P1 IMAD.MOV.U32 R190, RZ, RZ, R11 ;  /* 0x000000ffffbe9224 */ /* 0x008fca00078e000b */
[----:B------:R0:W3:Y:S04]  /*13240*/  @!P1 LDG.E.U8 R10, desc[UR8][R190.64] ;  /* 0x00000008be0a9981 */ /* 0x0000e8000c1e1100 */
[----:B------:R-:W-:Y:S04]  /*13250*/  STL [R1+0xc48], R18 ;  /* 0x000c481201007387 */ /* 0x000fe80000100800 */
[----:B------:R-:W3:Y:S04]  /*13260*/  LDL.LU R204, [R1+0x1b4] ;  /* 0x0001b40001cc7983 */ /* 0x000ee80000300800 */
[----:B------:R-:W3:Y:S04]  /*13270*/  LDL.LU R205, [R1+0x1ac] ;  /* 0x0001ac0001cd7983 */ /* 0x000ee80000300800 */
[----:B------:R-:W3:Y:S04]  /*13280*/  LDL.LU R181, [R1+0x1a0] ;  /* 0x0001a00001b57983 */ /* 0x000ee80000300800 */
[----:B------:R1:W-:Y:S04]  /*13290*/  STL [R1+0x1b0], R2 ;  /* 0x0001b00201007387 */ /* 0x0003e80000100800 */
[----:B------:R-:W3:Y:S04]  /*132a0*/  LDL.LU R17, [R1+0x194] ;  /* 0x0001940001117983 */ /* 0x000ee80000300800 */
[----:B------:R-:W3:Y:S04]  /*132b0*/  LDL.LU R189, [R1+0x18c] ;  /* 0x00018c0001bd7983 */ /* 0x000ee80000300800 */
[----:B------:R4:W-:Y:S01]  /*132c0*/  STL [R1+0xc4c], R0 ;  /* 0x000c4c0001007387 */ /* 0x0009e20000100800 */
[----:B0-----:R-:W-:-:S02]  /*132d0*/  LOP3.LUT R190, R210, 0xffff, RZ, 0xc0, !PT ;  /* 0x0000ffffd2be7812 */ /* 0x001fc400078ec0ff */
[----:B------:R-:W-:Y:S02]  /*132e0*/  LOP3.LUT R191, R208, 0xffff, RZ, 0xc0, !PT ;  /* 0x0000ffffd0bf7812 */ /* 0x000fe400078ec0ff */
[----:B------:R-:W-:-:S04]  /*132f0*/  LOP3.LUT R198, R211, 0xffff, RZ, 0xc0, !PT ;  /* 0x0000ffffd3c67812 */ /* 0x000fc800078ec0ff */
[----:B-1----:R-:W-:Y:S02]  /*13300*/  PRMT R2, R190, 0x3340, R198 ;  /* 0x00003340be027816 */ /* 0x002fe400000000c6 */
[----:B--2---:R-:W-:Y:S02]  /*13310*/  LOP3.LUT R199, R153, 0xffff, RZ, 0xc0, !PT ;  /* 0x0000ffff99c77812 */ /* 0x004fe400078ec0ff */
[----:B----4-:R-:W-:Y:S02]  /*13320*/  LOP3.LUT R190, R209, 0xffff, RZ, 0xc0, !PT ;  /* 0x0000ffffd1be7812 */ /* 0x010fe400078ec0ff */
[----:B------:R-:W-:Y:S01]  /*13330*/  PRMT R0, R191, 0x3340, R199 ;  /* 0x00003340bf007816 */ /* 0x000fe200000000c7 */
[----:B---3--:R-:W-:Y:S04]  /*13340*/  STL [R1+0xc50], R10 ;  /* 0x000c500a01007387 */ /* 0x008fe80000100800 */
[----:B------:R-:W2:Y:S04]  /*13350*/  LDL.LU R210, [R1+0x184] ;  /* 0x0001840001d27983 */ /* 0x000ea80000300800 */
[----:B------:R-:W3:Y:S04]  /*13360*/  LDL.LU R208, [R1+0x180] ;  /* 0x0001800001d07983 */ /* 0x000ee80000300800 */
[----:B------:R-:W4:Y:S04]  /*13370*/  LDL.LU R211, [R1+0x17c] ;  /* 0x00017c0001d37983 */ /* 0x000f280000300800 */
[----:B------:R0:W-:Y:S04]  /*13380*/  STL [R1+0x1a8], R2 ;  /* 0x0001a80201007387 */ /* 0x0001e80000100800 */
[----:B------:R-:W4:Y:S01]  /*13390*/  LDL.LU R209, [R1+0x178] ;  /* 0x0001780001d17983 */ /* 0x000f220000300800 */
[----:B------:R-:W-:-:S03]  /*133a0*/  LOP3.LUT R198, R207, 0xffff, RZ, 0xc0, !PT ;  /* 0x0000ffffcfc67812 */ /* 0x000fc600078ec0ff */
[----:B------:R1:W-:Y:S01]  /*133b0*/  STL [R1+0x1a4], R0 ;  /* 0x0001a40001007387 */ /* 0x0003e20000100800 */
[----:B------:R-:W-:Y:S02]  /*133c0*/  LOP3.LUT R191, R206, 0xffff, RZ, 0xc0, !PT ;  /* 0x0000ffffcebf7812 */ /* 0x000fe400078ec0ff */
[----:B------:R-:W-:Y:S01]  /*133d0*/  LOP3.LUT R199, R188, 0xffff, RZ, 0xc0, !PT ;  /* 0x0000ffffbcc77812 */ /* 0x000fe200078ec0ff */
[----:B------:R-:W4:Y:S04]  /*133e0*/  LDL.LU R153, [R1+0x174] ;  /* 0x0001740001997983 */ /* 0x000f280000300800 */
[----:B------:R-:W4:Y:S04]  /*133f0*/  LDL.LU R206, [R1+0x170] ;  /* 0x0001700001ce7983 */ /* 0x000f280000300800 */
[----:B------:R-:W4:Y:S01]  /*13400*/  LDL.LU R207, [R1+0x16c] ;  /* 0x00016c0001cf7983 */ /* 0x000f220000300800 */
[----:B0-----:R-:W-:-:S02]  /*13410*/  PRMT R2, R190, 0x3340, R198 ;  /* 0x00003340be027816 */ /* 0x001fc400000000c6 */
[----:B-1----:R-:W-:-:S03]  /*13420*/  PRMT R0, R191, 0x3340, R199 ;  /* 0x00003340bf007816 */ /* 0x002fc600000000c7 */
[----:B------:R-:W-:Y:S04]  /*13430*/  STL [R1+0x19c], R2 ;  /* 0x00019c0201007387 */ /* 0x000fe80000100800 */
[----:B------:R0:W-:Y:S04]  /*13440*/  STL [R1+0x198], R0 ;  /* 0x0001980001007387 */ /* 0x0001e80000100800 */
[----:B------:R-:W4:Y:S01]  /*13450*/  LDL.LU R180, [R1+0x168] ;  /* 0x0001680001b47983 */ /* 0x000f220000300800 */
[----:B------:R-:W-:-:S03]  /*13460*/  LOP3.LUT R191, R205, 0xffff, RZ, 0xc0, !PT ;  /* 0x0000ffffcdbf7812 */ /* 0x000fc600078ec0ff */
[----:B------:R-:W4:Y:S04]  /*13470*/  LDL.LU R188, [R1+0x164] ;  /* 0x0001640001bc7983 */ /* 0x000f280000300800 */
[----:B------:R-:W4:Y:S01]  /*13480*/  LDL.LU R205, [R1+0x160] ;  /* 0x0001600001cd7983 */ /* 0x000f220000300800 */
[----:B------:R-:W-:Y:S02]  /*13490*/  LOP3.LUT R190, R204, 0xffff, RZ, 0xc0, !PT ;  /* 0x0000ffffccbe7812 */ /* 0x000fe400078ec0ff */
[----:B------:R-:W-:Y:S02]  /*134a0*/  LOP3.LUT R198, R181, 0xffff, RZ, 0xc0, !PT ;  /* 0x0000ffffb5c67812 */ /* 0x000fe400078ec0ff */
[----:B------:R-:W-:Y:S01]  /*134b0*/  LOP3.LUT R199, R17, 0xffff, RZ, 0xc0, !PT ;  /* 0x0000ffff11c77812 */ /* 0x000fe200078ec0ff */
[----:B------:R-:W4:Y:S01]  /*134c0*/  LDL.LU R181, [R1+0x15c] ;  /* 0x00015c0001b57983 */ /* 0x000f220000300800 */
[----:B0-----:R-:W-:-:S02]  /*134d0*/  PRMT R0, R190, 0x3340, R198 ;  /* 0x00003340be007816 */ /* 0x001fc400000000c6 */
[----:B------:R-:W-:Y:S02]  /*134e0*/  LOP3.LUT R190, R189, 0xffff, RZ, 0xc0, !PT ;  /* 0x0000ffffbdbe7812 */ /* 0x000fe400078ec0ff */
[----:B------:R-:W-:Y:S01]  /*134f0*/  PRMT R10, R191, 0x3340, R199 ;  /* 0x00003340bf0a7816 */ /* 0x000fe200000000c7 */
[----:B------:R0:W-:Y:S04]  /*13500*/  STL [R1+0x190], R0 ;  /* 0x0001900001007387 */ /* 0x0001e80000100800 */
[----:B------:R-:W4:Y:S04]  /*13510*/  LDL.LU R203, [R1+0x158] ;  /* 0x0001580001cb7983 */ /* 0x000f280000300800 */
[----:B------:R-:W4:Y:S01]  /*13520*/  LDL.LU R189, [R1+0x154] ;  /* 0x0001540001bd7983 */ /* 0x000f220000300800 */
[----:B---3--:R-:W-:-:S02]  /*13530*/  LOP3.LUT R198, R208, 0xffff, RZ, 0xc0, !PT ;  /* 0x0000ffffd0c67812 */ /* 0x008fc400078ec0ff */
[----:B--2---:R-:W-:Y:S02]  /*13540*/  LOP3.LUT R191, R210, 0xffff, RZ, 0xc0, !PT ;  /* 0x0000ffffd2bf7812 */ /* 0x004fe400078ec0ff */
[----:B----4-:R-:W-:Y:S01]  /*13550*/  LOP3.LUT R199, R211, 0xffff, RZ, 0xc0, !PT ;  /* 0x0000ffffd3c77812 */ /* 0x010fe200078ec0ff */
[----:B------:R-:W2:Y:S01]  /*13560*/  LDL.LU R210, [R1+0x150] ;  /* 0x0001500001d27983 */ /* 0x000ea20000300800 */
[----:B0-----:R-:W-:-:S03]  /*13570*/  PRMT R0, R190, 0x3340, R198 ;  /* 0x00003340be007816 */ /* 0x001fc600000000c6 */
[----:B------:R-:W3:Y:S04]  /*13580*/  LDL.LU R204, [R1+0x14c] ;  /* 0x00014c0001cc7983 */ /* 0x000ee80000300800 */
[----:B------:R-:W4:Y:S04]  /*13590*/  LDL.LU R208, [R1+0x148] ;  /* 0x0001480001d07983 */ /* 0x000f280000300800 */
[----:B------:R-:W4:Y:S04]  /*135a0*/  LDL.LU R211, [R1+0x144] ;  /* 0x0001440001d37983 */ /* 0x000f280000300800 */
[----:B------:R0:W-:Y:S01]  /*135b0*/  STL [R1+0x180], R0 ;  /* 0x0001800001007387 */ /* 0x0001e20000100800 */
[----:B------:R-:W-:-:S03]  /*135c0*/  LOP3.LUT R190, R209, 0xffff, RZ, 0xc0, !PT ;  /* 0x0000ffffd1be7812 */ /* 0x000fc600078ec0ff */
[----:B------:R-:W4:Y:S01]  /*135d0*/  LDL.LU R209, [R1+0x140] ;  /* 0x0001400001d17983 */ /* 0x000f220000300800 */
[----:B0-----:R-:W-:Y:S02]  /*135e0*/  PRMT R0, R191, 0x3340, R199 ;  /* 0x00003340bf007816 */ /* 0x001fe400000000c7 */
[----:B------:R-:W-:-:S03]  /*135f0*/  LOP3.LUT R191, R153, 0xffff, RZ, 0xc0, !PT ;  /* 0x0000ffff99bf7812 */ /* 0x000fc600078ec0ff */
[----:B------:R0:W-:Y:S04]  /*13600*/  STL [R1+0x17c], R0 ;  /* 0x00017c0001007387 */ /* 0x0001e80000100800 */
[----:B------:R-:W4:Y:S01]  /*13610*/  LDL.LU R17, [R1+0x13c] ;  /* 0x00013c0001117983 */ /* 0x000f220000300800 */
[----:B------:R-:W-:-:S03]  /*13620*/  LOP3.LUT R198, R206, 0xffff, RZ, 0xc0, !PT ;  /* 0x0000ffffcec67812 */ /* 0x000fc600078ec0ff */
[----:B------:R-:W4:Y:S04]  /*13630*/  LDL.LU R153, [R1+0x138] ;  /* 0x0001380001997983 */ /* 0x000f280000300800 */
[----:B------:R-:W4:Y:S01]  /*13640*/  LDL.LU R206, [R1+0x134] ;  /* 0x0001340001ce7983 */ /* 0x000f220000300800 */
[----:B------:R-:W-:-:S03]  /*13650*/  LOP3.LUT R199, R207, 0xffff, RZ, 0xc0, !PT ;  /* 0x0000ffffcfc77812 */ /* 0x000fc600078ec0ff */
[----:B------:R-:W4:Y:S01]  /*13660*/  LDL.LU R207, [R1+0x130] ;  /* 0x0001300001cf7983 */ /* 0x000f220000300800 */
[----:B------:R-:W-:Y:S02]  /*13670*/  PRMT R18, R190, 0x3340, R198 ;  /* 0x00003340be127816 */ /* 0x000fe400000000c6 */
[----:B------:R-:W-:Y:S02]  /*13680*/  PRMT R154, R191, 0x3340, R199 ;  /* 0x00003340bf9a7816 */ /* 0x000fe400000000c7 */
[----:B------:R-:W-:Y:S02]  /*13690*/  LOP3.LUT R191, R188, 0xffff, RZ, 0xc0, !PT ;  /* 0x0000ffffbcbf7812 */ /* 0x000fe400078ec0ff */
[----:B------:R-:W-:Y:S01]  /*136a0*/  LOP3.LUT R198, R205, 0xffff, RZ, 0xc0, !PT ;  /* 0x0000ffffcdc67812 */ /* 0x000fe200078ec0ff */
[----:B------:R-:W4:Y:S04]  /*136b0*/  LDL.LU R188, [R1+0x12c] ;  /* 0x00012c0001bc7983 */ /* 0x000f280000300800 */
[----:B------:R-:W4:Y:S01]  /*136c0*/  LDL.LU R205, [R1+0x128] ;  /* 0x0001280001cd7983 */ /* 0x000f220000300800 */
[----:B------:R-:W-:-:S02]  /*136d0*/  LOP3.LUT R199, R181, 0xffff, RZ, 0xc0, !PT ;  /* 0x0000ffffb5c77812 */ /* 0x000fc400078ec0ff */
[----:B------:R-:W-:Y:S01]  /*136e0*/  LOP3.LUT R190, R180, 0xffff, RZ, 0xc0, !PT ;  /* 0x0000ffffb4be7812 */ /* 0x000fe200078ec0ff */
[----:B------:R-:W4:Y:S01]  /*136f0*/  LDL.LU R181, [R1+0x124] ;  /* 0x0001240001b57983 */ /* 0x000f220000300800 */
[----:B------:R-:W-:Y:S02]  /*13700*/  PRMT R2, R191, 0x3340, R199 ;  /* 0x00003340bf027816 */ /* 0x000fe400000000c7 */
[----:B0-----:R-:W-:Y:S02]  /*13710*/  PRMT R0, R190, 0x3340, R198 ;  /* 0x00003340be007816 */ /* 0x001fe400000000c6 */
[----:B------:R-:W-:Y:S02]  /*13720*/  LOP3.LUT R191, R189, 0xffff, RZ, 0xc0, !PT ;  /* 0x0000ffffbdbf7812 */ /* 0x000fe400078ec0ff */
[----:B------:R-:W4:Y:S01]  /*13730*/  LDL.LU R189, [R1+0x120] ;  /* 0x0001200001bd7983 */ /* 0x000f220000300800 */
[----:B------:R-:W-:Y:S02]  /*13740*/  LOP3.LUT R190, R203, 0xffff, RZ, 0xc0, !PT ;  /* 0x0000ffffcbbe7812 */ /* 0x000fe400078ec0ff */
[----:B--2---:R-:W-:-:S02]  /*13750*/  LOP3.LUT R198, R210, 0xffff, RZ, 0xc0, !PT ;  /* 0x0000ffffd2c67812 */ /* 0x004fc400078ec0ff */
[----:B---3--:R-:W-:Y:S01]  /*13760*/  LOP3.LUT R199, R204, 0xffff, RZ, 0xc0, !PT ;  /* 0x0000ffffccc77812 */ /* 0x008fe200078ec0ff */
[----:B------:R-:W2:Y:S04]  /*13770*/  LDL.LU R210, [R1+0x11c] ;  /* 0x00011c0001d27983 */ /* 0x000ea80000300800 */
[----:B------:R-:W3:Y:S01]  /*13780*/  LDL.LU R204, [R1+0x118] ;  /* 0x0001180001cc7983 */ /* 0x000ee20000300800 */
[----:B------:R-:W-:Y:S02]  /*13790*/  PRMT R19, R191, 0x3340, R199 ;  /* 0x00003340bf137816 */ /* 0x000fe400000000c7 */
[----:B----4-:R-:W-:Y:S02]  /*137a0*/  LOP3.LUT R191, R211, 0xffff, RZ, 0xc0, !PT ;  /* 0x0000ffffd3bf7812 */ /* 0x010fe400078ec0ff */
[----:B------:R-:W4:Y:S01]  /*137b0*/  LDL.LU R211, [R1+0x114] ;  /* 0x0001140001d37983 */ /* 0x000f220000300800 */
[----:B------:R-:W-:-:S02]  /*137c0*/  PRMT R182, R190, 0x3340, R198 ;  /* 0x00003340beb67816 */ /* 0x000fc400000000c6 */
[----:B------:R-:W-:Y:S02]  /*137d0*/  LOP3.LUT R190, R208, 0xffff, RZ, 0xc0, !PT ;  /* 0x0000ffffd0be7812 */ /* 0x000fe400078ec0ff */
[----:B------:R-:W-:Y:S01]  /*137e0*/  LOP3.LUT R198, R209, 0xffff, RZ, 0xc0, !PT ;  /* 0x0000ffffd1c67812 */ /* 0x000fe200078ec0ff */
[----:B------:R-:W3:Y:S04]  /*137f0*/  LDL.LU R208, [R1+0x110] ;  /* 0x0001100001d07983 */ /* 0x000ee80000300800 */
[----:B------:R-:W3:Y:S01]  /*13800*/  LDL.LU R209, [R1+0x10c] ;  /* 0x00010c0001d17983 */ /* 0x000ee20000300800 */
[----:B------:R-:W-:Y:S02]  /*13810*/  LOP3.LUT R199, R17, 0xffff, RZ, 0xc0, !PT ;  /* 0x0000ffff11c77812 */ /* 0x000fe400078ec0ff */
[----:B------:R-:W-:-:S02]  /*13820*/  PRMT R3, R190, 0x3340, R198 ;  /* 0x00003340be037816 */ /* 0x000fc400000000c6 */
[----:B------:R-:W-:Y:S02]  /*13830*/  PRMT R11, R191, 0x3340, R199 ;  /* 0x00003340bf0b7816 */ /* 0x000fe400000000c7 */
[----:B------:R-:W-:Y:S02]  /*13840*/  LOP3.LUT R191, R206, 0xffff, RZ, 0xc0, !PT ;  /* 0x0000ffffcebf7812 */ /* 0x000fe400078ec0ff */
[----:B------:R-:W-:Y:S01]  /*13850*/  LOP3.LUT R190, R153, 0xffff, RZ, 0xc0, !PT ;  /* 0x0000ffff99be7812 */ /* 0x000fe200078ec0ff */
[----:B------:R-:W3:Y:S04]  /*13860*/  LDL.LU R206, [R1+0x108] ;  /* 0x0001080001ce7983 */ /* 0x000ee80000300800 */
[----:B------:R-:W3:Y:S01]  /*13870*/  LDL.LU R17, [R1+0x104] ;  /* 0x0001040001117983 */ /* 0x000ee20000300800 */
[----:B------:R-:W-:-:S03]  /*13880*/  LOP3.LUT R198, R207, 0xffff, RZ, 0xc0, !PT ;  /* 0x0000ffffcfc67812 */ /* 0x000fc600078ec0ff */
[----:B------:R-:W3:Y:S04]  /*13890*/  LDL.LU R153, [R1+0x100] ;  /* 0x0001000001997983 */ /* 0x000ee80000300800 */
[----:B------:R-:W3:Y:S04]  /*138a0*/  LDL.LU R207, [R1+0xfc] ;  /* 0x0000fc0001cf7983 */ /* 0x000ee80000300800 */
[----:B------:R-:W3:Y:S01]  /*138b0*/  LDL.LU R180, [R1+0xf8] ;  /* 0x0000f80001b47983 */ /* 0x000ee20000300800 */
[----:B------:R-:W-:Y:S02]  /*138c0*/  PRMT R183, R190, 0x3340, R198 ;  /* 0x00003340beb77816 */ /* 0x000fe400000000c6 */
[----:B------:R-:W-:Y:S01]  /*138d0*/  LOP3.LUT R190, R205, 0xffff, RZ, 0xc0, !PT ;  /* 0x0000ffffcdbe7812 */ /* 0x000fe200078ec0ff */
[----:B------:R-:W3:Y:S04]  /*138e0*/  LDL.LU R203, [R1+0xf4] ;  /* 0x0000f40001cb7983 */ /* 0x000ee80000300800 */
[----:B------:R-:W3:Y:S01]  /*138f0*/  LDL.LU R205, [R1+0xf0] ;  /* 0x0000f00001cd7983 */ /* 0x000ee20000300800 */
[----:B------:R-:W-:-:S03]  /*13900*/  LOP3.LUT R199, R188, 0xffff, RZ, 0xc0, !PT ;  /* 0x0000ffffbcc77812 */ /* 0x000fc600078ec0ff */
[----:B------:R-:W3:Y:S01]  /*13910*/  LDL.LU R188, [R1+0xec] ;  /* 0x0000ec0001bc7983 */ /* 0x000ee20000300800 */
[----:B------:R-:W-:Y:S02]  /*13920*/  PRMT R20, R191, 0x3340, R199 ;  /* 0x00003340bf147816 */ /* 0x000fe400000000c7 */
[----:B------:R-:W-:Y:S02]  /*13930*/  LOP3.LUT R191, R181, 0xffff, RZ, 0xc0, !PT ;  /* 0x0000ffffb5bf7812 */ /* 0x000fe400078ec0ff */
[----:B------:R-:W-:Y:S01]  /*13940*/  LOP3.LUT R198, R189, 0xffff, RZ, 0xc0, !PT ;  /* 0x0000ffffbdc67812 */ /* 0x000fe200078ec0ff */
[----:B------:R-:W3:Y:S04]  /*13950*/  LDL.LU R181, [R1+0xe8] ;  /* 0x0000e80001b57983 */ /* 0x000ee80000300800 */
[----:B------:R-:W3:Y:S01]  /*13960*/  LDL.LU R189, [R1+0xe4] ;  /* 0x0000e40001bd7983 */ /* 0x000ee20000300800 */
[----:B------:R-:W-:-:S02]  /*13970*/  PRMT R155, R190, 0x3340, R198 ;  /* 0x00003340be9b7816 */ /* 0x000fc400000000c6 */
[----:B--2---:R-:W-:Y:S02]  /*13980*/  LOP3.LUT R199, R210, 0xffff, RZ, 0xc0, !PT ;  /* 0x0000ffffd2c77812 */ /* 0x004fe400078ec0ff */
[----:B------:R-:W2:Y:S02]  /*13990*/  LDL.LU R210, [R1+0xe0] ;  /* 0x0000e00001d27983 */ /* 0x000ea40000300800 */
[----:B------:R-:W-:Y:S02]  /*139a0*/  PRMT R12, R191, 0x3340, R199 ;  /* 0x00003340bf0c7816 */ /* 0x000fe400000000c7 */
[----:B----4-:R-:W-:Y:S02]  /*139b0*/  LOP3.LUT R191, R211, 0xffff, RZ, 0xc0, !PT ;  /* 0x0000ffffd3bf7812 */ /* 0x010fe400078ec0ff */
[----:B------:R-:W4:Y:S01]  /*139c0*/  LDL.LU R211, [R1+0xdc] ;  /* 0x0000dc0001d37983 */ /* 0x000f220000300800 */
[----:B---3--:R-:W-:Y:S02]  /*139d0*/  LOP3.LUT R190, R204, 0xffff, RZ, 0xc0, !PT ;  /* 0x0000ffffccbe7812 */ /* 0x008fe400078ec0ff */
[----:B------:R-:W-:Y:S01]  /*139e0*/  LOP3.LUT R198, R208, 0xffff, RZ, 0xc0, !PT ;  /* 0x0000ffffd0c67812 */ /* 0x000fe200078ec0ff */
[----:B------:R-:W3:Y:S01]  /*139f0*/  LDL.LU R204, [R1+0xd8] ;  /* 0x0000d80001cc7983 */ /* 0x000ee20000300800 */
[----:B------:R-:W-:-:S03]  /*13a00*/  LOP3.LUT R199, R209, 0xffff, RZ, 0xc0, !PT ;  /* 0x0000ffffd1c77812 */ /* 0x000fc600078ec0ff */
[----:B------:R-:W3:Y:S04]  /*13a10*/  LDL.LU R208, [R1+0xd4] ;  /* 0x0000d40001d07983 */ /* 0x000ee80000300800 */
[----:B------:R-:W3:Y:S01]  /*13a20*/  LDL.LU R209, [R1+0xd0] ;  /* 0x0000d00001d17983 */ /* 0x000ee20000300800 */
[----:B------:R-:W-:Y:S02]  /*13a30*/  PRMT R184, R190, 0x3340, R198 ;  /* 0x00003340beb87816 */ /* 0x000fe400000000c6 */
[----:B------:R-:W-:Y:S02]  /*13a40*/  PRMT R21, R191, 0x3340, R199 ;  /* 0x00003340bf157816 */ /* 0x000fe400000000c7 */
[----:B------:R-:W-:Y:S02]  /*13a50*/  LOP3.LUT R190, R206, 0xffff, RZ, 0xc0, !PT ;  /* 0x0000ffffcebe7812 */ /* 0x000fe400078ec0ff */
[----:B------:R-:W3:Y:S01]  /*13a60*/  LDL.LU R206, [R1+0xcc] ;  /* 0x0000cc0001ce7983 */ /* 0x000ee20000300800 */
[----:B------:R-:W-:-:S02]  /*13a70*/  LOP3.LUT R199, R207, 0xffff, RZ, 0xc0, !PT ;  /* 0x0000ffffcfc77812 */ /* 0x000fc400078ec0ff */
[----:B------:R-:W-:Y:S01]  /*13a80*/  LOP3.LUT R198, R153, 0xffff, RZ, 0xc0, !PT ;  /* 0x0000ffff99c67812 */ /* 0x000fe200078ec0ff */
[----:B------:R-:W3:Y:S01]  /*13a90*/  LDL.LU R207, [R1+0xc8] ;  /* 0x0000c80001cf7983 */ /* 0x000ee20000300800 */
[----:B------:R-:W-:-:S03]  /*13aa0*/  LOP3.LUT R191, R17, 0xffff, RZ, 0xc0, !PT ;  /* 0x0000ffff11bf7812 */ /* 0x000fc600078ec0ff */
[----:B------:R-:W3:Y:S04]  /*13ab0*/  LDL.LU R17, [R1+0xc4] ;  /* 0x0000c40001117983 */ /* 0x000ee80000300800 */
[----:B------:R-:W3:Y:S01]  /*13ac0*/  LDL.LU R153, [R1+0xc0] ;  /* 0x0000c00001997983 */ /* 0x000ee20000300800 */
[----:B------:R-:W-:Y:S02]  /*13ad0*/  PRMT R176, R190, 0x3340, R198 ;  /* 0x00003340beb07816 */ /* 0x000fe400000000c6 */
[----:B------:R-:W-:Y:S02]  /*13ae0*/  LOP3.LUT R198, R205, 0xffff, RZ, 0xc0, !PT ;  /* 0x0000ffffcdc67812 */ /* 0x000fe400078ec0ff */
[----:B------:R-:W3:Y:S01]  /*13af0*/  LDL.LU R205, [R1+0xbc] ;  /* 0x0000bc0001cd7983 */ /* 0x000ee20000300800 */
[----:B------:R-:W-:-:S02]  /*13b00*/  PRMT R13, R191, 0x3340, R199 ;  /* 0x00003340bf0d7816 */ /* 0x000fc400000000c7 */
[----:B------:R-:W-:Y:S02]  /*13b10*/  LOP3.LUT R190, R180, 0xffff, RZ, 0xc0, !PT ;  /* 0x0000ffffb4be7812 */ /* 0x000fe400078ec0ff */
[----:B------:R-:W-:Y:S02]  /*13b20*/  LOP3.LUT R191, R203, 0xffff, RZ, 0xc0, !PT ;  /* 0x0000ffffcbbf7812 */ /* 0x000fe400078ec0ff */
[----:B------:R-:W-:Y:S02]  /*13b30*/  LOP3.LUT R199, R188, 0xffff, RZ, 0xc0, !PT ;  /* 0x0000ffffbcc77812 */ /* 0x000fe400078ec0ff */
[----:B------:R-:W-:Y:S02]  /*13b40*/  PRMT R185, R190, 0x3340, R198 ;  /* 0x00003340beb97816 */ /* 0x000fe400000000c6 */
[----:B------:R-:W-:Y:S02]  /*13b50*/  LOP3.LUT R190, R181, 0xffff, RZ, 0xc0, !PT ;  /* 0x0000ffffb5be7812 */ /* 0x000fe400078ec0ff */
[----:B------:R-:W-:-:S02]  /*13b60*/  PRMT R22, R191, 0x3340, R199 ;  /* 0x00003340bf167816 */ /* 0x000fc400000000c7 */
[----:B------:R-:W-:Y:S01]  /*13b70*/  LOP3.LUT R191, R189, 0xffff, RZ, 0xc0, !PT ;  /* 0x0000ffffbdbf7812 */ /* 0x000fe200078ec0ff */
[----:B------:R-:W3:Y:S04]  /*13b80*/  LDL.LU R181, [R1+0xb8] ;  /* 0x0000b80001b57983 */ /* 0x000ee80000300800 */
[----:B------:R-:W3:Y:S01]  /*13b90*/  LDL.LU R189, [R1+0xb4] ;  /* 0x0000b40001bd7983 */ /* 0x000ee20000300800 */
[----:B--2---:R-:W-:-:S03]  /*13ba0*/  LOP3.LUT R198, R210, 0xffff, RZ, 0xc0, !PT ;  /* 0x0000ffffd2c67812 */ /* 0x004fc600078ec0ff */
[----:B------:R-:W2:Y:S01]  /*13bb0*/  LDL.LU R210, [R1+0xb0] ;  /* 0x0000b00001d27983 */ /* 0x000ea20000300800 */
[----:B----4-:R-:W-:Y:S02]  /*13bc0*/  LOP3.LUT R199, R211, 0xffff, RZ, 0xc0, !PT ;  /* 0x0000ffffd3c77812 */ /* 0x010fe400078ec0ff */
[----:B------:R-:W-:Y:S01]  /*13bd0*/  PRMT R177, R190, 0x3340, R198 ;  /* 0x00003340beb17816 */ /* 0x000fe200000000c6 */
[----:B------:R-:W4:Y:S01]  /*13be0*/  LDL.LU R211, [R1+0xac] ;  /* 0x0000ac0001d37983 */ /* 0x000f220000300800 */
[----:B---3--:R-:W-:Y:S02]  /*13bf0*/  LOP3.LUT R190, R204, 0xffff, RZ, 0xc0, !PT ;  /* 0x0000ffffccbe7812 */ /* 0x008fe400078ec0ff */
[----:B------:R-:W-:Y:S02]  /*13c00*/  PRMT R14, R191, 0x3340, R199 ;  /* 0x00003340bf0e7816 */ /* 0x000fe400000000c7 */
[----:B------:R-:W-:Y:S02]  /*13c10*/  LOP3.LUT R191, R208, 0xffff, RZ, 0xc0, !PT ;  /* 0x0000ffffd0bf7812 */ /* 0x000fe400078ec0ff */
[----:B------:R-:W-:Y:S01]  /*13c20*/  LOP3.LUT R198, R209, 0xffff, RZ, 0xc0, !PT ;  /* 0x0000ffffd1c67812 */ /* 0x000fe200078ec0ff */
[----:B------:R-:W3:Y:S04]  /*13c30*/  LDL.LU R208, [R1+0xa8] ;  /* 0x0000a80001d07983 */ /* 0x000ee80000300800 */
[----:B------:R-:W3:Y:S04]  /*13c40*/  LDL.LU R209, [R1+0xa4] ;  /* 0x0000a40001d17983 */ /* 0x000ee80000300800 */
[----:B------:R-:W3:Y:S01]  /*13c50*/  LDL.LU R202, [R1+0xa0] ;  /* 0x0000a00001ca7983 */ /* 0x000ee20000300800 */
[----:B------:R-:W-:-:S02]  /*13c60*/  PRMT R186, R190, 0x3340, R198 ;  /* 0x00003340beba7816 */ /* 0x000fc400000000c6 */
[----:B------:R-:W-:Y:S02]  /*13c70*/  LOP3.LUT R199, R206, 0xffff, RZ, 0xc0, !PT ;  /* 0x0000ffffcec77812 */ /* 0x000fe400078ec0ff */
[----:B------:R-:W3:Y:S01]  /*13c80*/  LDL.LU R206, [R1+0x9c] ;  /* 0x00009c0001ce7983 */ /* 0x000ee20000300800 */
[----:B------:R-:W-:-:S03]  /*13c90*/  LOP3.LUT R190, R207, 0xffff, RZ, 0xc0, !PT ;  /* 0x0000ffffcfbe7812 */ /* 0x000fc600078ec0ff */
[----:B------:R-:W3:Y:S04]  /*13ca0*/  LDL.LU R207, [R1+0x98] ;  /* 0x0000980001cf7983 */ /* 0x000ee80000300800 */
[----:B------:R-:W3:Y:S04]  /*13cb0*/  LDL.LU R180, [R1+0x94] ;  /* 0x0000940001b47983 */ /* 0x000ee80000300800 */
[----:B------:R-:W3:Y:S01]  /*13cc0*/  LDL.LU R188, [R1+0x90] ;  /* 0x0000900001bc7983 */ /* 0x000ee20000300800 */
[----:B------:R-:W-:Y:S02]  /*13cd0*/  LOP3.LUT R198, R153, 0xffff, RZ, 0xc0, !PT ;  /* 0x0000ffff99c67812 */ /* 0x000fe400078ec0ff */
[----:B------:R-:W-:Y:S01]  /*13ce0*/  PRMT R23, R191, 0x3340, R199 ;  /* 0x00003340bf177816 */ /* 0x000fe200000000c7 */
[----:B------:R-:W3:Y:S01]  /*13cf0*/  LDL.LU R153, [R1+0x8c] ;  /* 0x00008c0001997983 */ /* 0x000ee20000300800 */
[----:B------:R-:W-:-:S03]  /*13d00*/  LOP3.LUT R199, R205, 0xffff, RZ, 0xc0, !PT ;  /* 0x0000ffffcdc77812 */ /* 0x000fc600078ec0ff */
[----:B------:R-:W3:Y:S04]  /*13d10*/  LDL.LU R205, [R1+0x88] ;  /* 0x0000880001cd7983 */ /* 0x000ee80000300800 */
[----:B------:R-:W3:Y:S01]  /*13d20*/  LDL.LU R203, [R1+0x84] ;  /* 0x0000840001cb7983 */ /* 0x000ee20000300800 */
[----:B------:R-:W-:-:S03]  /*13d30*/  LOP3.LUT R191, R17, 0xffff, RZ, 0xc0, !PT ;  /* 0x0000ffff11bf7812 */ /* 0x000fc600078ec0ff */
[----:B------:R-:W3:Y:S01]  /*13d40*/  LDL.LU R204, [R1+0x80] ;  /* 0x0000800001cc7983 */ /* 0x000ee20000300800 */
[----:B------:R-:W-:-:S03]  /*13d50*/  PRMT R178, R190, 0x3340, R198 ;  /* 0x00003340beb27816 */ /* 0x000fc600000000c6 */
[----:B------:R-:W3:Y:S01]  /*13d60*/  LDL.LU R17, [R1+0x7c] ;  /* 0x00007c0001117983 */ /* 0x000ee20000300800 */
[----:B------:R-:W-:Y:S02]  /*13d70*/  PRMT R15, R191, 0x3340, R199 ;  /* 0x00003340bf0f7816 */ /* 0x000fe400000000c7 */
[----:B------:R-:W-:Y:S02]  /*13d80*/  LOP3.LUT R190, R181, 0xffff, RZ, 0xc0, !PT ;  /* 0x0000ffffb5be7812 */ /* 0x000fe400078ec0ff */
        /* <DEDUP_REMOVED lines=8> */
[----:B------:R-:W-:Y:S02]  /*13e10*/  PRMT R152, R191, 0x3340, R199 ;  /* 0x00003340bf987816 */ /* 0x000fe400000000c7 */
[----:B---3--:R-:W-:Y:S02]  /*13e20*/  LOP3.LUT R190, R208, 0xffff, RZ, 0xc0, !PT ;  /* 0x0000ffffd0be7812 */ /* 0x008fe400078ec0ff */
[----:B------:R-:W-:Y:S01]  /*13e30*/  LOP3.LUT R191, R209, 0xffff, RZ, 0xc0, !PT ;  /* 0x0000ffffd1bf7812 */ /* 0x000fe200078ec0ff */
[----:B------:R-:W3:Y:S01]  /*13e40*/  LDL.LU R208, [R1+0x68] ;  /* 0x0000680001d07983 */ /* 0x000ee20000300800 */
[----:B------:R-:W-:-:S03]  /*13e50*/  LOP3.LUT R198, R202, 0xffff, RZ, 0xc0, !PT ;  /* 0x0000ffffcac67812 */ /* 0x000fc600078ec0ff */
[----:B------:R-:W3:Y:S01]  /*13e60*/  LDL.LU R209, [R1+0x64] ;  /* 0x0000640001d17983 */ /* 0x000ee20000300800 */
[----:B------:R-:W-:Y:S02]  /*13e70*/  PRMT R179, R190, 0x3340, R198 ;  /* 0x00003340beb37816 */ /* 0x000fe400000000c6 */
[----:B------:R-:W-:Y:S02]  /*13e80*/  LOP3.LUT R199, R206, 0xffff, RZ, 0xc0, !PT ;  /* 0x0000ffffcec77812 */ /* 0x000fe400078ec0ff */
[----:B------:R-:W3:Y:S01]  /*13e90*/  LDL.LU R206, [R1+0x60] ;  /* 0x0000600001ce7983 */ /* 0x000ee20000300800 */
[----:B------:R-:W-:Y:S02]  /*13ea0*/  LOP3.LUT R190, R207, 0xffff, RZ, 0xc0, !PT ;  /* 0x0000ffffcfbe7812 */ /* 0x000fe400078ec0ff */
[----:B------:R-:W-:Y:S02]  /*13eb0*/  LOP3.LUT R198, R188, 0xffff, RZ, 0xc0, !PT ;  /* 0x0000ffffbcc67812 */ /* 0x000fe400078ec0ff */
[----:B------:R-:W-:-:S02]  /*13ec0*/  PRMT R16, R191, 0x3340, R199 ;  /* 0x00003340bf107816 */ /* 0x000fc400000000c7 */
[----:B------:R-:W-:Y:S02]  /*13ed0*/  LOP3.LUT R191, R180, 0xffff, RZ, 0xc0, !PT ;  /* 0x0000ffffb4bf7812 */ /* 0x000fe400078ec0ff */
[----:B------:R-:W-:Y:S01]  /*13ee0*/  LOP3.LUT R199, R153, 0xffff, RZ, 0xc0, !PT ;  /* 0x0000ffff99c77812 */ /* 0x000fe200078ec0ff */
[----:B------:R-:W3:Y:S01]  /*13ef0*/  LDL.LU R207, [R1+0x5c] ;  /* 0x00005c0001cf7983 */ /* 0x000ee20000300800 */
[----:B------:R-:W-:Y:S02]  /*13f00*/  PRMT R188, R190, 0x3340, R198 ;  /* 0x00003340bebc7816 */ /* 0x000fe400000000c6 */
[----:B------:R-:W-:Y:S02]  /*13f10*/  LOP3.LUT R190, R205, 0xffff, RZ, 0xc0, !PT ;  /* 0x0000ffffcdbe7812 */ /* 0x000fe400078ec0ff */
[----:B------:R-:W-:Y:S01]  /*13f20*/  PRMT R153, R191, 0x3340, R199 ;  /* 0x00003340bf997816 */ /* 0x000fe200000000c7 */
[----:B------:R-:W3:Y:S01]  /*13f30*/  LDL.LU R205, [R1+0x58] ;  /* 0x0000580001cd7983 */ /* 0x000ee20000300800 */
[----:B------:R-:W-:-:S03]  /*13f40*/  LOP3.LUT R191, R203, 0xffff, RZ, 0xc0, !PT ;  /* 0x0000ffffcbbf7812 */ /* 0x000fc600078ec0ff */
[----:B------:R-:W3:Y:S01]  /*13f50*/  LDL.LU R203, [R1+0x54] ;  /* 0x0000540001cb7983 */ /* 0x000ee20000300800 */
[----:B------:R-:W-:Y:S02]  /*13f60*/  LOP3.LUT R198, R204, 0xffff, RZ, 0xc0, !PT ;  /* 0x0000ffffccc67812 */ /* 0x000fe400078ec0ff */
[----:B------:R-:W-:Y:S02]  /*13f70*/  LOP3.LUT R199, R17, 0xffff, RZ, 0xc0, !PT ;  /* 0x0000ffff11c77812 */ /* 0x000fe400078ec0ff */
[----:B------:R-:W-:Y:S02]  /*13f80*/  PRMT R180, R190, 0x3340, R198 ;  /* 0x00003340beb47816 */ /* 0x000fe400000000c6 */
[----:B------:R-:W-:Y:S02]  /*13f90*/  LOP3.LUT R190, R181, 0xffff, RZ, 0xc0, !PT ;  /* 0x0000ffffb5be7812 */ /* 0x000fe400078ec0ff */
[----:B------:R-:W-:Y:S02]  /*13fa0*/  PRMT R17, R191, 0x3340, R199 ;  /* 0x00003340bf117816 */ /* 0x000fe400000000c7 */
[----:B------:R-:W-:-:S02]  /*13fb0*/  LOP3.LUT R191, R189, 0xffff, RZ, 0xc0, !PT ;  /* 0x0000ffffbdbf7812 */ /* 0x000fc400078ec0ff */
[----:B------:R-:W-:-:S04]  /*13fc0*/  LOP3.LUT R199, R5, 0xffff, RZ, 0xc0, !PT ;  /* 0x0000ffff05c77812 */ /* 0x000fc800078ec0ff */
[----:B------:R-:W-:Y:S02]  /*13fd0*/  PRMT R5, R191, 0x3340, R199 ;  /* 0x00003340bf057816 */ /* 0x000fe400000000c7 */
[----:B------:R-:W-:Y:S02]  /*13fe0*/  LOP3.LUT R199, R8, 0xffff, RZ, 0xc0, !PT ;  /* 0x0000ffff08c77812 */ /* 0x000fe400078ec0ff */
[----:B--2---:R-:W-:Y:S02]  /*13ff0*/  LOP3.LUT R198, R210, 0xffff, RZ, 0xc0, !PT ;  /* 0x0000ffffd2c67812 */ /* 0x004fe400078ec0ff */
[----:B------:R-:W2:Y:S02]  /*14000*/  LDL.LU R210, [R1+0x48] ;  /* 0x0000480001d27983 */ /* 0x000ea40000300800 */
[----:B------:R-:W-:Y:S02]  /*14010*/  PRMT R189, R190, 0x3340, R198 ;  /* 0x00003340bebd7816 */ /* 0x000fe400000000c6 */
[----:B----4-:R-:W-:-:S02]  /*14020*/  LOP3.LUT R190, R211, 0xffff, RZ, 0xc0, !PT ;  /* 0x0000ffffd3be7812 */ /* 0x010fc400078ec0ff */
[----:B------:R-:W4:Y:S01]  /*14030*/  LDL.LU R211, [R1+0x44] ;  /* 0x0000440001d37983 */ /* 0x000f220000300800 */
[----:B---3--:R-:W-:Y:S02]  /*14040*/  LOP3.LUT R198, R209, 0xffff, RZ, 0xc0, !PT ;  /* 0x0000ffffd1c67812 */ /* 0x008fe400078ec0ff */
[----:B------:R-:W-:Y:S02]  /*14050*/  LOP3.LUT R191, R208, 0xffff, RZ, 0xc0, !PT ;  /* 0x0000ffffd0bf7812 */ /* 0x000fe400078ec0ff */
[----:B------:R-:W3:Y:S01]  /*14060*/  LDL.LU R208, [R1+0x38] ;  /* 0x0000380001d07983 */ /* 0x000ee20000300800 */
[----:B------:R-:W-:Y:S02]  /*14070*/  PRMT R181, R190, 0x3340, R198 ;  /* 0x00003340beb57816 */ /* 0x000fe400000000c6 */
[----:B------:R-:W-:Y:S01]  /*14080*/  LOP3.LUT R198, R7, 0xffff, RZ, 0xc0, !PT ;  /* 0x0000ffff07c67812 */ /* 0x000fe200078ec0ff */
[----:B------:R-:W3:Y:S01]  /*14090*/  LDL.LU R209, [R1+0x34] ;  /* 0x0000340001d17983 */ /* 0x000ee20000300800 */
[----:B------:R-:W-:-:S02]  /*140a0*/  PRMT R8, R191, 0x3340, R199 ;  /* 0x00003340bf087816 */ /* 0x000fc400000000c7 */
[----:B------:R-:W-:Y:S02]  /*140b0*/  LOP3.LUT R199, R4, 0xffff, RZ, 0xc0, !PT ;  /* 0x0000ffff04c77812 */ /* 0x000fe400078ec0ff */
[----:B------:R-:W-:Y:S02]  /*140c0*/  LOP3.LUT R190, R206, 0xffff, RZ, 0xc0, !PT ;  /* 0x0000ffffcebe7812 */ /* 0x000fe400078ec0ff */
[----:B------:R-:W3:Y:S02]  /*140d0*/  LDL.LU R206, [R1+0x28] ;  /* 0x0000280001ce7983 */ /* 0x000ee40000300800 */
[----:B------:R-:W-:Y:S02]  /*140e0*/  PRMT R4, R190, 0x3340, R198 ;  /* 0x00003340be047816 */ /* 0x000fe400000000c6 */
[----:B------:R-:W-:Y:S02]  /*140f0*/  LOP3.LUT R198, R9, 0xffff, RZ, 0xc0, !PT ;  /* 0x0000ffff09c67812 */ /* 0x000fe400078ec0ff */
[----:B------:R-:W-:-:S02]  /*14100*/  LOP3.LUT R191, R207, 0xffff, RZ, 0xc0, !PT ;  /* 0x0000ffffcfbf7812 */ /* 0x000fc400078ec0ff */
[----:B------:R-:W3:Y:S04]  /*14110*/  LDL.LU R207, [R1+0x24] ;  /* 0x0000240001cf7983 */ /* 0x000ee80000300800 */
[----:B------:R-:W3:Y:S01]  /*14120*/  LDL.LU R204, [R1+0x18] ;  /* 0x0000180001cc7983 */ /* 0x000ee20000300800 */
[----:B------:R-:W-:Y:S02]  /*14130*/  LOP3.LUT R190, R205, 0xffff, RZ, 0xc0, !PT ;  /* 0x0000ffffcdbe7812 */ /* 0x000fe400078ec0ff */
[----:B------:R-:W-:Y:S01]  /*14140*/  PRMT R7, R191, 0x3340, R199 ;  /* 0x00003340bf077816 */ /* 0x000fe200000000c7 */
[----:B------:R-:W3:Y:S04]  /*14150*/  LDL.LU R205, [R1+0x14] ;  /* 0x0000140001cd7983 */ /* 0x000ee80000300800 */
[----:B------:R-:W3:Y:S01]  /*14160*/  LDL.LU R200, [R1+0xc] ;  /* 0x00000c0001c87983 */ /* 0x000ee20000300800 */
[----:B------:R-:W-:-:S03]  /*14170*/  LOP3.LUT R191, R203, 0xffff, RZ, 0xc0, !PT ;  /* 0x0000ffffcbbf7812 */ /* 0x000fc600078ec0ff */
[----:B------:R-:W3:Y:S04]  /*14180*/  LDL.LU R202, [R1+0x8] ;  /* 0x0000080001ca7983 */ /* 0x000ee80000300800 */
[----:B------:R-:W3:Y:S04]  /*14190*/  LDL.LU R203, [R1+0x4] ;  /* 0x0000040001cb7983 */ /* 0x000ee80000300800 */
[----:B------:R-:W3:Y:S01]  /*141a0*/  LDL.LU R201, [R1] ;  /* 0x0000000001c97983 */ /* 0x000ee20000300800 */
[----:B------:R-:W-:-:S03]  /*141b0*/  PRMT R9, R190, 0x3340, R198 ;  /* 0x00003340be097816 */ /* 0x000fc600000000c6 */
[----:B------:R-:W2:Y:S04]  /*141c0*/  LDL.LU R190, [R1+0x50] ;  /* 0x0000500001be7983 */ /* 0x000ea80000300800 */
[----:B------:R-:W4:Y:S01]  /*141d0*/  LDL.LU R198, [R1+0x4c] ;  /* 0x00004c0001c67983 */ /* 0x000f220000300800 */
[----:B------:R-:W-:-:S04]  /*141e0*/  LOP3.LUT R199, R6, 0xffff, RZ, 0xc0, !PT ;  /* 0x0000ffff06c77812 */ /* 0x000fc800078ec0ff */
[----:B------:R-:W-:Y:S02]  /*141f0*/  PRMT R6, R191, 0x3340, R199 ;  /* 0x00003340bf067816 */ /* 0x000fe400000000c7 */
[----:B--2---:R-:W-:Y:S02]  /*14200*/  LOP3.LUT R190, R190, 0xffff, RZ, 0xc0, !PT ;  /* 0x0000ffffbebe7812 */ /* 0x004fe400078ec0ff */
[----:B----4-:R-:W-:Y:S02]  /*14210*/  LOP3.LUT R191, R198, 0xffff, RZ, 0xc0, !PT ;  /* 0x0000ffffc6bf7812 */ /* 0x010fe400078ec0ff */
[----:B------:R-:W-:-:S04]  /*14220*/  LOP3.LUT R198, R210, 0xffff, RZ, 0xc0, !PT ;  /* 0x0000ffffd2c67812 */ /* 0x000fc800078ec0ff */
[----:B------:R-:W-:Y:S02]  /*14230*/  PRMT R210, R190, 0x3340, R198 ;  /* 0x00003340bed27816 */ /* 0x000fe400000000c6 */
[----:B------:R-:W2:Y:S04]  /*14240*/  LDL.LU R190, [R1+0x40] ;  /* 0x0000400001be7983 */ /* 0x000ea80000300800 */
[----:B------:R-:W4:Y:S01]  /*14250*/  LDL.LU R198, [R1+0x3c] ;  /* 0x00003c0001c67983 */ /* 0x000f220000300800 */
[----:B------:R-:W-:-:S04]  /*14260*/  LOP3.LUT R199, R211, 0xffff, RZ, 0xc0, !PT ;  /* 0x0000ffffd3c77812 */ /* 0x000fc800078ec0ff */
[----:B------:R-:W-:Y:S02]  /*14270*/  PRMT R211, R191, 0x3340, R199 ;  /* 0x00003340bfd37816 */ /* 0x000fe400000000c7 */
[----:B--2---:R-:W-:Y:S02]  /*14280*/  LOP3.LUT R190, R190, 0xffff, RZ, 0xc0, !PT ;  /* 0x0000ffffbebe7812 */ /* 0x004fe400078ec0ff */
[----:B----4-:R-:W-:Y:S02]  /*14290*/  LOP3.LUT R191, R198, 0xffff, RZ, 0xc0, !PT ;  /* 0x0000ffffc6bf7812 */ /* 0x010fe400078ec0ff */
[----:B---3--:R-:W-:-:S04]  /*142a0*/  LOP3.LUT R198, R208, 0xffff, RZ, 0xc0, !PT ;  /* 0x0000ffffd0c67812 */ /* 0x008fc800078ec0ff */
[----:B------:R-:W-:Y:S02]  /*142b0*/  PRMT R208, R190, 0x3340, R198 ;  /* 0x00003340bed07816 */ /* 0x000fe400000000c6 */
[----:B------:R-:W2:Y:S04]  /*142c0*/  LDL.LU R190, [R1+0x30] ;  /* 0x0000300001be7983 */ /* 0x000ea80000300800 */
[----:B------:R-:W3:Y:S01]  /*142d0*/  LDL.LU R198, [R1+0x2c] ;  /* 0x00002c0001c67983 */ /* 0x000ee20000300800 */
[----:B------:R-:W-:-:S04]  /*142e0*/  LOP3.LUT R199, R209, 0xffff, RZ, 0xc0, !PT ;  /* 0x0000ffffd1c77812 */ /* 0x000fc800078ec0ff */
[----:B------:R-:W-:Y:S02]  /*142f0*/  PRMT R209, R191, 0x3340, R199 ;  /* 0x00003340bfd17816 */ /* 0x000fe400000000c7 */
[----:B--2---:R-:W-:Y:S02]  /*14300*/  LOP3.LUT R190, R190, 0xffff, RZ, 0xc0, !PT ;  /* 0x0000ffffbebe7812 */ /* 0x004fe400078ec0ff */
[----:B---3--:R-:W-:Y:S02]  /*14310*/  LOP3.LUT R191, R198, 0xffff, RZ, 0xc0, !PT ;  /* 0x0000ffffc6bf7812 */ /* 0x008fe400078ec0ff */
[----:B------:R-:W-:-:S04]  /*14320*/  LOP3.LUT R198, R206, 0xffff, RZ, 0xc0, !PT ;  /* 0x0000ffffcec67812 */ /* 0x000fc800078ec0ff */
[----:B------:R-:W-:Y:S02]  /*14330*/  PRMT R206, R190, 0x3340, R198 ;  /* 0x00003340bece7816 */ /* 0x000fe400000000c6 */
[----:B------:R-:W2:Y:S04]  /*14340*/  LDL.LU R190, [R1+0x20] ;  /* 0x0000200001be7983 */ /* 0x000ea80000300800 */
[----:B------:R-:W3:Y:S01]  /*14350*/  LDL.LU R198, [R1+0x1c] ;  /* 0x00001c0001c67983 */ /* 0x000ee20000300800 */
[----:B------:R-:W-:-:S04]  /*14360*/  LOP3.LUT R199, R207, 0xffff, RZ, 0xc0, !PT ;  /* 0x0000ffffcfc77812 */ /* 0x000fc800078ec0ff */
[----:B------:R-:W-:Y:S02]  /*14370*/  PRMT R207, R191, 0x3340, R199 ;  /* 0x00003340bfcf7816 */ /* 0x000fe400000000c7 */
[----:B------:R-:W-:Y:S02]  /*14380*/  LOP3.LUT R199, R205, 0xffff, RZ, 0xc0, !PT ;  /* 0x0000ffffcdc77812 */ /* 0x000fe400078ec0ff */
[----:B---3--:R-:W-:Y:S02]  /*14390*/  LOP3.LUT R191, R198, 0xffff, RZ, 0xc0, !PT ;  /* 0x0000ffffc6bf7812 */ /* 0x008fe400078ec0ff */
[----:B------:R-:W-:Y:S02]  /*143a0*/  LOP3.LUT R198, R204, 0xffff, RZ, 0xc0, !PT ;  /* 0x0000ffffccc67812 */ /* 0x000fe400078ec0ff */
[----:B--2---:R-:W-:-:S04]  /*143b0*/  LOP3.LUT R190, R190, 0xffff, RZ, 0xc0, !PT ;  /* 0x0000ffffbebe7812 */ /* 0x004fc800078ec0ff */
[----:B------:R-:W-:Y:S02]  /*143c0*/  PRMT R204, R190, 0x3340, R198 ;  /* 0x00003340becc7816 */ /* 0x000fe400000000c6 */
[----:B------:R-:W2:Y:S01]  /*143d0*/  LDL.LU R198, [R1+0x10] ;  /* 0x0000100001c67983 */ /* 0x000ea20000300800 */
[----:B------:R-:W-:Y:S02]  /*143e0*/  PRMT R205, R191, 0x3340, R199 ;  /* 0x00003340bfcd7816 */ /* 0x000fe400000000c7 */
[----:B------:R-:W-:Y:S02]  /*143f0*/  LOP3.LUT R191, R200, 0xffff, RZ, 0xc0, !PT ;  /* 0x0000ffffc8bf7812 */ /* 0x000fe400078ec0ff */
[----:B------:R-:W-:-:S04]  /*14400*/  LOP3.LUT R199, R203, 0xffff, RZ, 0xc0, !PT ;  /* 0x0000ffffcbc77812 */ /* 0x000fc800078ec0ff */
[----:B------:R-:W-:Y:S02]  /*14410*/  PRMT R203, R191, 0x3340, R199 ;  /* 0x00003340bfcb7816 */ /* 0x000fe400000000c7 */
[----:B------:R-:W3:Y:S01]  /*14420*/  LDL.LU R191, [R1+0xb84] ;  /* 0x000b840001bf7983 */ /* 0x000ee20000300800 */
[----:B------:R-:W-:Y:S02]  /*14430*/  LOP3.LUT R252, R252, 0xffff, RZ, 0xc0, !PT ;  /* 0x0000fffffcfc7812 */ /* 0x000fe400078ec0ff */
[----:B------:R-:W-:Y:S02]  /*14440*/  LOP3.LUT R251, R251, 0xffff, RZ, 0xc0, !PT ;  /* 0x0000fffffbfb7812 */ /* 0x000fe400078ec0ff */
[----:B------:R-:W-:Y:S02]  /*14450*/  LOP3.LUT R250, R250, 0xffff, RZ, 0xc0, !PT ;  /* 0x0000fffffafa7812 */ /* 0x000fe400078ec0ff */
[----:B------:R-:W-:Y:S02]  /*14460*/  LOP3.LUT R220, R220, 0xffff, RZ, 0xc0, !PT ;  /* 0x0000ffffdcdc7812 */ /* 0x000fe400078ec0ff */
[----:B------:R-:W-:-:S02]  /*14470*/  LOP3.LUT R196, R196, 0xffff, RZ, 0xc0, !PT ;  /* 0x0000ffffc4c47812 */ /* 0x000fc400078ec0ff */
[----:B------:R-:W-:Y:S02]  /*14480*/  LOP3.LUT R156, R156, 0xffff, RZ, 0xc0, !PT ;  /* 0x0000ffff9c9c7812 */ /* 0x000fe400078ec0ff */
[----:B------:R-:W-:Y:S02]  /*14490*/  LOP3.LUT R218, R218, 0xffff, RZ, 0xc0, !PT ;  /* 0x0000ffffdada7812 */ /* 0x000fe400078ec0ff */
[----:B------:R-:W-:Y:S02]  /*144a0*/  LOP3.LUT R192, R192, 0xffff, RZ, 0xc0, !PT ;  /* 0x0000ffffc0c07812 */ /* 0x000fe400078ec0ff */
[----:B------:R-:W-:Y:S02]  /*144b0*/  LOP3.LUT R157, R157, 0xffff, RZ, 0xc0, !PT ;  /* 0x0000ffff9d9d7812 */ /* 0x000fe400078ec0ff */
[----:B------:R-:W-:Y:S02]  /*144c0*/  LOP3.LUT R158, R158, 0xffff, RZ, 0xc0, !PT ;  /* 0x0000ffff9e9e7812 */ /* 0x000fe400078ec0ff */
[----:B------:R-:W-:-:S02]  /*144d0*/  LOP3.LUT R195, R195, 0xffff, RZ, 0xc0, !PT ;  /* 0x0000ffffc3c37812 */ /* 0x000fc400078ec0ff */
[----:B------:R-:W-:Y:S02]  /*144e0*/  LOP3.LUT R213, R213, 0xffff, RZ, 0xc0, !PT ;  /* 0x0000ffffd5d57812 */ /* 0x000fe400078ec0ff */
[----:B------:R-:W-:Y:S02]  /*144f0*/  LOP3.LUT R197, R197, 0xffff, RZ, 0xc0, !PT ;  /* 0x0000ffffc5c57812 */ /* 0x000fe400078ec0ff */
[----:B------:R-:W-:Y:S02]  /*14500*/  PRMT R250, R252, 0x3340, R250 ;  /* 0x00003340fcfa7816 */ /* 0x000fe400000000fa */
[----:B------:R-:W-:Y:S02]  /*14510*/  PRMT R200, R196, 0x3340, R156 ;  /* 0x00003340c4c87816 */ /* 0x000fe4000000009c */
[----:B------:R-:W-:Y:S02]  /*14520*/  LOP3.LUT R159, R159, 0xffff, RZ, 0xc0, !PT ;  /* 0x0000ffff9f9f7812 */ /* 0x000fe400078ec0ff */
[----:B------:R-:W-:-:S02]  /*14530*/  LOP3.LUT R175, R175, 0xffff, RZ, 0xc0, !PT ;  /* 0x0000ffffafaf7812 */ /* 0x000fc400078ec0ff */
[----:B------:R-:W-:Y:S02]  /*14540*/  PRMT R218, R220, 0x3340, R218 ;  /* 0x00003340dcda7816 */ /* 0x000fe400000000da */
[----:B------:R-:W-:Y:S02]  /*14550*/  PRMT R196, R192, 0x3340, R157 ;  /* 0x00003340c0c47816 */ /* 0x000fe4000000009d */
[----:B------:R-:W-:Y:S02]  /*14560*/  PRMT R213, R213, 0x3340, R197 ;  /* 0x00003340d5d57816 */ /* 0x000fe400000000c5 */
[----:B------:R-:W-:Y:S02]  /*14570*/  PRMT R197, R159, 0x3340, R175 ;  /* 0x000033409fc57816 */ /* 0x000fe400000000af */
[----:B------:R-:W-:Y:S02]  /*14580*/  PRMT R159, R161, 0x5410, R167 ;  /* 0x00005410a19f7816 */ /* 0x000fe400000000a7 */
[----:B--2---:R-:W-:-:S02]  /*14590*/  LOP3.LUT R190, R198, 0xffff, RZ, 0xc0, !PT ;  /* 0x0000ffffc6be7812 */ /* 0x004fc400078ec0ff */
[----:B------:R-:W-:-:S04]  /*145a0*/  LOP3.LUT R198, R202, 0xffff, RZ, 0xc0, !PT ;  /* 0x0000ffffcac67812 */ /* 0x000fc800078ec0ff */
[----:B------:R-:W-:Y:S02]  /*145b0*/  PRMT R202, R190, 0x3340, R198 ;  /* 0x00003340beca7816 */ /* 0x000fe400000000c6 */
[----:B------:R-:W-:Y:S02]  /*145c0*/  LOP3.LUT R190, R201, 0xffff, RZ, 0xc0, !PT ;  /* 0x0000ffffc9be7812 */ /* 0x000fe400078ec0ff */
[----:B------:R-:W-:Y:S02]  /*145d0*/  PRMT R201, R158, 0x3340, R195 ;  /* 0x000033409ec97816 */ /* 0x000fe400000000c3 */
[----:B------:R-:W-:Y:S02]  /*145e0*/  PRMT R251, R190, 0x3340, R251 ;  /* 0x00003340befb7816 */ /* 0x000fe400000000fb */
[----:B------:R-:W2:Y:S04]  /*145f0*/  LDL.LU R190, [R1+0xb8c] ;  /* 0x000b8c0001be7983 */ /* 0x000ea80000300800 */
[----:B------:R-:W2:Y:S04]  /*14600*/  LDL.LU R252, [R1+0xb88] ;  /* 0x000b880001fc7983 */ /* 0x000ea80000300800 */
[----:B------:R-:W4:Y:S01]  /*14610*/  LDL R220, [R1+0xafc] ;  /* 0x000afc0001dc7983 */ /* 0x000f220000100800 */
[----:B---3--:R-:W-:-:S02]  /*14620*/  PRMT R157, R191, 0x5410, R163 ;  /* 0x00005410bf9d7816 */ /* 0x008fc400000000a3 */
[----:B------:R-:W-:Y:S01]  /*14630*/  PRMT R158, R166, 0x5410, R160 ;  /* 0x00005410a69e7816 */ /* 0x000fe200000000a0 */
[----:B------:R-:W3:Y:S04]  /*14640*/  LDL.LU R163, [R1+0xc64] ;  /* 0x000c640001a37983 */ /* 0x000ee80000300800 */
[----:B------:R-:W4:Y:S04]  /*14650*/  LDL.LU R160, [R1+0xc60] ;  /* 0x000c600001a07983 */ /* 0x000f280000300800 */
[----:B------:R-:W3:Y:S04]  /*14660*/  LDL.LU R166, [R1+0xc5c] ;  /* 0x000c5c0001a67983 */ /* 0x000ee80000300800 */
[----:B------:R-:W4:Y:S04]  /*14670*/  LDL.LU R167, [R1+0xc58] ;  /* 0x000c580001a77983 */ /* 0x000f280000300800 */
[----:B------:R-:W4:Y:S01]  /*14680*/  LDL.LU R161, [R1+0xc54] ;  /* 0x000c540001a17983 */ /* 0x000f220000300800 */
[----:B------:R-:W-:-:S02]  /*14690*/  LOP3.LUT R194, R194, 0xffff, RZ, 0xc0, !PT ;  /* 0x0000ffffc2c27812 */ /* 0x000fc400078ec0ff */
[----:B------:R-:W-:Y:S02]  /*146a0*/  LOP3.LUT R170, R170, 0xffff, RZ, 0xc0, !PT ;  /* 0x0000ffffaaaa7812 */ /* 0x000fe400078ec0ff */
[----:B------:R-:W-:Y:S02]  /*146b0*/  LOP3.LUT R174, R174, 0xffff, RZ, 0xc0, !PT ;  /* 0x0000ffffaeae7812 */ /* 0x000fe400078ec0ff */
[----:B------:R-:W-:Y:S02]  /*146c0*/  LOP3.LUT R168, R168, 0xffff, RZ, 0xc0, !PT ;  /* 0x0000ffffa8a87812 */ /* 0x000fe400078ec0ff */
[----:B------:R-:W-:Y:S02]  /*146d0*/  LOP3.LUT R169, R169, 0xffff, RZ, 0xc0, !PT ;  /* 0x0000ffffa9a97812 */ /* 0x000fe400078ec0ff */
[----:B------:R-:W-:Y:S02]  /*146e0*/  LOP3.LUT R173, R173, 0xffff, RZ, 0xc0, !PT ;  /* 0x0000ffffadad7812 */ /* 0x000fe400078ec0ff */
[----:B------:R-:W-:-:S02]  /*146f0*/  LOP3.LUT R217, R217, 0xffff, RZ, 0xc0, !PT ;  /* 0x0000ffffd9d97812 */ /* 0x000fc400078ec0ff */
[----:B------:R-:W-:Y:S02]  /*14700*/  PRMT R198, R194, 0x3340, R170 ;  /* 0x00003340c2c67816 */ /* 0x000fe400000000aa */
[----:B------:R-:W-:Y:S02]  /*14710*/  LOP3.LUT R215, R215, 0xffff, RZ, 0xc0, !PT ;  /* 0x0000ffffd7d77812 */ /* 0x000fe400078ec0ff */
[----:B------:R-:W-:Y:S02]  /*14720*/  PRMT R194, R174, 0x3340, R168 ;  /* 0x00003340aec27816 */ /* 0x000fe400000000a8 */
[----:B------:R-:W-:Y:S01]  /*14730*/  LOP3.LUT R216, R216, 0xffff, RZ, 0xc0, !PT ;  /* 0x0000ffffd8d87812 */ /* 0x000fe200078ec0ff */
[----:B------:R-:W4:Y:S01]  /*14740*/  LDL.LU R174, [R1+0xb50] ;  /* 0x000b500001ae7983 */ /* 0x000f220000300800 */
[----:B------:R-:W-:Y:S02]  /*14750*/  LOP3.LUT R214, R214, 0xffff, RZ, 0xc0, !PT ;  /* 0x0000ffffd6d67812 */ /* 0x000fe400078ec0ff */
[----:B------:R-:W-:Y:S01]  /*14760*/  PRMT R195, R169, 0x3340, R173 ;  /* 0x00003340a9c37816 */ /* 0x000fe200000000ad */
[----:B------:R-:W4:Y:S01]  /*14770*/  LDL.LU R168, [R1+0xb40] ;  /* 0x000b400001a87983 */ /* 0x000f220000300800 */
[----:B------:R-:W-:-:S03]  /*14780*/  LOP3.LUT R171, R171, 0xffff, RZ, 0xc0, !PT ;  /* 0x0000ffffabab7812 */ /* 0x000fc600078ec0ff */
[----:B------:R-:W4:Y:S01]  /*14790*/  LDL.LU R169, [R1+0xb48] ;  /* 0x000b480001a97983 */ /* 0x000f220000300800 */
[----:B------:R-:W-:Y:S02]  /*147a0*/  LOP3.LUT R172, R172, 0xffff, RZ, 0xc0, !PT ;  /* 0x0000ffffacac7812 */ /* 0x000fe400078ec0ff */
[----:B------:R-:W-:Y:S02]  /*147b0*/  PRMT R215, R217, 0x3340, R215 ;  /* 0x00003340d9d77816 */ /* 0x000fe400000000d7 */
[----:B------:R-:W-:Y:S01]  /*147c0*/  LOP3.LUT R193, R193, 0xffff, RZ, 0xc0, !PT ;  /* 0x0000ffffc1c17812 */ /* 0x000fe200078ec0ff */
[----:B------:R-:W4:Y:S01]  /*147d0*/  LDL.LU R173, [R1+0xb34] ;  /* 0x000b340001ad7983 */ /* 0x000f220000300800 */
[----:B------:R-:W-:Y:S02]  /*147e0*/  LOP3.LUT R221, R221, 0xffff, RZ, 0xc0, !PT ;  /* 0x0000ffffdddd7812 */ /* 0x000fe400078ec0ff */
[----:B------:R-:W-:Y:S01]  /*147f0*/  LOP3.LUT R212, R212, 0xffff, RZ, 0xc0, !PT ;  /* 0x0000ffffd4d47812 */ /* 0x000fe200078ec0ff */
[----:B------:R-:W4:Y:S01]  /*14800*/  LDL.LU R217, [R1+0xb3c] ;  /* 0x000b3c0001d97983 */ /* 0x000f220000300800 */
[----:B------:R-:W-:-:S02]  /*14810*/  LOP3.LUT R224, R224, 0xffff, RZ, 0xc0, !PT ;  /* 0x0000ffffe0e07812 */ /* 0x000fc400078ec0ff */
[----:B------:R-:W-:Y:S02]  /*14820*/  LOP3.LUT R219, R219, 0xffff, RZ, 0xc0, !PT ;  /* 0x0000ffffdbdb7812 */ /* 0x000fe400078ec0ff */
[----:B------:R-:W-:Y:S01]  /*14830*/  PRMT R214, R216, 0x3340, R214 ;  /* 0x00003340d8d67816 */ /* 0x000fe200000000d6 */
[----:B------:R-:W4:Y:S01]  /*14840*/  LDL.LU R175, [R1+0xb30] ;  /* 0x000b300001af7983 */ /* 0x000f220000300800 */
[----:B------:R-:W-:Y:S02]  /*14850*/  LOP3.LUT R225, R225, 0xffff, RZ, 0xc0, !PT ;  /* 0x0000ffffe1e17812 */ /* 0x000fe400078ec0ff */
[----:B------:R-:W-:Y:S01]  /*14860*/  LOP3.LUT R222, R222, 0xffff, RZ, 0xc0, !PT ;  /* 0x0000ffffdede7812 */ /* 0x000fe200078ec0ff */
[----:B------:R-:W4:Y:S01]  /*14870*/  LDL.LU R216, [R1+0xb38] ;  /* 0x000b380001d87983 */ /* 0x000f220000300800 */
[----:B------:R-:W-:Y:S02]  /*14880*/  LOP3.LUT R228, R228, 0xffff, RZ, 0xc0, !PT ;  /* 0x0000ffffe4e47812 */ /* 0x000fe400078ec0ff */
[----:B------:R-:W-:-:S02]  /*14890*/  LOP3.LUT R223, R223, 0xffff, RZ, 0xc0, !PT ;  /* 0x0000ffffdfdf7812 */ /* 0x000fc400078ec0ff */
[----:B------:R-:W-:Y:S01]  /*148a0*/  PRMT R199, R171, 0x3340, R193 ;  /* 0x00003340abc77816 */ /* 0x000fe200000000c1 */
[----:B------:R-:W4:Y:S01]  /*148b0*/  LDL.LU R170, [R1+0xb24] ;  /* 0x000b240001aa7983 */ /* 0x000f220000300800 */
[----:B------:R-:W-:Y:S02]  /*148c0*/  LOP3.LUT R229, R229, 0xffff, RZ, 0xc0, !PT ;  /* 0x0000ffffe5e57812 */ /* 0x000fe400078ec0ff */
[----:B------:R-:W-:Y:S02]  /*148d0*/  LOP3.LUT R226, R226, 0xffff, RZ, 0xc0, !PT ;  /* 0x0000ffffe2e27812 */ /* 0x000fe400078ec0ff */
[----:B------:R-:W-:Y:S01]  /*148e0*/  PRMT R212, R212, 0x3340, R172 ;  /* 0x00003340d4d47816 */ /* 0x000fe200000000ac */
        /* <DEDUP_REMOVED lines=42> */
[----:B------:R-:W-:Y:S01]  /*14b90*/  PRMT R239, R241, 0x3340, R239 ;  /* 0x00003340f1ef7816 */ /* 0x000fe200000000ef */
[----:B------:R-:W4:Y:S01]  /*14ba0*/  LDL.LU R240, [R1+0x19c] ;  /* 0x00019c0001f07983 */ /* 0x000f220000300800 */
[----:B------:R-:W-:-:S03]  /*14bb0*/  PRMT R242, R244, 0x3340, R242 ;  /* 0x00003340f4f27816 */ /* 0x000fc600000000f2 */
[----:B------:R-:W4:Y:S01]  /*14bc0*/  LDL.LU R241, [R1+0x1a8] ;  /* 0x0001a80001f17983 */ /* 0x000f220000300800 */
[----:B------:R-:W-:-:S03]  /*14bd0*/  PRMT R243, R245, 0x3340, R243 ;  /* 0x00003340f5f37816 */ /* 0x000fc600000000f3 */
[----:B------:R-:W4:Y:S01]  /*14be0*/  LDL.LU R244, [R1+0x198] ;  /* 0x0001980001f47983 */ /* 0x000f220000300800 */
[----:B------:R-:W-:-:S03]  /*14bf0*/  PRMT R246, R248, 0x3340, R246 ;  /* 0x00003340f8f67816 */ /* 0x000fc600000000f6 */
[----:B------:R-:W4:Y:S01]  /*14c00*/  LDL.LU R245, [R1+0x1a4] ;  /* 0x0001a40001f57983 */ /* 0x000f220000300800 */
[----:B------:R-:W-:-:S03]  /*14c10*/  PRMT R247, R249, 0x3340, R247 ;  /* 0x00003340f9f77816 */ /* 0x000fc600000000f7 */
[----:B------:R-:W4:Y:S04]  /*14c20*/  LDL.LU R248, [R1+0x180] ;  /* 0x0001800001f87983 */ /* 0x000f280000300800 */
[----:B------:R-:W4:Y:S01]  /*14c30*/  LDL.LU R249, [R1+0x190] ;  /* 0x0001900001f97983 */ /* 0x000f220000300800 */
[----:B------:R-:W-:Y:S02]  /*14c40*/  LOP3.LUT R164, R164, 0xffff, RZ, 0xc0, !PT ;  /* 0x0000ffffa4a47812 */ /* 0x000fe400078ec0ff */
[----:B------:R-:W-:Y:S02]  /*14c50*/  LOP3.LUT R165, R165, 0xffff, RZ, 0xc0, !PT ;  /* 0x0000ffffa5a57812 */ /* 0x000fe400078ec0ff */
[----:B------:R-:W-:Y:S02]  /*14c60*/  LOP3.LUT R162, R162, 0xffff, RZ, 0xc0, !PT ;  /* 0x0000ffffa2a27812 */ /* 0x000fe400078ec0ff */
[----:B--2---:R-:W-:-:S02]  /*14c70*/  PRMT R156, R190, 0x5410, R252 ;  /* 0x00005410be9c7816 */ /* 0x004fc400000000fc */
[----:B------:R-:W2:Y:S01]  /*14c80*/  LDL.LU R252, [R1+0x17c] ;  /* 0x00017c0001fc7983 */ /* 0x000ea20000300800 */
[----:B---3--:R-:W-:Y:S02]  /*14c90*/  LOP3.LUT R166, R166, 0xffff, RZ, 0xc0, !PT ;  /* 0x0000ffffa6a67812 */ /* 0x008fe400078ec0ff */
[----:B----4-:R-:W-:Y:S02]  /*14ca0*/  LOP3.LUT R161, R161, 0xffff, RZ, 0xc0, !PT ;  /* 0x0000ffffa1a17812 */ /* 0x010fe400078ec0ff */
[----:B------:R-:W-:Y:S02]  /*14cb0*/  LOP3.LUT R167, R167, 0xffff, RZ, 0xc0, !PT ;  /* 0x0000ffffa7a77812 */ /* 0x000fe400078ec0ff */
[----:B------:R-:W-:Y:S02]  /*14cc0*/  LOP3.LUT R160, R160, 0xffff, RZ, 0xc0, !PT ;  /* 0x0000ffffa0a07812 */ /* 0x000fe400078ec0ff */
[----:B------:R-:W-:Y:S02]  /*14cd0*/  LOP3.LUT R163, R163, 0xffff, RZ, 0xc0, !PT ;  /* 0x0000ffffa3a37812 */ /* 0x000fe400078ec0ff */
[----:B------:R-:W-:-:S02]  /*14ce0*/  PRMT R193, R161, 0x3340, R166 ;  /* 0x00003340a1c17816 */ /* 0x000fc400000000a6 */
[----:B------:R-:W3:Y:S04]  /*14cf0*/  LDL.LU R161, [R1+0xb5c] ;  /* 0x000b5c0001a17983 */ /* 0x000ee80000300800 */
[----:B------:R-:W4:Y:S01]  /*14d00*/  LDL.LU R166, [R1+0xb44] ;  /* 0x000b440001a67983 */ /* 0x000f220000300800 */
[----:B------:R-:W-:Y:S02]  /*14d10*/  PRMT R192, R167, 0x3340, R160 ;  /* 0x00003340a7c07816 */ /* 0x000fe400000000a0 */
[----:B------:R-:W-:Y:S01]  /*14d20*/  PRMT R191, R163, 0x3340, R164 ;  /* 0x00003340a3bf7816 */ /* 0x000fe200000000a4 */
[----:B------:R-:W2:Y:S04]  /*14d30*/  LDL.LU R167, [R1+0xb68] ;  /* 0x000b680001a77983 */ /* 0x000ea80000300800 */
[----:B------:R-:W3:Y:S04]  /*14d40*/  LDL.LU R160, [R1+0xb54] ;  /* 0x000b540001a07983 */ /* 0x000ee80000300800 */
[----:B------:R-:W4:Y:S04]  /*14d50*/  LDL.LU R163, [R1+0xb70] ;  /* 0x000b700001a37983 */ /* 0x000f280000300800 */
[----:B------:R-:W2:Y:S01]  /*14d60*/  LDL.LU R164, [R1+0xb64] ;  /* 0x000b640001a47983 */ /* 0x000ea20000300800 */
[----:B------:R-:W-:-:S03]  /*14d70*/  PRMT R190, R165, 0x3340, R162 ;  /* 0x00003340a5be7816 */ /* 0x000fc600000000a2 */
[----:B------:R0:W-:Y:S04]  /*14d80*/  STS.128 [R220+UR4], R156 ;  /* 0x0000009cdc007988 */ /* 0x0001e80008000c04 */
[----:B------:R-:W3:Y:S04]  /*14d90*/  LDL.LU R165, [R1+0xb7c] ;  /* 0x000b7c0001a57983 */ /* 0x000ee80000300800 */
[----:B------:R-:W4:Y:S04]  /*14da0*/  LDL.LU R162, [R1+0xb6c] ;  /* 0x000b6c0001a27983 */ /* 0x000f280000300800 */
[----:B0-----:R-:W3:Y:S02]  /*14db0*/  LDL.LU R159, [R1+0xb74] ;  /* 0x000b7400019f7983 */ /* 0x001ee40000300800 */
[----:B---3--:R-:W-:-:S02]  /*14dc0*/  PRMT R156, R165, 0x5410, R159 ;  /* 0x00005410a59c7816 */ /* 0x008fc4000000009f */
[----:B------:R-:W-:Y:S02]  /*14dd0*/  PRMT R159, R161, 0x5410, R160 ;  /* 0x00005410a19f7816 */ /* 0x000fe400000000a0 */
[----:B------:R-:W-:Y:S02]  /*14de0*/  PRMT R161, R217, 0x5410, R173 ;  /* 0x00005410d9a17816 */ /* 0x000fe400000000ad */
[----:B------:R-:W3:Y:S01]  /*14df0*/  LDL R217, [R1+0xb18] ;  /* 0x000b180001d97983 */ /* 0x000ee20000100800 */
[----:B----4-:R-:W-:Y:S02]  /*14e00*/  PRMT R157, R163, 0x5410, R162 ;  /* 0x00005410a39d7816 */ /* 0x010fe400000000a2 */
[----:B--2---:R-:W-:Y:S02]  /*14e10*/  PRMT R158, R167, 0x5410, R164 ;  /* 0x00005410a79e7816 */ /* 0x004fe400000000a4 */
[----:B------:R-:W-:Y:S02]  /*14e20*/  PRMT R160, R174, 0x5410, R166 ;  /* 0x00005410aea07816 */ /* 0x000fe400000000a6 */
[----:B------:R-:W-:-:S02]  /*14e30*/  PRMT R165, R216, 0x5410, R175 ;  /* 0x00005410d8a57816 */ /* 0x000fc400000000af */
[----:B------:R-:W-:Y:S01]  /*14e40*/  PRMT R162, R171, 0x5410, R170 ;  /* 0x00005410aba27816 */ /* 0x000fe200000000aa */
[----:B------:R-:W2:Y:S01]  /*14e50*/  LDL R216, [R1+0xb14] ;  /* 0x000b140001d87983 */ /* 0x000ea20000100800 */
[----:B------:R-:W-:Y:S02]  /*14e60*/  PRMT R174, R10, 0x5410, R252 ;  /* 0x000054100aae7816 */ /* 0x000fe400000000fc */
[----:B------:R-:W-:Y:S01]  /*14e70*/  PRMT R163, R225, 0x5410, R224 ;  /* 0x00005410e1a37816 */ /* 0x000fe200000000e0 */
[----:B------:R-:W4:Y:S01]  /*14e80*/  LDL.LU R10, [R1+0xc50] ;  /* 0x000c5000010a7983 */ /* 0x000f220000300800 */
[----:B------:R-:W-:Y:S02]  /*14e90*/  PRMT R171, R18, 0x5410, R0 ;  /* 0x0000541012ab7816 */ /* 0x000fe40000000000 */
[----:B------:R-:W-:Y:S01]  /*14ea0*/  PRMT R175, R154, 0x5410, R2 ;  /* 0x000054109aaf7816 */ /* 0x000fe20000000002 */
[----:B------:R-:W4:Y:S04]  /*14eb0*/  LDL.LU R0, [R1+0xc4c] ;  /* 0x000c4c0001007983 */ /* 0x000f280000300800 */
[----:B------:R-:W4:Y:S04]  /*14ec0*/  LDL.LU R18, [R1+0xc48] ;  /* 0x000c480001127983 */ /* 0x000f280000300800 */
[----:B------:R-:W4:Y:S04]  /*14ed0*/  LDL.LU R2, [R1+0xc44] ;  /* 0x000c440001027983 */ /* 0x000f280000300800 */
[----:B------:R0:W-:Y:S04]  /*14ee0*/  STS.128 [R220+UR4+0x8000], R156 ;  /* 0x0080009cdc007988 */ /* 0x0001e80008000c04 */
[----:B------:R-:W4:Y:S01]  /*14ef0*/  LDL.LU R154, [R1+0xc40] ;  /* 0x000c4000019a7983 */ /* 0x000f220000300800 */
[----:B------:R-:W-:-:S02]  /*14f00*/  PRMT R164, R169, 0x5410, R168 ;  /* 0x00005410a9a47816 */ /* 0x000fc400000000a8 */
[----:B------:R-:W-:Y:S02]  /*14f10*/  PRMT R166, R221, 0x5410, R172 ;  /* 0x00005410dda67816 */ /* 0x000fe400000000ac */
[----:B------:R-:W-:Y:S02]  /*14f20*/  PRMT R167, R229, 0x5410, R228 ;  /* 0x00005410e5a77816 */ /* 0x000fe400000000e4 */
[----:B0-----:R-:W-:Y:S02]  /*14f30*/  PRMT R156, R182, 0x5410, R3 ;  /* 0x00005410b69c7816 */ /* 0x001fe40000000003 */
[----:B------:R-:W4:Y:S04]  /*14f40*/  LDL.LU R3, [R1+0xc3c] ;  /* 0x000c3c0001037983 */ /* 0x000f280000300800 */
[----:B------:R-:W4:Y:S01]  /*14f50*/  LDL.LU R182, [R1+0xc38] ;  /* 0x000c380001b67983 */ /* 0x000f220000300800 */
[----:B------:R-:W-:-:S02]  /*14f60*/  PRMT R157, R183, 0x5410, R155 ;  /* 0x00005410b79d7816 */ /* 0x000fc4000000009b */
[----:B------:R-:W-:Y:S02]  /*14f70*/  PRMT R158, R184, 0x5410, R176 ;  /* 0x00005410b89e7816 */ /* 0x000fe400000000b0 */
[----:B------:R-:W-:Y:S01]  /*14f80*/  PRMT R159, R185, 0x5410, R177 ;  /* 0x00005410b99f7816 */ /* 0x000fe200000000b1 */
[----:B---3--:R0:W-:Y:S04]  /*14f90*/  STS.128 [R217+UR4], R160 ;  /* 0x000000a0d9007988 */ /* 0x0081e80008000c04 */
[----:B------:R1:W-:Y:S01]  /*14fa0*/  STS.128 [R217+UR4+0x8000], R164 ;  /* 0x008000a4d9007988 */ /* 0x0003e20008000c04 */
[----:B0-----:R-:W-:-:S03]  /*14fb0*/  PRMT R160, R19, 0x5410, R11 ;  /* 0x0000541013a07816 */ /* 0x001fc6000000000b */
[----:B------:R-:W3:Y:S04]  /*14fc0*/  LDL.LU R11, [R1+0xc34] ;  /* 0x000c3400010b7983 */ /* 0x000ee80000300800 */
[----:B------:R-:W3:Y:S04]  /*14fd0*/  LDL.LU R19, [R1+0xc30] ;  /* 0x000c300001137983 */ /* 0x000ee80000300800 */
[----:B------:R-:W3:Y:S04]  /*14fe0*/  LDL.LU R155, [R1+0xc2c] ;  /* 0x000c2c00019b7983 */ /* 0x000ee80000300800 */
[----:B------:R-:W4:Y:S01]  /*14ff0*/  LDL.LU R183, [R1+0xc28] ;  /* 0x000c280001b77983 */ /* 0x000f220000300800 */
[----:B------:R-:W-:-:S03]  /*15000*/  PRMT R161, R20, 0x5410, R12 ;  /* 0x0000541014a17816 */ /* 0x000fc6000000000c */
        /* <DEDUP_REMOVED lines=9> */
[----:B------:R-:W-:-:S02]  /*150a0*/  PRMT R163, R22, 0x5410, R14 ;  /* 0x0000541016a37816 */ /* 0x000fc4000000000e */
[----:B-1----:R-:W-:Y:S01]  /*150b0*/  PRMT R164, R186, 0x5410, R178 ;  /* 0x00005410baa47816 */ /* 0x002fe200000000b2 */
[----:B------:R-:W3:Y:S04]  /*150c0*/  LDL.LU R14, [R1+0xc04] ;  /* 0x000c0400010e7983 */ /* 0x000ee80000300800 */
[----:B------:R-:W3:Y:S04]  /*150d0*/  LDL.LU R22, [R1+0xc00] ;  /* 0x000c000001167983 */ /* 0x000ee80000300800 */
[----:B------:R-:W3:Y:S04]  /*150e0*/  LDL.LU R178, [R1+0xbfc] ;  /* 0x000bfc0001b27983 */ /* 0x000ee80000300800 */
[----:B------:R-:W4:Y:S04]  /*150f0*/  LDL.LU R186, [R1+0xbf8] ;  /* 0x000bf80001ba7983 */ /* 0x000f280000300800 */
[----:B------:R-:W3:Y:S01]  /*15100*/  LDL R224, [R1+0xb10] ;  /* 0x000b100001e07983 */ /* 0x000ee20000100800 */
[----:B------:R-:W-:-:S02]  /*15110*/  PRMT R168, R233, 0x5410, R232 ;  /* 0x00005410e9a87816 */ /* 0x000fc400000000e8 */
[----:B------:R-:W-:Y:S02]  /*15120*/  PRMT R169, R241, 0x5410, R240 ;  /* 0x00005410f1a97816 */ /* 0x000fe400000000f0 */
[----:B------:R-:W-:Y:S02]  /*15130*/  PRMT R170, R249, 0x5410, R248 ;  /* 0x00005410f9aa7816 */ /* 0x000fe400000000f8 */
[----:B------:R-:W-:-:S03]  /*15140*/  PRMT R165, R187, 0x5410, R179 ;  /* 0x00005410bba57816 */ /* 0x000fc600000000b3 */
[----:B--2---:R0:W-:Y:S01]  /*15150*/  STS.128 [R216+UR4], R168 ;  /* 0x000000a8d8007988 */ /* 0x0041e20008000c04 */
[----:B------:R-:W-:Y:S02]  /*15160*/  PRMT R166, R188, 0x5410, R180 ;  /* 0x00005410bca67816 */ /* 0x000fe400000000b4 */
[----:B------:R-:W-:Y:S02]  /*15170*/  PRMT R172, R237, 0x5410, R236 ;  /* 0x00005410edac7816 */ /* 0x000fe400000000ec */
[----:B------:R-:W-:Y:S02]  /*15180*/  PRMT R173, R245, 0x5410, R244 ;  /* 0x00005410f5ad7816 */ /* 0x000fe400000000f4 */
[----:B------:R-:W-:Y:S02]  /*15190*/  PRMT R167, R189, 0x5410, R181 ;  /* 0x00005410bda77816 */ /* 0x000fe400000000b5 */
[----:B0-----:R-:W-:Y:S02]  /*151a0*/  PRMT R168, R23, 0x5410, R15 ;  /* 0x0000541017a87816 */ /* 0x001fe4000000000f */
[----:B------:R-:W2:Y:S04]  /*151b0*/  LDL.LU R15, [R1+0xbf4] ;  /* 0x000bf400010f7983 */ /* 0x000ea80000300800 */
[----:B------:R-:W2:Y:S04]  /*151c0*/  LDL.LU R23, [R1+0xbf0] ;  /* 0x000bf00001177983 */ /* 0x000ea80000300800 */
[----:B------:R-:W4:Y:S04]  /*151d0*/  LDL R221, [R1+0xb0c] ;  /* 0x000b0c0001dd7983 */ /* 0x000f280000100800 */
[----:B------:R-:W2:Y:S04]  /*151e0*/  LDL.LU R179, [R1+0xbec] ;  /* 0x000bec0001b37983 */ /* 0x000ea80000300800 */
[----:B------:R-:W2:Y:S04]  /*151f0*/  LDL.LU R187, [R1+0xbe8] ;  /* 0x000be80001bb7983 */ /* 0x000ea80000300800 */
[----:B------:R-:W2:Y:S01]  /*15200*/  LDL R220, [R1+0xb08] ;  /* 0x000b080001dc7983 */ /* 0x000ea20000100800 */
[----:B------:R-:W-:-:S03]  /*15210*/  PRMT R169, R152, 0x5410, R16 ;  /* 0x0000541098a97816 */ /* 0x000fc60000000010 */
[----:B------:R-:W2:Y:S04]  /*15220*/  LDL.LU R16, [R1+0xbe4] ;  /* 0x000be40001107983 */ /* 0x000ea80000300800 */
[----:B------:R-:W2:Y:S04]  /*15230*/  LDL.LU R152, [R1+0xbe0] ;  /* 0x000be00001987983 */ /* 0x000ea80000300800 */
[----:B------:R-:W2:Y:S04]  /*15240*/  LDL.LU R180, [R1+0xbdc] ;  /* 0x000bdc0001b47983 */ /* 0x000ea80000300800 */
[----:B------:R-:W2:Y:S01]  /*15250*/  LDL.LU R188, [R1+0xbd8] ;  /* 0x000bd80001bc7983 */ /* 0x000ea20000300800 */
[----:B------:R-:W-:-:S03]  /*15260*/  PRMT R170, R153, 0x5410, R17 ;  /* 0x0000541099aa7816 */ /* 0x000fc60000000011 */
[----:B------:R-:W2:Y:S04]  /*15270*/  LDL.LU R17, [R1+0xbd4] ;  /* 0x000bd40001117983 */ /* 0x000ea80000300800 */
[----:B------:R-:W2:Y:S04]  /*15280*/  LDL.LU R153, [R1+0xbd0] ;  /* 0x000bd00001997983 */ /* 0x000ea80000300800 */
[----:B------:R-:W2:Y:S04]  /*15290*/  LDL.LU R181, [R1+0xbcc] ;  /* 0x000bcc0001b57983 */ /* 0x000ea80000300800 */
[----:B------:R-:W2:Y:S01]  /*152a0*/  LDL.LU R189, [R1+0xbc8] ;  /* 0x000bc80001bd7983 */ /* 0x000ea20000300800 */
[----:B------:R-:W-:-:S03]  /*152b0*/  PRMT R171, R5, 0x5410, R8 ;  /* 0x0000541005ab7816 */ /* 0x000fc60000000008 */
[----:B------:R0:W-:Y:S04]  /*152c0*/  STS.128 [R216+UR4+0x8000], R172 ;  /* 0x008000acd8007988 */ /* 0x0001e80008000c04 */
[----:B------:R-:W2:Y:S04]  /*152d0*/  LDL.LU R8, [R1+0xbc4] ;  /* 0x000bc40001087983 */ /* 0x000ea80000300800 */
[----:B------:R-:W2:Y:S01]  /*152e0*/  LDL.LU R5, [R1+0xbc0] ;  /* 0x000bc00001057983 */ /* 0x000ea20000300800 */
[----:B0-----:R-:W-:-:S03]  /*152f0*/  PRMT R172, R4, 0x5410, R9 ;  /* 0x0000541004ac7816 */ /* 0x001fc60000000009 */
[----:B------:R-:W2:Y:S04]  /*15300*/  LDL.LU R9, [R1+0xbbc] ;  /* 0x000bbc0001097983 */ /* 0x000ea80000300800 */
[----:B------:R-:W2:Y:S04]  /*15310*/  LDL.LU R4, [R1+0xbb8] ;  /* 0x000bb80001047983 */ /* 0x000ea80000300800 */
[----:B------:R-:W2:Y:S04]  /*15320*/  LDL R217, [R1+0xb04] ;  /* 0x000b040001d97983 */ /* 0x000ea80000100800 */
[----:B------:R-:W2:Y:S04]  /*15330*/  LDL R216, [R1+0xb00] ;  /* 0x000b000001d87983 */ /* 0x000ea80000100800 */
[----:B---3--:R0:W-:Y:S02]  /*15340*/  STS.128 [R224+UR4], R156 ;  /* 0x0000009ce0007988 */ /* 0x0081e40008000c04 */
[----:B0-----:R-:W-:-:S02]  /*15350*/  PRMT R156, R7, 0x5410, R6 ;  /* 0x00005410079c7816 */ /* 0x001fc40000000006 */
[----:B------:R-:W3:Y:S04]  /*15360*/  LDL.LU R6, [R1+0xbb4] ;  /* 0x000bb40001067983 */ /* 0x000ee80000300800 */
[----:B------:R-:W3:Y:S01]  /*15370*/  LDL.LU R7, [R1+0xbb0] ;  /* 0x000bb00001077983 */ /* 0x000ee20000300800 */
[----:B------:R-:W-:Y:S02]  /*15380*/  PRMT R173, R210, 0x5410, R208 ;  /* 0x00005410d2ad7816 */ /* 0x000fe400000000d0 */
[----:B------:R-:W-:Y:S02]  /*15390*/  PRMT R174, R206, 0x5410, R204 ;  /* 0x00005410ceae7816 */ /* 0x000fe400000000cc */
[----:B------:R-:W-:Y:S01]  /*153a0*/  PRMT R175, R202, 0x5410, R251 ;  /* 0x00005410caaf7816 */ /* 0x000fe200000000fb */
[----:B------:R0:W-:Y:S01]  /*153b0*/  STS.128 [R224+UR4+0x8000], R160 ;  /* 0x008000a0e0007988 */ /* 0x0001e20008000c04 */
[----:B------:R-:W-:-:S02]  /*153c0*/  PRMT R157, R211, 0x5410, R209 ;  /* 0x00005410d39d7816 */ /* 0x000fc400000000d1 */
[----:B------:R-:W-:Y:S02]  /*153d0*/  PRMT R158, R207, 0x5410, R205 ;  /* 0x00005410cf9e7816 */ /* 0x000fe400000000cd */
[----:B------:R-:W-:Y:S01]  /*153e0*/  PRMT R159, R203, 0x5410, R250 ;  /* 0x00005410cb9f7816 */ /* 0x000fe200000000fa */
[----:B----4-:R1:W-:Y:S04]  /*153f0*/  STS.128 [R221+UR4], R164 ;  /* 0x000000a4dd007988 */ /* 0x0103e80008000c04 */
[----:B------:R4:W-:Y:S04]  /*15400*/  STS.128 [R221+UR4+0x8000], R168 ;  /* 0x008000a8dd007988 */ /* 0x0009e80008000c04 */
[----:B--2---:R2:W-:Y:S04]  /*15410*/  STS.128 [R220+UR4], R172 ;  /* 0x000000acdc007988 */ /* 0x0045e80008000c04 */
[----:B------:R3:W-:Y:S01]  /*15420*/  STS.128 [R220+UR4+0x8000], R156 ;  /* 0x0080009cdc007988 */ /* 0x0007e20008000c04 */
[----:B0-----:R-:W-:-:S02]  /*15430*/  PRMT R160, R247, 0x5410, R243 ;  /* 0x00005410f7a07816 */ /* 0x001fc400000000f3 */
[----:B------:R-:W-:Y:S02]  /*15440*/  PRMT R161, R239, 0x5410, R235 ;  /* 0x00005410efa17816 */ /* 0x000fe400000000eb */
[----:B------:R-:W-:Y:S02]  /*15450*/  PRMT R162, R231, 0x5410, R227 ;  /* 0x00005410e7a27816 */ /* 0x000fe400000000e3 */
[----:B------:R-:W-:Y:S02]  /*15460*/  PRMT R163, R223, 0x5410, R219 ;  /* 0x00005410dfa37816 */ /* 0x000fe400000000db */
[----:B-1----:R-:W-:Y:S02]  /*15470*/  PRMT R164, R246, 0x5410, R242 ;  /* 0x00005410f6a47816 */ /* 0x002fe400000000f2 */
[----:B------:R-:W-:Y:S02]  /*15480*/  PRMT R165, R238, 0x5410, R234 ;  /* 0x00005410eea57816 */ /* 0x000fe400000000ea */
[----:B------:R-:W-:-:S02]  /*15490*/  PRMT R166, R230, 0x5410, R226 ;  /* 0x00005410e6a67816 */ /* 0x000fc400000000e2 */
[----:B------:R-:W-:Y:S02]  /*154a0*/  PRMT R167, R222, 0x5410, R218 ;  /* 0x00005410dea77816 */ /* 0x000fe400000000da */
[----:B----4-:R-:W-:Y:S02]  /*154b0*/  PRMT R168, R215, 0x5410, R213 ;  /* 0x00005410d7a87816 */ /* 0x010fe400000000d5 */
[----:B------:R-:W-:Y:S02]  /*154c0*/  PRMT R169, R201, 0x5410, R199 ;  /* 0x00005410c9a97816 */ /* 0x000fe400000000c7 */
[----:B------:R-:W-:Y:S02]  /*154d0*/  PRMT R170, R197, 0x5410, R195 ;  /* 0x00005410c5aa7816 */ /* 0x000fe400000000c3 */
[----:B------:R-:W-:Y:S02]  /*154e0*/  PRMT R171, R193, 0x5410, R191 ;  /* 0x00005410c1ab7816 */ /* 0x000fe400000000bf */
[----:B--2---:R-:W-:-:S02]  /*154f0*/  PRMT R172, R214, 0x5410, R212 ;  /* 0x00005410d6ac7816 */ /* 0x004fc400000000d4 */
[----:B------:R-:W-:Y:S02]  /*15500*/  PRMT R173, R200, 0x5410, R198 ;  /* 0x00005410c8ad7816 */ /* 0x000fe400000000c6 */
[----:B------:R-:W-:Y:S02]  /*15510*/  PRMT R174, R196, 0x5410, R194 ;  /* 0x00005410c4ae7816 */ /* 0x000fe400000000c2 */
[----:B------:R-:W-:Y:S01]  /*15520*/  PRMT R175, R192, 0x5410, R190 ;  /* 0x00005410c0af7816 */ /* 0x000fe200000000be */
[----:B------:R-:W-:Y:S04]  /*15530*/  STS.128 [R217+UR4], R160 ;  /* 0x000000a0d9007988 */ /* 0x000fe80008000c04 */
[----:B------:R-:W-:Y:S04]  /*15540*/  STS.128 [R217+UR4+0x8000], R164 ;  /* 0x008000a4d9007988 */ /* 0x000fe80008000c04 */
[----:B------:R-:W-:Y:S04]  /*15550*/  STS.128 [R216+UR4], R168 ;  /* 0x000000a8d8007988 */ /* 0x000fe80008000c04 */
[----:B------:R-:W-:Y:S01]  /*15560*/  STS.128 [R216+UR4+0x8000], R172 ;  /* 0x008000acd8007988 */ /* 0x000fe20008000c04 */
[----:B---3--:R-:W-:-:S03]  /*15570*/  LOP3.LUT R204, R7, 0x20, RZ, 0x3c, !PT ;  /* 0x0000002007cc7812 */ /* 0x008fc600078e3cff */
[----:B------:R-:W-:Y:S04]  /*15580*/  STS.U8 [R7+UR4+0x10000], R189 ;  /* 0x010000bd07007988 */ /* 0x000fe80008000004 */
        /* <DEDUP_REMOVED lines=10> */
[----:B------:R-:W-:Y:S01]  /*15630*/  STS.U8 [R204+UR4+0x10d00], R178 ;  /* 0x010d00b2cc007988 */ /* 0x000fe20008000004 */
[----:B------:R-:W-:-:S03]  /*15640*/  LOP3.LUT R202, R7, 0x40, RZ, 0x3c, !PT ;  /* 0x0000004007ca7812 */ /* 0x000fc600078e3cff */
        /* <DEDUP_REMOVED lines=19> */
[----:B------:R0:W-:Y:S04]  /*15780*/  STS.U8 [R156+UR4+0x11b00], R11 ;  /* 0x011b000b9c007988 */ /* 0x0001e80008000004 */
[----:B0-----:R-:W2:Y:S04]  /*15790*/  LDL R11, [R1+0xb90] ;  /* 0x000b9000010b7983 */ /* 0x001ea80000100800 */
[----:B------:R-:W3:Y:S04]  /*157a0*/  LDL.LU R248, [R1+0x8e4] ;  /* 0x0008e40001f87983 */ /* 0x000ee80000300800 */
[----:B------:R-:W4:Y:S04]  /*157b0*/  LDL.LU R220, [R1+0x8dc] ;  /* 0x0008dc0001dc7983 */ /* 0x000f280000300800 */
[----:B------:R-:W2:Y:S04]  /*157c0*/  LDL.LU R221, [R1+0x8d4] ;  /* 0x0008d40001dd7983 */ /* 0x000ea80000300800 */
        /* <DEDUP_REMOVED lines=13> */
[----:B------:R-:W2:Y:S01]  /*158a0*/  LDL.LU R252, [R1+0x8b8] ;  /* 0x0008b80001fc7983 */ /* 0x000ea20000300800 */
[----:B------:R-:W-:-:S02]  /*158b0*/  IADD3 R9, P4, R9, UR6, RZ ;  /* 0x0000000609097c10 */ /* 0x000fc4000ff9e0ff */
[----:B------:R-:W-:Y:S02]  /*158c0*/  IADD3 R8, P5, R8, UR6, RZ ;  /* 0x0000000608087c10 */ /* 0x000fe4000ffbe0ff */
[----:B------:R-:W-:Y:S02]  /*158d0*/  IADD3.X R4, R4, UR7, RZ, P4, !PT ;  /* 0x0000000704047c10 */ /* 0x000fe4000a7fe4ff */
[----:B------:R-:W-:Y:S02]  /*158e0*/  IADD3.X R5, R5, UR7, RZ, P5, !PT ;  /* 0x0000000705057c10 */ /* 0x000fe4000affe4ff */
[----:B---3--:R-:W-:Y:S02]  /*158f0*/  IADD3 R248, P6, R248, UR6, RZ ;  /* 0x00000006f8f87c10 */ /* 0x008fe4000ffde0ff */
[----:B----4-:R-:W-:Y:S02]  /*15900*/  IADD3 R220, P1, R220, UR6, RZ ;  /* 0x00000006dcdc7c10 */ /* 0x010fe4000ff3e0ff */
[----:B--2---:R-:W-:Y:S01]  /*15910*/  IADD3 R249, P3, R249, UR6, RZ ;  /* 0x00000006f9f97c10 */ /* 0x004fe2000ff7e0ff */
[----:B------:R0:W-:Y:S01]  /*15920*/  STL [R1+0x8e4], R248 ;  /* 0x0008e4f801007387 */ /* 0x0001e20000100800 */
[----:B------:R-:W-:-:S02]  /*15930*/  IADD3 R221, P2, R221, UR6, RZ ;  /* 0x00000006dddd7c10 */ /* 0x000fc4000ff5e0ff */
[----:B------:R-:W-:Y:S01]  /*15940*/  IADD3 R244, P4, R244, UR6, RZ ;  /* 0x00000006f4f47c10 */ /* 0x000fe2000ff9e0ff */
[----:B0-----:R-:W2:Y:S04]  /*15950*/  LDL.LU R248, [R1+0x88c] ;  /* 0x00088c0001f87983 */ /* 0x001ea80000300800 */
[----:B------:R0:W-:Y:S04]  /*15960*/  STL [R1+0x8cc], R249 ;  /* 0x0008ccf901007387 */ /* 0x0001e80000100800 */
[----:B------:R-:W-:Y:S01]  /*15970*/  STL [R1+0x8dc], R220 ;  /* 0x0008dcdc01007387 */ /* 0x000fe20000100800 */
[----:B------:R-:W-:-:S02]  /*15980*/  IADD3 R236, P5, R236, UR6, RZ ;  /* 0x00000006ecec7c10 */ /* 0x000fc4000ffbe0ff */
[----:B------:R-:W-:Y:S02]  /*15990*/  IADD3.X R224, R224, UR7, RZ, P6, !PT ;  /* 0x00000007e0e07c10 */ /* 0x000fe4000b7fe4ff */
[----:B------:R-:W-:Y:S01]  /*159a0*/  IADD3 R225, P6, R225, UR6, RZ ;  /* 0x00000006e1e17c10 */ /* 0x000fe2000ffde0ff */
[----:B0-----:R-:W3:Y:S04]  /*159b0*/  LDL.LU R249, [R1+0x8b0] ;  /* 0x0008b00001f97983 */ /* 0x001ee80000300800 */
[----:B------:R-:W-:Y:S04]  /*159c0*/  STL [R1+0x8d4], R221 ;  /* 0x0008d4dd01007387 */ /* 0x000fe80000100800 */
[----:B------:R0:W-:Y:S01]  /*159d0*/  STL [R1+0x8c4], R244 ;  /* 0x0008c4f401007387 */ /* 0x0001e20000100800 */
[----:B------:R-:W-:-:S02]  /*159e0*/  IADD3.X R241, R241, UR7, RZ, P2, !PT ;  /* 0x00000007f1f17c10 */ /* 0x000fc400097fe4ff */
[----:B------:R-:W-:Y:S02]  /*159f0*/  IADD3.X R228, R228, UR7, RZ, P1, !PT ;  /* 0x00000007e4e47c10 */ /* 0x000fe40008ffe4ff */
[----:B------:R-:W-:Y:S01]  /*15a00*/  IADD3 R229, P1, R229, UR6, RZ ;  /* 0x00000006e5e57c10 */ /* 0x000fe2000ff3e0ff */
[----:B0-----:R-:W4:Y:S04]  /*15a10*/  LDL.LU R244, [R1+0x884] ;  /* 0x0008840001f47983 */ /* 0x001f280000300800 */
[----:B------:R0:W-:Y:S01]  /*15a20*/  STL [R1+0x8bc], R236 ;  /* 0x0008bcec01007387 */ /* 0x0001e20000100800 */
[----:B------:R-:W-:Y:S02]  /*15a30*/  IADD3.X R237, R237, UR7, RZ, P3, !PT ;  /* 0x00000007eded7c10 */ /* 0x000fe40009ffe4ff */
[----:B------:R-:W-:-:S02]  /*15a40*/  IADD3 R232, P2, R232, UR6, RZ ;  /* 0x00000006e8e87c10 */ /* 0x000fc4000ff5e0ff */
[----:B------:R-:W-:Y:S01]  /*15a50*/  IADD3 R245, P3, R245, UR6, RZ ;  /* 0x00000006f5f57c10 */ /* 0x000fe2000ff7e0ff */
[----:B0-----:R-:W4:Y:S04]  /*15a60*/  LDL.LU R236, [R1+0x8a8] ;  /* 0x0008a80001ec7983 */ /* 0x001f280000300800 */
[----:B------:R-:W-:Y:S04]  /*15a70*/  STL [R1+0x8e0], R224 ;  /* 0x0008e0e001007387 */ /* 0x000fe80000100800 */
[----:B------:R-:W-:Y:S04]  /*15a80*/  STL [R1+0x8b4], R225 ;  /* 0x0008b4e101007387 */ /* 0x000fe80000100800 */
[----:B------:R0:W-:Y:S04]  /*15a90*/  STL [R1+0x8d0], R241 ;  /* 0x0008d0f101007387 */ /* 0x0001e80000100800 */
[----:B------:R-:W-:Y:S01]  /*15aa0*/  STL [R1+0x8d8], R228 ;  /* 0x0008d8e401007387 */ /* 0x000fe20000100800 */
[----:B------:R-:W-:-:S02]  /*15ab0*/  IADD3.X R233, R233, UR7, RZ, P4, !PT ;  /* 0x00000007e9e97c10 */ /* 0x000fc4000a7fe4ff */
[----:B------:R-:W-:Y:S01]  /*15ac0*/  IADD3 R240, P4, R240, UR6, RZ ;  /* 0x00000006f0f07c10 */ /* 0x000fe2000ff9e0ff */
[----:B0-----:R-:W4:Y:S04]  /*15ad0*/  LDL.LU R241, [R1+0x87c] ;  /* 0x00087c0001f17983 */ /* 0x001f280000300800 */
[----:B------:R-:W-:Y:S04]  /*15ae0*/  STL [R1+0x8ac], R229 ;  /* 0x0008ace501007387 */ /* 0x000fe80000100800 */
[----:B------:R0:W-:Y:S04]  /*15af0*/  STL [R1+0x8c8], R237 ;  /* 0x0008c8ed01007387 */ /* 0x0001e80000100800 */
[----:B------:R-:W-:Y:S01]  /*15b00*/  STL [R1+0x8a4], R232 ;  /* 0x0008a4e801007387 */ /* 0x000fe20000100800 */
[----:B------:R-:W-:-:S03]  /*15b10*/  IADD3.X R252, R252, UR7, RZ, P5, !PT ;  /* 0x00000007fcfc7c10 */ /* 0x000fc6000affe4ff */
[----:B0-----:R-:W4:Y:S04]  /*15b20*/  LDL.LU R237, [R1+0x8a0] ;  /* 0x0008a00001ed7983 */ /* 0x001f280000300800 */
[----:B------:R0:W-:Y:S04]  /*15b30*/  STL [R1+0x89c], R245 ;  /* 0x00089cf501007387 */ /* 0x0001e80000100800 */
[----:B0-----:R-:W4:Y:S04]  /*15b40*/  LDL.LU R245, [R1+0x874] ;  /* 0x0008740001f57983 */ /* 0x001f280000300800 */
[----:B------:R-:W4:Y:S04]  /*15b50*/  LDL.LU R206, [R1+0x898] ;  /* 0x0008980001ce7983 */ /* 0x000f280000300800 */
[----:B------:R-:W4:Y:S04]  /*15b60*/  LDL.LU R204, [R1+0x86c] ;  /* 0x00086c0001cc7983 */ /* 0x000f280000300800 */
[----:B------:R-:W-:Y:S04]  /*15b70*/  STL [R1+0x8c0], R233 ;  /* 0x0008c0e901007387 */ /* 0x000fe80000100800 */
[----:B------:R0:W-:Y:S04]  /*15b80*/  STL [R1+0x894], R240 ;  /* 0x000894f001007387 */ /* 0x0001e80000100800 */
[----:B0-----:R-:W4:Y:S04]  /*15b90*/  LDL.LU R240, [R1+0x890] ;  /* 0x0008900001f07983 */ /* 0x001f280000300800 */
[----:B------:R-:W4:Y:S04]  /*15ba0*/  LDL.LU R210, [R1+0x864] ;  /* 0x0008640001d27983 */ /* 0x000f280000300800 */
[----:B------:R-:W4:Y:S04]  /*15bb0*/  LDL.LU R208, [R1+0x888] ;  /* 0x0008880001d07983 */ /* 0x000f280000300800 */
[----:B------:R0:W-:Y:S04]  /*15bc0*/  STL [R1+0x8b8], R252 ;  /* 0x0008b8fc01007387 */ /* 0x0001e80000100800 */
[----:B0-----:R-:W4:Y:S04]  /*15bd0*/  LDL.LU R252, [R1+0x85c] ;  /* 0x00085c0001fc7983 */ /* 0x001f280000300800 */
[----:B------:R-:W4:Y:S04]  /*15be0*/  LDL.LU R216, [R1+0x880] ;  /* 0x0008800001d87983 */ /* 0x000f280000300800 */
[----:B------:R-:W4:Y:S04]  /*15bf0*/  LDL.LU R217, [R1+0x854] ;  /* 0x0008540001d97983 */ /* 0x000f280000300800 */
[----:B------:R-:W4:Y:S01]  /*15c00*/  LDL.LU R220, [R1+0x878] ;  /* 0x0008780001dc7983 */ /* 0x000f220000300800 */
[----:B--2---:R-:W-:-:S05]  /*15c10*/  IADD3 R248, P5, R248, UR6, RZ ;  /* 0x00000006f8f87c10 */ /* 0x004fca000ffbe0ff */
[----:B------:R0:W-:Y:S01]  /*15c20*/  STL [R1+0x88c], R248 ;  /* 0x00088cf801007387 */ /* 0x0001e20000100800 */
[----:B---3--:R-:W-:-:S03]  /*15c30*/  IADD3.X R249, R249, UR7, RZ, P6, !PT ;  /* 0x00000007f9f97c10 */ /* 0x008fc6000b7fe4ff */
[----:B0-----:R-:W2:Y:S04]  /*15c40*/  LDL.LU R248, [R1+0x84c] ;  /* 0x00084c0001f87983 */ /* 0x001ea80000300800 */
[----:B------:R-:W3:Y:S04]  /*15c50*/  LDL.LU R221, [R1+0x870] ;  /* 0x0008700001dd7983 */ /* 0x000ee80000300800 */
[----:B------:R0:W-:Y:S01]  /*15c60*/  STL [R1+0x8b0], R249 ;  /* 0x0008b0f901007387 */ /* 0x0001e20000100800 */
[----:B----4-:R-:W-:-:S03]  /*15c70*/  IADD3 R244, P6, R244, UR6, RZ ;  /* 0x00000006f4f47c10 */ /* 0x010fc6000ffde0ff */
[----:B0-----:R-:W4:Y:S04]  /*15c80*/  LDL.LU R249, [R1+0x844] ;  /* 0x0008440001f97983 */ /* 0x001f280000300800 */
[----:B------:R0:W-:Y:S01]  /*15c90*/  STL [R1+0x884], R244 ;  /* 0x000884f401007387 */ /* 0x0001e20000100800 */
[----:B------:R-:W-:-:S03]  /*15ca0*/  IADD3.X R236, R236, UR7, RZ, P1, !PT ;  /* 0x00000007ecec7c10 */ /* 0x000fc60008ffe4ff */
[----:B0-----:R-:W4:Y:S04]  /*15cb0*/  LDL.LU R244, [R1+0x868] ;  /* 0x0008680001f47983 */ /* 0x001f280000300800 */
[----:B------:R-:W4:Y:S04]  /*15cc0*/  LDL.LU R224, [R1+0x83c] ;  /* 0x00083c0001e07983 */ /* 0x000f280000300800 */
[----:B------:R-:W4:Y:S04]  /*15cd0*/  LDL.LU R225, [R1+0x860] ;  /* 0x0008600001e17983 */ /* 0x000f280000300800 */
[----:B------:R-:W4:Y:S04]  /*15ce0*/  LDL.LU R228, [R1+0x834] ;  /* 0x0008340001e47983 */ /* 0x000f280000300800 */
[----:B------:R0:W-:Y:S04]  /*15cf0*/  STL [R1+0x8a8], R236 ;  /* 0x0008a8ec01007387 */ /* 0x0001e80000100800 */
[----:B------:R-:W4:Y:S04]  /*15d00*/  LDL.LU R229, [R1+0x858] ;  /* 0x0008580001e57983 */ /* 0x000f280000300800 */
[----:B------:R-:W4:Y:S04]  /*15d10*/  LDL.LU R232, [R1+0x82c] ;  /* 0x00082c0001e87983 */ /* 0x000f280000300800 */
[----:B------:R-:W4:Y:S01]  /*15d20*/  LDL.LU R233, [R1+0x850] ;  /* 0x0008500001e97983 */ /* 0x000f220000300800 */
[----:B------:R-:W-:-:S03]  /*15d30*/  IADD3 R241, P1, R241, UR6, RZ ;  /* 0x00000006f1f17c10 */ /* 0x000fc6000ff3e0ff */
[----:B0-----:R-:W4:Y:S04]  /*15d40*/  LDL.LU R236, [R1+0x824] ;  /* 0x0008240001ec7983 */ /* 0x001f280000300800 */
[----:B------:R0:W-:Y:S01]  /*15d50*/  STL [R1+0x87c], R241 ;  /* 0x00087cf101007387 */ /* 0x0001e20000100800 */
[----:B------:R-:W-:-:S03]  /*15d60*/  IADD3.X R237, R237, UR7, RZ, P2, !PT ;  /* 0x00000007eded7c10 */ /* 0x000fc600097fe4ff */
[----:B0-----:R-:W4:Y:S04]  /*15d70*/  LDL.LU R241, [R1+0x848] ;  /* 0x0008480001f17983 */ /* 0x001f280000300800 */
[----:B------:R0:W-:Y:S01]  /*15d80*/  STL [R1+0x8a0], R237 ;  /* 0x0008a0ed01007387 */ /* 0x0001e20000100800 */
[----:B------:R-:W-:Y:S02]  /*15d90*/  IADD3 R245, P2, R245, UR6, RZ ;  /* 0x00000006f5f57c10 */ /* 0x000fe4000ff5e0ff */
[----:B------:R-:W-:Y:S01]  /*15da0*/  IADD3.X R206, R206, UR7, RZ, P3, !PT ;  /* 0x00000007cece7c10 */ /* 0x000fe20009ffe4ff */
[----:B0-----:R-:W4:Y:S04]  /*15db0*/  LDL.LU R237, [R1+0x81c] ;  /* 0x00081c0001ed7983 */ /* 0x001f280000300800 */
[----:B------:R0:W-:Y:S01]  /*15dc0*/  STL [R1+0x874], R245 ;  /* 0x000874f501007387 */ /* 0x0001e20000100800 */
[----:B------:R-:W-:-:S02]  /*15dd0*/  IADD3 R204, P3, R204, UR6, RZ ;  /* 0x00000006cccc7c10 */ /* 0x000fc4000ff7e0ff */
[----:B------:R-:W-:Y:S01]  /*15de0*/  IADD3.X R240, R240, UR7, RZ, P4, !PT ;  /* 0x00000007f0f07c10 */ /* 0x000fe2000a7fe4ff */
[----:B0-----:R-:W4:Y:S01]  /*15df0*/  LDL.LU R245, [R1+0x840] ;  /* 0x0008400001f57983 */ /* 0x001f220000300800 */
[----:B------:R-:W-:Y:S02]  /*15e00*/  IADD3.X R208, R208, UR7, RZ, P5, !PT ;  /* 0x00000007d0d07c10 */ /* 0x000fe4000affe4ff */
[----:B------:R-:W-:Y:S01]  /*15e10*/  IADD3 R210, P4, R210, UR6, RZ ;  /* 0x00000006d2d27c10 */ /* 0x000fe2000ff9e0ff */
[----:B------:R0:W-:Y:S04]  /*15e20*/  STL [R1+0x890], R240 ;  /* 0x000890f001007387 */ /* 0x0001e80000100800 */
[----:B------:R-:W-:Y:S01]  /*15e30*/  STL [R1+0x898], R206 ;  /* 0x000898ce01007387 */ /* 0x000fe20000100800 */
[----:B------:R-:W-:-:S03]  /*15e40*/  IADD3 R252, P5, R252, UR6, RZ ;  /* 0x00000006fcfc7c10 */ /* 0x000fc6000ffbe0ff */
[----:B0-----:R-:W4:Y:S04]  /*15e50*/  LDL.LU R240, [R1+0x814] ;  /* 0x0008140001f07983 */ /* 0x001f280000300800 */
[----:B------:R-:W-:Y:S04]  /*15e60*/  STL [R1+0x86c], R204 ;  /* 0x00086ccc01007387 */ /* 0x000fe80000100800 */
[----:B------:R0:W-:Y:S04]  /*15e70*/  STL [R1+0x85c], R252 ;  /* 0x00085cfc01007387 */ /* 0x0001e80000100800 */
[----:B------:R-:W-:Y:S04]  /*15e80*/  STL [R1+0x864], R210 ;  /* 0x000864d201007387 */ /* 0x000fe80000100800 */
[----:B0-----:R-:W4:Y:S01]  /*15e90*/  LDL.LU R252, [R1+0x838] ;  /* 0x0008380001fc7983 */ /* 0x001f220000300800 */
[----:B------:R-:W-:-:S02]  /*15ea0*/  IADD3.X R216, R216, UR7, RZ, P6, !PT ;  /* 0x00000007d8d87c10 */ /* 0x000fc4000b7fe4ff */
[----:B------:R-:W-:Y:S02]  /*15eb0*/  IADD3.X R220, R220, UR7, RZ, P1, !PT ;  /* 0x00000007dcdc7c10 */ /* 0x000fe40008ffe4ff */
[----:B------:R-:W-:Y:S01]  /*15ec0*/  IADD3 R217, P6, R217, UR6, RZ ;  /* 0x00000006d9d97c10 */ /* 0x000fe2000ffde0ff */
[----:B------:R-:W-:Y:S04]  /*15ed0*/  STL [R1+0x888], R208 ;  /* 0x000888d001007387 */ /* 0x000fe80000100800 */
[----:B------:R-:W-:Y:S01]  /*15ee0*/  STL [R1+0x880], R216 ;  /* 0x000880d801007387 */ /* 0x000fe20000100800 */
[----:B--2---:R-:W-:Y:S02]  /*15ef0*/  IADD3 R248, P1, R248, UR6, RZ ;  /* 0x00000006f8f87c10 */ /* 0x004fe4000ff3e0ff */
[----:B---3--:R-:W-:-:S03]  /*15f00*/  IADD3.X R221, R221, UR7, RZ, P2, !PT ;  /* 0x00000007dddd7c10 */ /* 0x008fc600097fe4ff */
[----:B------:R0:W-:Y:S04]  /*15f10*/  STL [R1+0x84c], R248 ;  /* 0x00084cf801007387 */ /* 0x0001e80000100800 */
[----:B------:R-:W-:Y:S01]  /*15f20*/  STL [R1+0x854], R217 ;  /* 0x000854d901007387 */ /* 0x000fe20000100800 */
[----:B----4-:R-:W-:-:S03]  /*15f30*/  IADD3 R249, P2, R249, UR6, RZ ;  /* 0x00000006f9f97c10 */ /* 0x010fc6000ff5e0ff */
[----:B0-----:R-:W2:Y:S04]  /*15f40*/  LDL.LU R248, [R1+0x80c] ;  /* 0x00080c0001f87983 */ /* 0x001ea80000300800 */
[----:B------:R-:W-:Y:S04]  /*15f50*/  STL [R1+0x878], R220 ;  /* 0x000878dc01007387 */ /* 0x000fe80000100800 */
[----:B------:R0:W-:Y:S01]  /*15f60*/  STL [R1+0x844], R249 ;  /* 0x000844f901007387 */ /* 0x0001e20000100800 */
[----:B------:R-:W-:Y:S02]  /*15f70*/  IADD3.X R244, R244, UR7, RZ, P3, !PT ;  /* 0x00000007f4f47c10 */ /* 0x000fe40009ffe4ff */
[----:B------:R-:W-:Y:S01]  /*15f80*/  IADD3 R224, P3, R224, UR6, RZ ;  /* 0x00000006e0e07c10 */ /* 0x000fe2000ff7e0ff */
[----:B0-----:R-:W3:Y:S04]  /*15f90*/  LDL.LU R249, [R1+0x830] ;  /* 0x0008300001f97983 */ /* 0x001ee80000300800 */
[----:B------:R-:W-:Y:S04]  /*15fa0*/  STL [R1+0x870], R221 ;  /* 0x000870dd01007387 */ /* 0x000fe80000100800 */
[----:B------:R0:W-:Y:S01]  /*15fb0*/  STL [R1+0x868], R244 ;  /* 0x000868f401007387 */ /* 0x0001e20000100800 */
[----:B------:R-:W-:-:S02]  /*15fc0*/  IADD3.X R225, R225, UR7, RZ, P4, !PT ;  /* 0x00000007e1e17c10 */ /* 0x000fc4000a7fe4ff */
[----:B------:R-:W-:Y:S02]  /*15fd0*/  IADD3 R228, P4, R228, UR6, RZ ;  /* 0x00000006e4e47c10 */ /* 0x000fe4000ff9e0ff */
[----:B------:R-:W-:Y:S02]  /*15fe0*/  IADD3.X R229, R229, UR7, RZ, P5, !PT ;  /* 0x00000007e5e57c10 */ /* 0x000fe4000affe4ff */
[----:B------:R-:W-:Y:S02]  /*15ff0*/  IADD3 R232, P5, R232, UR6, RZ ;  /* 0x00000006e8e87c10 */ /* 0x000fe4000ffbe0ff */
[----:B------:R-:W-:Y:S01]  /*16000*/  IADD3.X R233, R233, UR7, RZ, P6, !PT ;  /* 0x00000007e9e97c10 */ /* 0x000fe2000b7fe4ff */
[----:B0-----:R-:W4:Y:S04]  /*16010*/  LDL.LU R244, [R1+0x804] ;  /* 0x0008040001f47983 */ /* 0x001f280000300800 */
[----:B------:R-:W-:Y:S04]  /*16020*/  STL [R1+0x83c], R224 ;  /* 0x00083ce001007387 */ /* 0x000fe80000100800 */
[----:B------:R-:W-:Y:S04]  /*16030*/  STL [R1+0x860], R225 ;  /* 0x000860e101007387 */ /* 0x000fe80000100800 */
[----:B------:R-:W-:Y:S04]  /*16040*/  STL [R1+0x834], R228 ;  /* 0x000834e401007387 */ /* 0x000fe80000100800 */
[----:B------:R-:W-:Y:S01]  /*16050*/  STL [R1+0x858], R229 ;  /* 0x000858e501007387 */ /* 0x000fe20000100800 */
[----:B------:R-:W-:-:S02]  /*16060*/  IADD3 R236, P6, R236, UR6, RZ ;  /* 0x00000006ecec7c10 */ /* 0x000fc4000ffde0ff */
[----:B------:R-:W-:Y:S01]  /*16070*/  IADD3.X R241, R241, UR7, RZ, P1, !PT ;  /* 0x00000007f1f17c10 */ /* 0x000fe20008ffe4ff */
[----:B------:R-:W-:Y:S04]  /*16080*/  STL [R1+0x82c], R232 ;  /* 0x00082ce801007387 */ /* 0x000fe80000100800 */
[----:B------:R0:W-:Y:S04]  /*16090*/  STL [R1+0x848], R241 ;  /* 0x000848f101007387 */ /* 0x0001e80000100800 */
[----:B------:R-:W-:Y:S01]  /*160a0*/  STL [R1+0x850], R233 ;  /* 0x000850e901007387 */ /* 0x000fe20000100800 */
[----:B------:R-:W-:-:S03]  /*160b0*/  IADD3 R237, P1, R237, UR6, RZ ;  /* 0x00000006eded7c10 */ /* 0x000fc6000ff3e0ff */
[----:B0-----:R-:W4:Y:S04]  /*160c0*/  LDL.LU R241, [R1+0x828] ;  /* 0x0008280001f17983 */ /* 0x001f280000300800 */
[----:B------:R-:W-:Y:S04]  /*160d0*/  STL [R1+0x824], R236 ;  /* 0x000824ec01007387 */ /* 0x000fe80000100800 */
[----:B------:R-:W4:Y:S04]  /*160e0*/  LDL.LU R206, [R1+0x7fc] ;  /* 0x0007fc0001ce7983 */ /* 0x000f280000300800 */
[----:B------:R-:W4:Y:S01]  /*160f0*/  LDL.LU R204, [R1+0x820] ;  /* 0x0008200001cc7983 */ /* 0x000f220000300800 */
[----:B------:R-:W-:-:S03]  /*16100*/  IADD3.X R245, R245, UR7, RZ, P2, !PT ;  /* 0x00000007f5f57c10 */ /* 0x000fc600097fe4ff */
[----:B------:R-:W-:Y:S04]  /*16110*/  STL [R1+0x81c], R237 ;  /* 0x00081ced01007387 */ /* 0x000fe80000100800 */
[----:B------:R0:W-:Y:S01]  /*16120*/  STL [R1+0x840], R245 ;  /* 0x000840f501007387 */ /* 0x0001e20000100800 */
[----:B------:R-:W-:-:S03]  /*16130*/  IADD3 R240, P2, R240, UR6, RZ ;  /* 0x00000006f0f07c10 */ /* 0x000fc6000ff5e0ff */
[----:B0-----:R-:W4:Y:S04]  /*16140*/  LDL.LU R245, [R1+0x7f4] ;  /* 0x0007f40001f57983 */ /* 0x001f280000300800 */
[----:B------:R-:W4:Y:S04]  /*16150*/  LDL.LU R210, [R1+0x818] ;  /* 0x0008180001d27983 */ /* 0x000f280000300800 */
[----:B------:R-:W4:Y:S04]  /*16160*/  LDL.LU R233, [R1+0x7ec] ;  /* 0x0007ec0001e97983 */ /* 0x000f280000300800 */
[----:B------:R-:W4:Y:S04]  /*16170*/  LDL.LU R237, [R1+0x810] ;  /* 0x0008100001ed7983 */ /* 0x000f280000300800 */
[----:B------:R-:W-:Y:S04]  /*16180*/  STL [R1+0x814], R240 ;  /* 0x000814f001007387 */ /* 0x000fe80000100800 */
[----:B------:R-:W4:Y:S04]  /*16190*/  LDL.LU R208, [R1+0x7e4] ;  /* 0x0007e40001d07983 */ /* 0x000f280000300800 */
[----:B------:R-:W4:Y:S01]  /*161a0*/  LDL.LU R216, [R1+0x808] ;  /* 0x0008080001d87983 */ /* 0x000f220000300800 */
[----:B------:R-:W-:-:S05]  /*161b0*/  IADD3.X R252, R252, UR7, RZ, P3, !PT ;  /* 0x00000007fcfc7c10 */ /* 0x000fca0009ffe4ff */
[----:B------:R0:W-:Y:S04]  /*161c0*/  STL [R1+0x838], R252 ;  /* 0x000838fc01007387 */ /* 0x0001e80000100800 */
[----:B0-----:R-:W4:Y:S04]  /*161d0*/  LDL.LU R252, [R1+0x7dc] ;  /* 0x0007dc0001fc7983 */ /* 0x001f280000300800 */
[----:B------:R-:W4:Y:S01]  /*161e0*/  LDL.LU R217, [R1+0x800] ;  /* 0x0008000001d97983 */ /* 0x000f220000300800 */
[----:B--2---:R-:W-:-:S05]  /*161f0*/  IADD3 R248, P3, R248, UR6, RZ ;  /* 0x00000006f8f87c10 */ /* 0x004fca000ff7e0ff */
[----:B------:R0:W-:Y:S01]  /*16200*/  STL [R1+0x80c], R248 ;  /* 0x00080cf801007387 */ /* 0x0001e20000100800 */
[----:B---3--:R-:W-:-:S03]  /*16210*/  IADD3.X R249, R249, UR7, RZ, P4, !PT ;  /* 0x00000007f9f97c10 */ /* 0x008fc6000a7fe4ff */
[----:B0-----:R-:W2:Y:S04]  /*16220*/  LDL.LU R248, [R1+0x7d4] ;  /* 0x0007d40001f87983 */ /* 0x001ea80000300800 */
[----:B------:R0:W-:Y:S01]  /*16230*/  STL [R1+0x830], R249 ;  /* 0x000830f901007387 */ /* 0x0001e20000100800 */
[----:B----4-:R-:W-:-:S03]  /*16240*/  IADD3 R244, P4, R244, UR6, RZ ;  /* 0x00000006f4f47c10 */ /* 0x010fc6000ff9e0ff */
[----:B0-----:R-:W3:Y:S04]  /*16250*/  LDL.LU R249, [R1+0x7f8] ;  /* 0x0007f80001f97983 */ /* 0x001ee80000300800 */
[----:B------:R-:W4:Y:S04]  /*16260*/  LDL.LU R220, [R1+0x7cc] ;  /* 0x0007cc0001dc7983 */ /* 0x000f280000300800 */
[----:B------:R-:W4:Y:S04]  /*16270*/  LDL.LU R221, [R1+0x7f0] ;  /* 0x0007f00001dd7983 */ /* 0x000f280000300800 */
[----:B------:R0:W-:Y:S04]  /*16280*/  STL [R1+0x804], R244 ;  /* 0x000804f401007387 */ /* 0x0001e80000100800 */
[----:B0-----:R-:W4:Y:S04]  /*16290*/  LDL.LU R244, [R1+0x7c4] ;  /* 0x0007c40001f47983 */ /* 0x001f280000300800 */
[----:B------:R-:W4:Y:S04]  /*162a0*/  LDL.LU R224, [R1+0x7e8] ;  /* 0x0007e80001e07983 */ /* 0x000f280000300800 */
[----:B------:R-:W4:Y:S04]  /*162b0*/  LDL.LU R225, [R1+0x7bc] ;  /* 0x0007bc0001e17983 */ /* 0x000f280000300800 */
[----:B------:R-:W4:Y:S04]  /*162c0*/  LDL.LU R228, [R1+0x7e0] ;  /* 0x0007e00001e47983 */ /* 0x000f280000300800 */
[----:B------:R-:W4:Y:S04]  /*162d0*/  LDL.LU R229, [R1+0x7b4] ;  /* 0x0007b40001e57983 */ /* 0x000f280000300800 */
[----:B------:R-:W4:Y:S04]  /*162e0*/  LDL.LU R240, [R1+0x7d8] ;  /* 0x0007d80001f07983 */ /* 0x000f280000300800 */
[----:B------:R-:W4:Y:S04]  /*162f0*/  LDL.LU R232, [R1+0x7ac] ;  /* 0x0007ac0001e87983 */ /* 0x000f280000300800 */
[----:B------:R-:W4:Y:S01]  /*16300*/  LDL.LU R236, [R1+0x7d0] ;  /* 0x0007d00001ec7983 */ /* 0x000f220000300800 */
[----:B------:R-:W-:-:S02]  /*16310*/  IADD3.X R241, R241, UR7, RZ, P5, !PT ;  /* 0x00000007f1f17c10 */ /* 0x000fc4000affe4ff */
[----:B------:R-:W-:Y:S02]  /*16320*/  IADD3.X R204, R204, UR7, RZ, P6, !PT ;  /* 0x00000007cccc7c10 */ /* 0x000fe4000b7fe4ff */
[----:B------:R-:W-:Y:S01]  /*16330*/  IADD3 R206, P5, R206, UR6, RZ ;  /* 0x00000006cece7c10 */ /* 0x000fe2000ffbe0ff */
[----:B------:R0:W-:Y:S04]  /*16340*/  STL [R1+0x828], R241 ;  /* 0x000828f101007387 */ /* 0x0001e80000100800 */
[----:B0-----:R-:W4:Y:S01]  /*16350*/  LDL.LU R241, [R1+0x7a4] ;  /* 0x0007a40001f17983 */ /* 0x001f220000300800 */
[----:B------:R-:W-:Y:S02]  /*16360*/  IADD3 R245, P6, R245, UR6, RZ ;  /* 0x00000006f5f57c10 */ /* 0x000fe4000ffde0ff */
[----:B------:R-:W-:-:S02]  /*16370*/  IADD3.X R210, R210, UR7, RZ, P1, !PT ;  /* 0x00000007d2d27c10 */ /* 0x000fc40008ffe4ff */
[----:B------:R-:W-:Y:S02]  /*16380*/  IADD3 R233, P1, R233, UR6, RZ ;  /* 0x00000006e9e97c10 */ /* 0x000fe4000ff3e0ff */
[----:B------:R-:W-:Y:S01]  /*16390*/  IADD3.X R237, R237, UR7, RZ, P2, !PT ;  /* 0x00000007eded7c10 */ /* 0x000fe200097fe4ff */
[----:B------:R0:W-:Y:S04]  /*163a0*/  STL [R1+0x7f4], R245 ;  /* 0x0007f4f501007387 */ /* 0x0001e80000100800 */
[----:B------:R-:W-:Y:S01]  /*163b0*/  STL [R1+0x7fc], R206 ;  /* 0x0007fcce01007387 */ /* 0x000fe20000100800 */
[----:B------:R-:W-:Y:S02]  /*163c0*/  IADD3.X R216, R216, UR7, RZ, P3, !PT ;  /* 0x00000007d8d87c10 */ /* 0x000fe40009ffe4ff */
[----:B------:R-:W-:Y:S01]  /*163d0*/  IADD3 R208, P2, R208, UR6, RZ ;  /* 0x00000006d0d07c10 */ /* 0x000fe2000ff5e0ff */
[----:B0-----:R-:W4:Y:S04]  /*163e0*/  LDL.LU R245, [R1+0x7c8] ;  /* 0x0007c80001f57983 */ /* 0x001f280000300800 */
[----:B------:R-:W-:Y:S04]  /*163f0*/  STL [R1+0x820], R204 ;  /* 0x000820cc01007387 */ /* 0x000fe80000100800 */
[----:B------:R0:W-:Y:S04]  /*16400*/  STL [R1+0x7ec], R233 ;  /* 0x0007ece901007387 */ /* 0x0001e80000100800 */
[----:B------:R-:W-:Y:S01]  /*16410*/  STL [R1+0x818], R210 ;  /* 0x000818d201007387 */ /* 0x000fe20000100800 */
[----:B------:R-:W-:-:S03]  /*16420*/  IADD3 R252, P3, R252, UR6, RZ ;  /* 0x00000006fcfc7c10 */ /* 0x000fc6000ff7e0ff */
[----:B0-----:R-:W4:Y:S04]  /*16430*/  LDL.LU R233, [R1+0x79c] ;  /* 0x00079c0001e97983 */ /* 0x001f280000300800 */
[----:B------:R0:W-:Y:S04]  /*16440*/  STL [R1+0x810], R237 ;  /* 0x000810ed01007387 */ /* 0x0001e80000100800 */
[----:B0-----:R-:W4:Y:S04]  /*16450*/  LDL.LU R237, [R1+0x7c0] ;  /* 0x0007c00001ed7983 */ /* 0x001f280000300800 */
[----:B------:R0:W-:Y:S04]  /*16460*/  STL [R1+0x7dc], R252 ;  /* 0x0007dcfc01007387 */ /* 0x0001e80000100800 */
[----:B------:R-:W-:Y:S04]  /*16470*/  STL [R1+0x7e4], R208 ;  /* 0x0007e4d001007387 */ /* 0x000fe80000100800 */
[----:B0-----:R-:W4:Y:S01]  /*16480*/  LDL.LU R252, [R1+0x794] ;  /* 0x0007940001fc7983 */ /* 0x001f220000300800 */
[----:B------:R-:W-:-:S03]  /*16490*/  IADD3.X R217, R217, UR7, RZ, P4, !PT ;  /* 0x00000007d9d97c10 */ /* 0x000fc6000a7fe4ff */
[----:B------:R-:W-:Y:S01]  /*164a0*/  STL [R1+0x808], R216 ;  /* 0x000808d801007387 */ /* 0x000fe20000100800 */
[----:B--2---:R-:W-:-:S05]  /*164b0*/  IADD3 R248, P4, R248, UR6, RZ ;  /* 0x00000006f8f87c10 */ /* 0x004fca000ff9e0ff */
[----:B------:R0:W-:Y:S01]  /*164c0*/  STL [R1+0x7d4], R248 ;  /* 0x0007d4f801007387 */ /* 0x0001e20000100800 */
[----:B---3--:R-:W-:Y:S02]  /*164d0*/  IADD3.X R249, R249, UR7, RZ, P5, !PT ;  /* 0x00000007f9f97c10 */ /* 0x008fe4000affe4ff */
[----:B----4-:R-:W-:Y:S01]  /*164e0*/  IADD3.X R221, R221, UR7, RZ, P6, !PT ;  /* 0x00000007dddd7c10 */ /* 0x010fe2000b7fe4ff */
[----:B0-----:R-:W2:Y:S04]  /*164f0*/  LDL.LU R248, [R1+0x7b8] ;  /* 0x0007b80001f87983 */ /* 0x001ea80000300800 */
[----:B------:R-:W-:Y:S01]  /*16500*/  STL [R1+0x800], R217 ;  /* 0x000800d901007387 */ /* 0x000fe20000100800 */
[----:B------:R-:W-:-:S03]  /*16510*/  IADD3 R220, P5, R220, UR6, RZ ;  /* 0x00000006dcdc7c10 */ /* 0x000fc6000ffbe0ff */
[----:B------:R0:W-:Y:S01]  /*16520*/  STL [R1+0x7f8], R249 ;  /* 0x0007f8f901007387 */ /* 0x0001e20000100800 */
[----:B------:R-:W-:Y:S02]  /*16530*/  IADD3 R244, P6, R244, UR6, RZ ;  /* 0x00000006f4f47c10 */ /* 0x000fe4000ffde0ff */
[----:B------:R-:W-:Y:S02]  /*16540*/  IADD3.X R224, R224, UR7, RZ, P1, !PT ;  /* 0x00000007e0e07c10 */ /* 0x000fe40008ffe4ff */
[----:B------:R-:W-:Y:S01]  /*16550*/  IADD3 R225, P1, R225, UR6, RZ ;  /* 0x00000006e1e17c10 */ /* 0x000fe2000ff3e0ff */
[----:B0-----:R-:W3:Y:S04]  /*16560*/  LDL.LU R249, [R1+0x78c] ;  /* 0x00078c0001f97983 */ /* 0x001ee80000300800 */
[----:B------:R0:W-:Y:S04]  /*16570*/  STL [R1+0x7c4], R244 ;  /* 0x0007c4f401007387 */ /* 0x0001e80000100800 */
[----:B------:R-:W-:Y:S01]  /*16580*/  STL [R1+0x7cc], R220 ;  /* 0x0007ccdc01007387 */ /* 0x000fe20000100800 */
[----:B------:R-:W-:-:S02]  /*16590*/  IADD3.X R240, R240, UR7, RZ, P3, !PT ;  /* 0x00000007f0f07c10 */ /* 0x000fc40009ffe4ff */
[----:B------:R-:W-:Y:S02]  /*165a0*/  IADD3.X R228, R228, UR7, RZ, P2, !PT ;  /* 0x00000007e4e47c10 */ /* 0x000fe400097fe4ff */
[----:B------:R-:W-:Y:S02]  /*165b0*/  IADD3 R229, P2, R229, UR6, RZ ;  /* 0x00000006e5e57c10 */ /* 0x000fe4000ff5e0ff */
[----:B------:R-:W-:Y:S01]  /*165c0*/  IADD3 R232, P3, R232, UR6, RZ ;  /* 0x00000006e8e87c10 */ /* 0x000fe2000ff7e0ff */
[----:B0-----:R-:W4:Y:S04]  /*165d0*/  LDL.LU R244, [R1+0x7b0] ;  /* 0x0007b00001f47983 */ /* 0x001f280000300800 */
[----:B------:R-:W-:Y:S04]  /*165e0*/  STL [R1+0x7f0], R221 ;  /* 0x0007f0dd01007387 */ /* 0x000fe80000100800 */
        /* <DEDUP_REMOVED lines=8> */
[----:B------:R-:W4:Y:S04]  /*16670*/  LDL.LU R206, [R1+0x7a8] ;  /* 0x0007a80001ce7983 */ /* 0x000f280000300800 */
[----:B------:R-:W-:Y:S04]  /*16680*/  STL [R1+0x7ac], R232 ;  /* 0x0007ace801007387 */ /* 0x000fe80000100800 */
[----:B------:R-:W4:Y:S04]  /*16690*/  LDL.LU R204, [R1+0x77c] ;  /* 0x00077c0001cc7983 */ /* 0x000f280000300800 */
[----:B------:R-:W-:Y:S04]  /*166a0*/  STL [R1+0x7d0], R236 ;  /* 0x0007d0ec01007387 */ /* 0x000fe80000100800 */
[----:B------:R0:W-:Y:S04]  /*166b0*/  STL [R1+0x7a4], R241 ;  /* 0x0007a4f101007387 */ /* 0x0001e80000100800 */
[----:B0-----:R-:W4:Y:S01]  /*166c0*/  LDL.LU R241, [R1+0x7a0] ;  /* 0x0007a00001f17983 */ /* 0x001f220000300800 */
[----:B------:R-:W-:-:S03]  /*166d0*/  IADD3.X R245, R245, UR7, RZ, P5, !PT ;  /* 0x00000007f5f57c10 */ /* 0x000fc6000affe4ff */
[----:B------:R-:W4:Y:S04]  /*166e0*/  LDL.LU R210, [R1+0x774] ;  /* 0x0007740001d27983 */ /* 0x000f280000300800 */
[----:B------:R-:W4:Y:S04]  /*166f0*/  LDL.LU R236, [R1+0x798] ;  /* 0x0007980001ec7983 */ /* 0x000f280000300800 */
[----:B------:R0:W-:Y:S01]  /*16700*/  STL [R1+0x7c8], R245 ;  /* 0x0007c8f501007387 */ /* 0x0001e20000100800 */
[----:B------:R-:W-:-:S03]  /*16710*/  IADD3 R233, P5, R233, UR6, RZ ;  /* 0x00000006e9e97c10 */ /* 0x000fc6000ffbe0ff */
[----:B0-----:R-:W4:Y:S04]  /*16720*/  LDL.LU R245, [R1+0x76c] ;  /* 0x00076c0001f57983 */ /* 0x001f280000300800 */
[----:B------:R-:W4:Y:S04]  /*16730*/  LDL.LU R208, [R1+0x790] ;  /* 0x0007900001d07983 */ /* 0x000f280000300800 */
[----:B------:R-:W4:Y:S04]  /*16740*/  LDL.LU R216, [R1+0x764] ;  /* 0x0007640001d87983 */ /* 0x000f280000300800 */
[----:B------:R-:W-:Y:S01]  /*16750*/  STL [R1+0x79c], R233 ;  /* 0x00079ce901007387 */ /* 0x000fe20000100800 */
[----:B------:R-:W-:-:S05]  /*16760*/  IADD3.X R237, R237, UR7, RZ, P6, !PT ;  /* 0x00000007eded7c10 */ /* 0x000fca000b7fe4ff */
[----:B------:R0:W-:Y:S01]  /*16770*/  STL [R1+0x7c0], R237 ;  /* 0x0007c0ed01007387 */ /* 0x0001e20000100800 */
[----:B------:R-:W-:-:S03]  /*16780*/  IADD3 R252, P6, R252, UR6, RZ ;  /* 0x00000006fcfc7c10 */ /* 0x000fc6000ffde0ff */
[----:B0-----:R-:W4:Y:S04]  /*16790*/  LDL.LU R237, [R1+0x788] ;  /* 0x0007880001ed7983 */ /* 0x001f280000300800 */
[----:B------:R-:W4:Y:S04]  /*167a0*/  LDL.LU R217, [R1+0x75c] ;  /* 0x00075c0001d97983 */ /* 0x000f280000300800 */
[----:B------:R0:W-:Y:S04]  /*167b0*/  STL [R1+0x794], R252 ;  /* 0x000794fc01007387 */ /* 0x0001e80000100800 */
[----:B0-----:R-:W4:Y:S01]  /*167c0*/  LDL.LU R252, [R1+0x780] ;  /* 0x0007800001fc7983 */ /* 0x001f220000300800 */
[----:B--2---:R-:W-:-:S05]  /*167d0*/  IADD3.X R248, R248, UR7, RZ, P1, !PT ;  /* 0x00000007f8f87c10 */ /* 0x004fca0008ffe4ff */
[----:B------:R0:W-:Y:S01]  /*167e0*/  STL [R1+0x7b8], R248 ;  /* 0x0007b8f801007387 */ /* 0x0001e20000100800 */
[----:B---3--:R-:W-:-:S03]  /*167f0*/  IADD3 R249, P1, R249, UR6, RZ ;  /* 0x00000006f9f97c10 */ /* 0x008fc6000ff3e0ff */
[----:B0-----:R-:W2:Y:S04]  /*16800*/  LDL.LU R248, [R1+0x754] ;  /* 0x0007540001f87983 */ /* 0x001ea80000300800 */
[----:B------:R-:W3:Y:S04]  /*16810*/  LDL.LU R220, [R1+0x778] ;  /* 0x0007780001dc7983 */ /* 0x000ee80000300800 */
[----:B------:R-:W3:Y:S04]  /*16820*/  LDL.LU R221, [R1+0x74c] ;  /* 0x00074c0001dd7983 */ /* 0x000ee80000300800 */
[----:B------:R0:W-:Y:S01]  /*16830*/  STL [R1+0x78c], R249 ;  /* 0x00078cf901007387 */ /* 0x0001e20000100800 */
[----:B----4-:R-:W-:-:S03]  /*16840*/  IADD3.X R244, R244, UR7, RZ, P2, !PT ;  /* 0x00000007f4f47c10 */ /* 0x010fc600097fe4ff */
[----:B0-----:R-:W4:Y:S04]  /*16850*/  LDL.LU R249, [R1+0x770] ;  /* 0x0007700001f97983 */ /* 0x001f280000300800 */
[----:B------:R-:W4:Y:S04]  /*16860*/  LDL.LU R224, [R1+0x744] ;  /* 0x0007440001e07983 */ /* 0x000f280000300800 */
[----:B------:R-:W4:Y:S04]  /*16870*/  LDL.LU R225, [R1+0x768] ;  /* 0x0007680001e17983 */ /* 0x000f280000300800 */
[----:B------:R-:W4:Y:S04]  /*16880*/  LDL.LU R228, [R1+0x73c] ;  /* 0x00073c0001e47983 */ /* 0x000f280000300800 */
[----:B------:R0:W-:Y:S04]  /*16890*/  STL [R1+0x7b0], R244 ;  /* 0x0007b0f401007387 */ /* 0x0001e80000100800 */
[----:B------:R-:W4:Y:S01]  /*168a0*/  LDL.LU R229, [R1+0x760] ;  /* 0x0007600001e57983 */ /* 0x000f220000300800 */
[----:B------:R-:W-:-:S03]  /*168b0*/  IADD3 R240, P2, R240, UR6, RZ ;  /* 0x00000006f0f07c10 */ /* 0x000fc6000ff5e0ff */
[----:B0-----:R-:W4:Y:S04]  /*168c0*/  LDL.LU R244, [R1+0x734] ;  /* 0x0007340001f47983 */ /* 0x001f280000300800 */
[----:B------:R-:W4:Y:S01]  /*168d0*/  LDL.LU R232, [R1+0x758] ;  /* 0x0007580001e87983 */ /* 0x000f220000300800 */
[----:B------:R-:W-:-:S03]  /*168e0*/  IADD3.X R206, R206, UR7, RZ, P3, !PT ;  /* 0x00000007cece7c10 */ /* 0x000fc60009ffe4ff */
[----:B------:R-:W4:Y:S04]  /*168f0*/  LDL.LU R233, [R1+0x72c] ;  /* 0x00072c0001e97983 */ /* 0x000f280000300800 */
[----:B------:R0:W-:Y:S01]  /*16900*/  STL [R1+0x784], R240 ;  /* 0x000784f001007387 */ /* 0x0001e20000100800 */
[----:B------:R-:W-:Y:S02]  /*16910*/  IADD3 R204, P3, R204, UR6, RZ ;  /* 0x00000006cccc7c10 */ /* 0x000fe4000ff7e0ff */
[----:B------:R-:W-:Y:S01]  /*16920*/  IADD3.X R241, R241, UR7, RZ, P4, !PT ;  /* 0x00000007f1f17c10 */ /* 0x000fe2000a7fe4ff */
[----:B0-----:R-:W4:Y:S01]  /*16930*/  LDL.LU R240, [R1+0x750] ;  /* 0x0007500001f07983 */ /* 0x001f220000300800 */
[----:B------:R-:W-:-:S03]  /*16940*/  IADD3.X R236, R236, UR7, RZ, P5, !PT ;  /* 0x00000007ecec7c10 */ /* 0x000fc6000affe4ff */
[----:B------:R0:W-:Y:S01]  /*16950*/  STL [R1+0x7a0], R241 ;  /* 0x0007a0f101007387 */ /* 0x0001e20000100800 */
[----:B------:R-:W-:-:S03]  /*16960*/  IADD3 R210, P4, R210, UR6, RZ ;  /* 0x00000006d2d27c10 */ /* 0x000fc6000ff9e0ff */
[----:B------:R-:W-:Y:S04]  /*16970*/  STL [R1+0x7a8], R206 ;  /* 0x0007a8ce01007387 */ /* 0x000fe80000100800 */
[----:B0-----:R-:W4:Y:S04]  /*16980*/  LDL.LU R241, [R1+0x724] ;  /* 0x0007240001f17983 */ /* 0x001f280000300800 */
[----:B------:R-:W-:Y:S01]  /*16990*/  STL [R1+0x77c], R204 ;  /* 0x00077ccc01007387 */ /* 0x000fe20000100800 */
[----:B------:R-:W-:-:S03]  /*169a0*/  IADD3 R245, P5, R245, UR6, RZ ;  /* 0x00000006f5f57c10 */ /* 0x000fc6000ffbe0ff */
[----:B------:R0:W-:Y:S04]  /*169b0*/  STL [R1+0x798], R236 ;  /* 0x000798ec01007387 */ /* 0x0001e80000100800 */
[----:B------:R-:W-:Y:S01]  /*169c0*/  STL [R1+0x774], R210 ;  /* 0x000774d201007387 */ /* 0x000fe20000100800 */
[----:B------:R-:W-:Y:S02]  /*169d0*/  IADD3.X R208, R208, UR7, RZ, P6, !PT ;  /* 0x00000007d0d07c10 */ /* 0x000fe4000b7fe4ff */
[----:B------:R-:W-:Y:S01]  /*169e0*/  IADD3 R216, P6, R216, UR6, RZ ;  /* 0x00000006d8d87c10 */ /* 0x000fe2000ffde0ff */
[----:B0-----:R-:W4:Y:S04]  /*169f0*/  LDL.LU R236, [R1+0x748] ;  /* 0x0007480001ec7983 */ /* 0x001f280000300800 */
[----:B------:R0:W-:Y:S04]  /*16a00*/  STL [R1+0x76c], R245 ;  /* 0x00076cf501007387 */ /* 0x0001e80000100800 */
[----:B0-----:R-:W4:Y:S01]  /*16a10*/  LDL.LU R245, [R1+0x71c] ;  /* 0x00071c0001f57983 */ /* 0x001f220000300800 */
[----:B------:R-:W-:-:S05]  /*16a20*/  IADD3.X R237, R237, UR7, RZ, P1, !PT ;  /* 0x00000007eded7c10 */ /* 0x000fca0008ffe4ff */
[----:B------:R0:W-:Y:S04]  /*16a30*/  STL [R1+0x788], R237 ;  /* 0x000788ed01007387 */ /* 0x0001e80000100800 */
[----:B------:R-:W-:Y:S01]  /*16a40*/  STL [R1+0x790], R208 ;  /* 0x000790d001007387 */ /* 0x000fe20000100800 */
[----:B------:R-:W-:-:S03]  /*16a50*/  IADD3.X R252, R252, UR7, RZ, P2, !PT ;  /* 0x00000007fcfc7c10 */ /* 0x000fc600097fe4ff */
[----:B0-----:R-:W4:Y:S04]  /*16a60*/  LDL.LU R237, [R1+0x740] ;  /* 0x0007400001ed7983 */ /* 0x001f280000300800 */
[----:B------:R-:W-:Y:S04]  /*16a70*/  STL [R1+0x764], R216 ;  /* 0x000764d801007387 */ /* 0x000fe80000100800 */
[----:B------:R0:W-:Y:S04]  /*16a80*/  STL [R1+0x780], R252 ;  /* 0x000780fc01007387 */ /* 0x0001e80000100800 */
[----:B0-----:R-:W4:Y:S01]  /*16a90*/  LDL.LU R252, [R1+0x714] ;  /* 0x0007140001fc7983 */ /* 0x001f220000300800 */
[----:B------:R-:W-:-:S05]  /*16aa0*/  IADD3 R217, P1, R217, UR6, RZ ;  /* 0x00000006d9d97c10 */ /* 0x000fca000ff3e0ff */
[----:B------:R-:W-:Y:S01]  /*16ab0*/  STL [R1+0x75c], R217 ;  /* 0x00075cd901007387 */ /* 0x000fe20000100800 */
[----:B--2---:R-:W-:Y:S02]  /*16ac0*/  IADD3 R248, P2, R248, UR6, RZ ;  /* 0x00000006f8f87c10 */ /* 0x004fe4000ff5e0ff */
[----:B---3--:R-:W-:-:S03]  /*16ad0*/  IADD3.X R220, R220, UR7, RZ, P3, !PT ;  /* 0x00000007dcdc7c10 */ /* 0x008fc60009ffe4ff */
[----:B------:R0:W-:Y:S01]  /*16ae0*/  STL [R1+0x754], R248 ;  /* 0x000754f801007387 */ /* 0x0001e20000100800 */
[----:B------:R-:W-:Y:S02]  /*16af0*/  IADD3 R221, P3, R221, UR6, RZ ;  /* 0x00000006dddd7c10 */ /* 0x000fe4000ff7e0ff */
[----:B----4-:R-:W-:Y:S01]  /*16b00*/  IADD3.X R249, R249, UR7, RZ, P4, !PT ;  /* 0x00000007f9f97c10 */ /* 0x010fe2000a7fe4ff */
[----:B0-----:R-:W2:Y:S04]  /*16b10*/  LDL.LU R248, [R1+0x738] ;  /* 0x0007380001f87983 */ /* 0x001ea80000300800 */
[----:B------:R0:W-:Y:S04]  /*16b20*/  STL [R1+0x770], R249 ;  /* 0x000770f901007387 */ /* 0x0001e80000100800 */
[----:B------:R-:W-:Y:S01]  /*16b30*/  STL [R1+0x778], R220 ;  /* 0x000778dc01007387 */ /* 0x000fe20000100800 */
[----:B------:R-:W-:-:S02]  /*16b40*/  IADD3 R224, P4, R224, UR6, RZ ;  /* 0x00000006e0e07c10 */ /* 0x000fc4000ff9e0ff */
[----:B------:R-:W-:Y:S02]  /*16b50*/  IADD3.X R225, R225, UR7, RZ, P5, !PT ;  /* 0x00000007e1e17c10 */ /* 0x000fe4000affe4ff */
[----:B------:R-:W-:Y:S02]  /*16b60*/  IADD3.X R229, R229, UR7, RZ, P6, !PT ;  /* 0x00000007e5e57c10 */ /* 0x000fe4000b7fe4ff */
[----:B------:R-:W-:Y:S01]  /*16b70*/  IADD3 R228, P5, R228, UR6, RZ ;  /* 0x00000006e4e47c10 */ /* 0x000fe2000ffbe0ff */
[----:B0-----:R-:W3:Y:S01]  /*16b80*/  LDL.LU R249, [R1+0x70c] ;  /* 0x00070c0001f97983 */ /* 0x001ee20000300800 */
[----:B------:R-:W-:-:S03]  /*16b90*/  IADD3 R244, P6, R244, UR6, RZ ;  /* 0x00000006f4f47c10 */ /* 0x000fc6000ffde0ff */
[----:B------:R-:W-:Y:S04]  /*16ba0*/  STL [R1+0x74c], R221 ;  /* 0x00074cdd01007387 */ /* 0x000fe80000100800 */
[----:B------:R-:W-:Y:S04]  /*16bb0*/  STL [R1+0x744], R224 ;  /* 0x000744e001007387 */ /* 0x000fe80000100800 */
[----:B------:R-:W-:Y:S04]  /*16bc0*/  STL [R1+0x768], R225 ;  /* 0x000768e101007387 */ /* 0x000fe80000100800 */
[----:B------:R0:W-:Y:S01]  /*16bd0*/  STL [R1+0x734], R244 ;  /* 0x000734f401007387 */ /* 0x0001e20000100800 */
[----:B------:R-:W-:-:S03]  /*16be0*/  IADD3.X R232, R232, UR7, RZ, P1, !PT ;  /* 0x00000007e8e87c10 */ /* 0x000fc60008ffe4ff */
[----:B------:R-:W-:Y:S01]  /*16bf0*/  STL [R1+0x73c], R228 ;  /* 0x00073ce401007387 */ /* 0x000fe20000100800 */
[----:B------:R-:W-:-:S03]  /*16c00*/  IADD3 R233, P1, R233, UR6, RZ ;  /* 0x00000006e9e97c10 */ /* 0x000fc6000ff3e0ff */
[----:B0-----:R-:W4:Y:S04]  /*16c10*/  LDL.LU R244, [R1+0x730] ;  /* 0x0007300001f47983 */ /* 0x001f280000300800 */
[----:B------:R-:W-:Y:S01]  /*16c20*/  STL [R1+0x760], R229 ;  /* 0x000760e501007387 */ /* 0x000fe20000100800 */
[----:B------:R-:W-:-:S03]  /*16c30*/  IADD3.X R240, R240, UR7, RZ, P2, !PT ;  /* 0x00000007f0f07c10 */ /* 0x000fc600097fe4ff */
[----:B------:R-:W4:Y:S04]  /*16c40*/  LDL.LU R206, [R1+0x704] ;  /* 0x0007040001ce7983 */ /* 0x000f280000300800 */
[----:B------:R-:W-:Y:S04]  /*16c50*/  STL [R1+0x758], R232 ;  /* 0x000758e801007387 */ /* 0x000fe80000100800 */
[----:B------:R-:W4:Y:S04]  /*16c60*/  LDL.LU R204, [R1+0x728] ;  /* 0x0007280001cc7983 */ /* 0x000f280000300800 */
[----:B------:R-:W-:Y:S04]  /*16c70*/  STL [R1+0x72c], R233 ;  /* 0x00072ce901007387 */ /* 0x000fe80000100800 */
[----:B------:R-:W4:Y:S04]  /*16c80*/  LDL.LU R210, [R1+0x6fc] ;  /* 0x0006fc0001d27983 */ /* 0x000f280000300800 */
[----:B------:R0:W-:Y:S04]  /*16c90*/  STL [R1+0x750], R240 ;  /* 0x000750f001007387 */ /* 0x0001e80000100800 */
[----:B------:R-:W4:Y:S01]  /*16ca0*/  LDL.LU R208, [R1+0x720] ;  /* 0x0007200001d07983 */ /* 0x000f220000300800 */
[----:B------:R-:W-:-:S03]  /*16cb0*/  IADD3 R241, P2, R241, UR6, RZ ;  /* 0x00000006f1f17c10 */ /* 0x000fc6000ff5e0ff */
[----:B0-----:R-:W4:Y:S04]  /*16cc0*/  LDL.LU R240, [R1+0x6f4] ;  /* 0x0006f40001f07983 */ /* 0x001f280000300800 */
[----:B------:R0:W-:Y:S01]  /*16cd0*/  STL [R1+0x724], R241 ;  /* 0x000724f101007387 */ /* 0x0001e20000100800 */
[----:B------:R-:W-:-:S03]  /*16ce0*/  IADD3.X R236, R236, UR7, RZ, P3, !PT ;  /* 0x00000007ecec7c10 */ /* 0x000fc60009ffe4ff */
[----:B0-----:R-:W4:Y:S04]  /*16cf0*/  LDL.LU R241, [R1+0x718] ;  /* 0x0007180001f17983 */ /* 0x001f280000300800 */
[----:B------:R-:W4:Y:S04]  /*16d00*/  LDL.LU R216, [R1+0x6ec] ;  /* 0x0006ec0001d87983 */ /* 0x000f280000300800 */
[----:B------:R-:W4:Y:S04]  /*16d10*/  LDL.LU R217, [R1+0x710] ;  /* 0x0007100001d97983 */ /* 0x000f280000300800 */
[----:B------:R-:W-:Y:S01]  /*16d20*/  STL [R1+0x748], R236 ;  /* 0x000748ec01007387 */ /* 0x000fe20000100800 */
[----:B------:R-:W-:-:S05]  /*16d30*/  IADD3 R245, P3, R245, UR6, RZ ;  /* 0x00000006f5f57c10 */ /* 0x000fca000ff7e0ff */
[----:B------:R0:W-:Y:S04]  /*16d40*/  STL [R1+0x71c], R245 ;  /* 0x00071cf501007387 */ /* 0x0001e80000100800 */
[----:B0-----:R-:W4:Y:S01]  /*16d50*/  LDL.LU R245, [R1+0x6e4] ;  /* 0x0006e40001f57983 */ /* 0x001f220000300800 */
[----:B------:R-:W-:-:S03]  /*16d60*/  IADD3.X R237, R237, UR7, RZ, P4, !PT ;  /* 0x00000007eded7c10 */ /* 0x000fc6000a7fe4ff */
[----:B------:R-:W4:Y:S04]  /*16d70*/  LDL.LU R220, [R1+0x708] ;  /* 0x0007080001dc7983 */ /* 0x000f280000300800 */
[----:B------:R-:W4:Y:S04]  /*16d80*/  LDL.LU R221, [R1+0x6dc] ;  /* 0x0006dc0001dd7983 */ /* 0x000f280000300800 */
[----:B------:R-:W-:Y:S01]  /*16d90*/  STL [R1+0x740], R237 ;  /* 0x000740ed01007387 */ /* 0x000fe20000100800 */
[----:B------:R-:W-:-:S05]  /*16da0*/  IADD3 R252, P4, R252, UR6, RZ ;  /* 0x00000006fcfc7c10 */ /* 0x000fca000ff9e0ff */
[----:B------:R0:W-:Y:S04]  /*16db0*/  STL [R1+0x714], R252 ;  /* 0x000714fc01007387 */ /* 0x0001e80000100800 */
[----:B0-----:R-:W4:Y:S04]  /*16dc0*/  LDL.LU R252, [R1+0x700] ;  /* 0x0007000001fc7983 */ /* 0x001f280000300800 */
[----:B------:R-:W4:Y:S04]  /*16dd0*/  LDL.LU R224, [R1+0x6d4] ;  /* 0x0006d40001e07983 */ /* 0x000f280000300800 */
[----:B------:R-:W4:Y:S01]  /*16de0*/  LDL.LU R225, [R1+0x6f8] ;  /* 0x0006f80001e17983 */ /* 0x000f220000300800 */
[----:B--2---:R-:W-:-:S05]  /*16df0*/  IADD3.X R248, R248, UR7, RZ, P5, !PT ;  /* 0x00000007f8f87c10 */ /* 0x004fca000affe4ff */
[----:B------:R0:W-:Y:S01]  /*16e00*/  STL [R1+0x738], R248 ;  /* 0x000738f801007387 */ /* 0x0001e20000100800 */
[----:B---3--:R-:W-:-:S03]  /*16e10*/  IADD3 R249, P5, R249, UR6, RZ ;  /* 0x00000006f9f97c10 */ /* 0x008fc6000ffbe0ff */
[----:B0-----:R-:W2:Y:S04]  /*16e20*/  LDL.LU R248, [R1+0x6cc] ;  /* 0x0006cc0001f87983 */ /* 0x001ea80000300800 */
[----:B------:R-:W3:Y:S04]  /*16e30*/  LDL.LU R228, [R1+0x6f0] ;  /* 0x0006f00001e47983 */ /* 0x000ee80000300800 */
[----:B------:R-:W3:Y:S04]  /*16e40*/  LDL.LU R229, [R1+0x6c4] ;  /* 0x0006c40001e57983 */ /* 0x000ee80000300800 */
[----:B------:R-:W3:Y:S04]  /*16e50*/  LDL.LU R232, [R1+0x6e8] ;  /* 0x0006e80001e87983 */ /* 0x000ee80000300800 */
[----:B------:R0:W-:Y:S04]  /*16e60*/  STL [R1+0x70c], R249 ;  /* 0x00070cf901007387 */ /* 0x0001e80000100800 */
[----:B------:R-:W3:Y:S01]  /*16e70*/  LDL.LU R233, [R1+0x6bc] ;  /* 0x0006bc0001e97983 */ /* 0x000ee20000300800 */
[----:B----4-:R-:W-:-:S03]  /*16e80*/  IADD3.X R244, R244, UR7, RZ, P6, !PT ;  /* 0x00000007f4f47c10 */ /* 0x010fc6000b7fe4ff */
[----:B0-----:R-:W4:Y:S04]  /*16e90*/  LDL.LU R249, [R1+0x6e0] ;  /* 0x0006e00001f97983 */ /* 0x001f280000300800 */
[----:B------:R-:W4:Y:S04]  /*16ea0*/  LDL.LU R236, [R1+0x6b4] ;  /* 0x0006b40001ec7983 */ /* 0x000f280000300800 */
[----:B------:R-:W4:Y:S01]  /*16eb0*/  LDL.LU R237, [R1+0x6d8] ;  /* 0x0006d80001ed7983 */ /* 0x000f220000300800 */
[----:B------:R-:W-:-:S03]  /*16ec0*/  IADD3 R206, P6, R206, UR6, RZ ;  /* 0x00000006cece7c10 */ /* 0x000fc6000ffde0ff */
[----:B------:R0:W-:Y:S01]  /*16ed0*/  STL [R1+0x730], R244 ;  /* 0x000730f401007387 */ /* 0x0001e20000100800 */
[----:B------:R-:W-:Y:S02]  /*16ee0*/  IADD3.X R204, R204, UR7, RZ, P1, !PT ;  /* 0x00000007cccc7c10 */ /* 0x000fe40008ffe4ff */
[----:B------:R-:W-:Y:S02]  /*16ef0*/  IADD3 R210, P1, R210, UR6, RZ ;  /* 0x00000006d2d27c10 */ /* 0x000fe4000ff3e0ff */
[----:B------:R-:W-:Y:S01]  /*16f00*/  IADD3.X R208, R208, UR7, RZ, P2, !PT ;  /* 0x00000007d0d07c10 */ /* 0x000fe200097fe4ff */
[----:B0-----:R-:W4:Y:S01]  /*16f10*/  LDL.LU R244, [R1+0x6ac] ;  /* 0x0006ac0001f47983 */ /* 0x001f220000300800 */
[----:B------:R-:W-:-:S03]  /*16f20*/  IADD3 R240, P2, R240, UR6, RZ ;  /* 0x00000006f0f07c10 */ /* 0x000fc6000ff5e0ff */
[----:B------:R-:W-:Y:S04]  /*16f30*/  STL [R1+0x704], R206 ;  /* 0x000704ce01007387 */ /* 0x000fe80000100800 */
[----:B------:R-:W-:Y:S04]  /*16f40*/  STL [R1+0x728], R204 ;  /* 0x000728cc01007387 */ /* 0x000fe80000100800 */
[----:B------:R-:W-:Y:S04]  /*16f50*/  STL [R1+0x6fc], R210 ;  /* 0x0006fcd201007387 */ /* 0x000fe80000100800 */
[----:B------:R0:W-:Y:S04]  /*16f60*/  STL [R1+0x6f4], R240 ;  /* 0x0006f4f001007387 */ /* 0x0001e80000100800 */
[----:B------:R-:W-:Y:S01]  /*16f70*/  STL [R1+0x720], R208 ;  /* 0x000720d001007387 */ /* 0x000fe20000100800 */
[----:B------:R-:W-:-:S02]  /*16f80*/  IADD3.X R241, R241, UR7, RZ, P3, !PT ;  /* 0x00000007f1f17c10 */ /* 0x000fc40009ffe4ff */
[----:B------:R-:W-:Y:S01]  /*16f90*/  IADD3.X R217, R217, UR7, RZ, P4, !PT ;  /* 0x00000007d9d97c10 */ /* 0x000fe2000a7fe4ff */
[----:B0-----:R-:W4:Y:S04]  /*16fa0*/  LDL.LU R240, [R1+0x6d0] ;  /* 0x0006d00001f07983 */ /* 0x001f280000300800 */
[----:B------:R0:W-:Y:S01]  /*16fb0*/  STL [R1+0x718], R241 ;  /* 0x000718f101007387 */ /* 0x0001e20000100800 */
[----:B------:R-:W-:-:S03]  /*16fc0*/  IADD3 R216, P3, R216, UR6, RZ ;  /* 0x00000006d8d87c10 */ /* 0x000fc6000ff7e0ff */
[----:B0-----:R-:W4:Y:S01]  /*16fd0*/  LDL.LU R241, [R1+0x6a4] ;  /* 0x0006a40001f17983 */ /* 0x001f220000300800 */
[----:B------:R-:W-:Y:S02]  /*16fe0*/  IADD3 R245, P4, R245, UR6, RZ ;  /* 0x00000006f5f57c10 */ /* 0x000fe4000ff9e0ff */
[----:B------:R-:W-:Y:S02]  /*16ff0*/  IADD3.X R220, R220, UR7, RZ, P5, !PT ;  /* 0x00000007dcdc7c10 */ /* 0x000fe4000affe4ff */
[----:B------:R-:W-:Y:S01]  /*17000*/  IADD3 R221, P5, R221, UR6, RZ ;  /* 0x00000006dddd7c10 */ /* 0x000fe2000ffbe0ff */
[----:B------:R0:W-:Y:S04]  /*17010*/  STL [R1+0x6e4], R245 ;  /* 0x0006e4f501007387 */ /* 0x0001e80000100800 */
[----:B------:R-:W-:Y:S04]  /*17020*/  STL [R1+0x6ec], R216 ;  /* 0x0006ecd801007387 */ /* 0x000fe80000100800 */
[----:B0-----:R-:W4:Y:S04]  /*17030*/  LDL.LU R245, [R1+0x6c8] ;  /* 0x0006c80001f57983 */ /* 0x001f280000300800 */
[----:B------:R-:W-:Y:S04]  /*17040*/  STL [R1+0x710], R217 ;  /* 0x000710d901007387 */ /* 0x000fe80000100800 */
[----:B------:R-:W-:Y:S01]  /*17050*/  STL [R1+0x708], R220 ;  /* 0x000708dc01007387 */ /* 0x000fe20000100800 */
[----:B------:R-:W-:-:S05]  /*17060*/  IADD3.X R252, R252, UR7, RZ, P6, !PT ;  /* 0x00000007fcfc7c10 */ /* 0x000fca000b7fe4ff */
[----:B------:R0:W-:Y:S04]  /*17070*/  STL [R1+0x700], R252 ;  /* 0x000700fc01007387 */ /* 0x0001e80000100800 */
[----:B------:R-:W-:Y:S04]  /*17080*/  STL [R1+0x6dc], R221 ;  /* 0x0006dcdd01007387 */ /* 0x000fe80000100800 */
[----:B0-----:R-:W4:Y:S01]  /*17090*/  LDL.LU R252, [R1+0x69c] ;  /* 0x00069c0001fc7983 */ /* 0x001f220000300800 */
[----:B------:R-:W-:Y:S02]  /*170a0*/  IADD3.X R225, R225, UR7, RZ, P1, !PT ;  /* 0x00000007e1e17c10 */ /* 0x000fe40008ffe4ff */
[----:B------:R-:W-:-:S02]  /*170b0*/  IADD3 R224, P6, R224, UR6, RZ ;  /* 0x00000006e0e07c10 */ /* 0x000fc4000ffde0ff */
[----:B--2---:R-:W-:Y:S02]  /*170c0*/  IADD3 R248, P1, R248, UR6, RZ ;  /* 0x00000006f8f87c10 */ /* 0x004fe4000ff3e0ff */
[----:B---3--:R-:W-:Y:S02]  /*170d0*/  IADD3.X R228, R228, UR7, RZ, P2, !PT ;  /* 0x00000007e4e47c10 */ /* 0x008fe400097fe4ff */
[----:B------:R-:W-:Y:S01]  /*170e0*/  IADD3 R229, P2, R229, UR6, RZ ;  /* 0x00000006e5e57c10 */ /* 0x000fe2000ff5e0ff */
[----:B------:R0:W-:Y:S04]  /*170f0*/  STL [R1+0x6cc], R248 ;  /* 0x0006ccf801007387 */ /* 0x0001e80000100800 */
[----:B------:R-:W-:Y:S01]  /*17100*/  STL [R1+0x6d4], R224 ;  /* 0x0006d4e001007387 */ /* 0x000fe20000100800 */
[----:B------:R-:W-:-:S02]  /*17110*/  IADD3.X R232, R232, UR7, RZ, P3, !PT ;  /* 0x00000007e8e87c10 */ /* 0x000fc40009ffe4ff */
[----:B------:R-:W-:Y:S02]  /*17120*/  IADD3 R233, P3, R233, UR6, RZ ;  /* 0x00000006e9e97c10 */ /* 0x000fe4000ff7e0ff */
[----:B----4-:R-:W-:Y:S01]  /*17130*/  IADD3.X R249, R249, UR7, RZ, P4, !PT ;  /* 0x00000007f9f97c10 */ /* 0x010fe2000a7fe4ff */
[----:B0-----:R-:W2:Y:S04]  /*17140*/  LDL.LU R248, [R1+0x6c0] ;  /* 0x0006c00001f87983 */ /* 0x001ea80000300800 */
[----:B------:R-:W-:Y:S04]  /*17150*/  STL [R1+0x6f8], R225 ;  /* 0x0006f8e101007387 */ /* 0x000fe80000100800 */
[----:B------:R-:W-:Y:S04]  /*17160*/  STL [R1+0x6f0], R228 ;  /* 0x0006f0e401007387 */ /* 0x000fe80000100800 */
[----:B------:R-:W-:Y:S04]  /*17170*/  STL [R1+0x6c4], R229 ;  /* 0x0006c4e501007387 */ /* 0x000fe80000100800 */
[----:B------:R0:W-:Y:S01]  /*17180*/  STL [R1+0x6e0], R249 ;  /* 0x0006e0f901007387 */ /* 0x0001e20000100800 */
[----:B------:R-:W-:-:S03]  /*17190*/  IADD3 R236, P4, R236, UR6, RZ ;  /* 0x00000006ecec7c10 */ /* 0x000fc6000ff9e0ff */
[----:B------:R-:W-:Y:S01]  /*171a0*/  STL [R1+0x6e8], R232 ;  /* 0x0006e8e801007387 */ /* 0x000fe20000100800 */
[----:B------:R-:W-:-:S03]  /*171b0*/  IADD3.X R237, R237, UR7, RZ, P5, !PT ;  /* 0x00000007eded7c10 */ /* 0x000fc6000affe4ff */
[----:B0-----:R-:W3:Y:S04]  /*171c0*/  LDL.LU R249, [R1+0x694] ;  /* 0x0006940001f97983 */ /* 0x001ee80000300800 */
[----:B------:R-:W-:Y:S01]  /*171d0*/  STL [R1+0x6bc], R233 ;  /* 0x0006bce901007387 */ /* 0x000fe20000100800 */
[----:B------:R-:W-:-:S03]  /*171e0*/  IADD3 R244, P5, R244, UR6, RZ ;  /* 0x00000006f4f47c10 */ /* 0x000fc6000ffbe0ff */
[----:B------:R-:W4:Y:S04]  /*171f0*/  LDL.LU R202, [R1+0x6b8] ;  /* 0x0006b80001ca7983 */ /* 0x000f280000300800 */
[----:B------:R-:W-:Y:S04]  /*17200*/  STL [R1+0x6b4], R236 ;  /* 0x0006b4ec01007387 */ /* 0x000fe80000100800 */
[----:B------:R-:W4:Y:S04]  /*17210*/  LDL.LU R251, [R1+0x68c] ;  /* 0x00068c0001fb7983 */ /* 0x000f280000300800 */
[----:B------:R0:W-:Y:S04]  /*17220*/  STL [R1+0x6d8], R237 ;  /* 0x0006d8ed01007387 */ /* 0x0001e80000100800 */
[----:B------:R-:W4:Y:S04]  /*17230*/  LDL.LU R206, [R1+0x6b0] ;  /* 0x0006b00001ce7983 */ /* 0x000f280000300800 */
[----:B------:R1:W-:Y:S04]  /*17240*/  STL [R1+0x6ac], R244 ;  /* 0x0006acf401007387 */ /* 0x0003e80000100800 */
[----:B------:R-:W4:Y:S04]  /*17250*/  LDL.LU R204, [R1+0x684] ;  /* 0x0006840001cc7983 */ /* 0x000f280000300800 */
[----:B------:R-:W4:Y:S01]  /*17260*/  LDL.LU R210, [R1+0x6a8] ;  /* 0x0006a80001d27983 */ /* 0x000f220000300800 */
[----:B------:R-:W-:-:S03]  /*17270*/  IADD3.X R240, R240, UR7, RZ, P6, !PT ;  /* 0x00000007f0f07c10 */ /* 0x000fc6000b7fe4ff */
[----:B0-----:R-:W4:Y:S04]  /*17280*/  LDL.LU R237, [R1+0x67c] ;  /* 0x00067c0001ed7983 */ /* 0x001f280000300800 */
[----:B-1----:R-:W4:Y:S04]  /*17290*/  LDL.LU R244, [R1+0x6a0] ;  /* 0x0006a00001f47983 */ /* 0x002f280000300800 */
[----:B------:R-:W4:Y:S04]  /*172a0*/  LDL.LU R208, [R1+0x674] ;  /* 0x0006740001d07983 */ /* 0x000f280000300800 */
[----:B------:R-:W4:Y:S04]  /*172b0*/  LDL.LU R216, [R1+0x698] ;  /* 0x0006980001d87983 */ /* 0x000f280000300800 */
[----:B------:R-:W-:Y:S01]  /*172c0*/  STL [R1+0x6d0], R240 ;  /* 0x0006d0f001007387 */ /* 0x000fe20000100800 */
[----:B------:R-:W-:-:S05]  /*172d0*/  IADD3 R241, P6, R241, UR6, RZ ;  /* 0x00000006f1f17c10 */ /* 0x000fca000ffde0ff */
[----:B------:R0:W-:Y:S04]  /*172e0*/  STL [R1+0x6a4], R241 ;  /* 0x0006a4f101007387 */ /* 0x0001e80000100800 */
[----:B0-----:R-:W4:Y:S04]  /*172f0*/  LDL.LU R241, [R1+0x66c] ;  /* 0x00066c0001f17983 */ /* 0x001f280000300800 */
[----:B------:R-:W4:Y:S04]  /*17300*/  LDL.LU R217, [R1+0x690] ;  /* 0x0006900001d97983 */ /* 0x000f280000300800 */
[----:B------:R-:W4:Y:S04]  /*17310*/  LDL.LU R220, [R1+0x664] ;  /* 0x0006640001dc7983 */ /* 0x000f280000300800 */
[----:B------:R-:W4:Y:S01]  /*17320*/  LDL.LU R221, [R1+0x688] ;  /* 0x0006880001dd7983 */ /* 0x000f220000300800 */
[----:B------:R-:W-:-:S05]  /*17330*/  IADD3.X R245, R245, UR7, RZ, P1, !PT ;  /* 0x00000007f5f57c10 */ /* 0x000fca0008ffe4ff */
[----:B------:R0:W-:Y:S04]  /*17340*/  STL [R1+0x6c8], R245 ;  /* 0x0006c8f501007387 */ /* 0x0001e80000100800 */
[----:B0-----:R-:W4:Y:S04]  /*17350*/  LDL.LU R245, [R1+0x65c] ;  /* 0x00065c0001f57983 */ /* 0x001f280000300800 */
[----:B------:R-:W4:Y:S04]  /*17360*/  LDL.LU R224, [R1+0x680] ;  /* 0x0006800001e07983 */ /* 0x000f280000300800 */
[----:B------:R-:W4:Y:S01]  /*17370*/  LDL.LU R225, [R1+0x654] ;  /* 0x0006540001e17983 */ /* 0x000f220000300800 */
[----:B------:R-:W-:-:S05]  /*17380*/  IADD3 R252, P1, R252, UR6, RZ ;  /* 0x00000006fcfc7c10 */ /* 0x000fca000ff3e0ff */
[----:B------:R0:W-:Y:S04]  /*17390*/  STL [R1+0x69c], R252 ;  /* 0x00069cfc01007387 */ /* 0x0001e80000100800 */
[----:B0-----:R-:W4:Y:S04]  /*173a0*/  LDL.LU R252, [R1+0x678] ;  /* 0x0006780001fc7983 */ /* 0x001f280000300800 */
[----:B------:R-:W4:Y:S04]  /*173b0*/  LDL.LU R228, [R1+0x64c] ;  /* 0x00064c0001e47983 */ /* 0x000f280000300800 */
[----:B------:R-:W4:Y:S04]  /*173c0*/  LDL.LU R229, [R1+0x670] ;  /* 0x0006700001e57983 */ /* 0x000f280000300800 */
[----:B------:R-:W4:Y:S01]  /*173d0*/  LDL.LU R232, [R1+0x644] ;  /* 0x0006440001e87983 */ /* 0x000f220000300800 */
[----:B--2---:R-:W-:-:S05]  /*173e0*/  IADD3.X R248, R248, UR7, RZ, P2, !PT ;  /* 0x00000007f8f87c10 */ /* 0x004fca00097fe4ff */
[----:B------:R0:W-:Y:S04]  /*173f0*/  STL [R1+0x6c0], R248 ;  /* 0x0006c0f801007387 */ /* 0x0001e80000100800 */
[----:B------:R-:W2:Y:S04]  /*17400*/  LDL.LU R233, [R1+0x668] ;  /* 0x0006680001e97983 */ /* 0x000ea80000300800 */
[----:B0-----:R-:W2:Y:S01]  /*17410*/  LDL.LU R248, [R1+0x63c] ;  /* 0x00063c0001f87983 */ /* 0x001ea20000300800 */
[----:B---3--:R-:W-:-:S03]  /*17420*/  IADD3 R249, P2, R249, UR6, RZ ;  /* 0x00000006f9f97c10 */ /* 0x008fc6000ff5e0ff */
[----:B------:R-:W3:Y:S04]  /*17430*/  LDL.LU R236, [R1+0x660] ;  /* 0x0006600001ec7983 */ /* 0x000ee80000300800 */
[----:B------:R-:W3:Y:S01]  /*17440*/  LDL.LU R240, [R1+0x634] ;  /* 0x0006340001f07983 */ /* 0x000ee20000300800 */
[----:B----4-:R-:W-:Y:S02]  /*17450*/  IADD3.X R202, R202, UR7, RZ, P3, !PT ;  /* 0x00000007caca7c10 */ /* 0x010fe40009ffe4ff */
[----:B------:R-:W-:Y:S01]  /*17460*/  IADD3 R251, P3, R251, UR6, RZ ;  /* 0x00000006fbfb7c10 */ /* 0x000fe2000ff7e0ff */
[----:B------:R0:W-:Y:S01]  /*17470*/  STL [R1+0x694], R249 ;  /* 0x000694f901007387 */ /* 0x0001e20000100800 */
[----:B------:R-:W-:Y:S02]  /*17480*/  IADD3.X R206, R206, UR7, RZ, P4, !PT ;  /* 0x00000007cece7c10 */ /* 0x000fe4000a7fe4ff */
[----:B------:R-:W-:-:S02]  /*17490*/  IADD3 R204, P4, R204, UR6, RZ ;  /* 0x00000006cccc7c10 */ /* 0x000fc4000ff9e0ff */
[----:B------:R-:W-:Y:S01]  /*174a0*/  IADD3.X R210, R210, UR7, RZ, P5, !PT ;  /* 0x00000007d2d27c10 */ /* 0x000fe2000affe4ff */
[----:B0-----:R-:W4:Y:S01]  /*174b0*/  LDL.LU R249, [R1+0x658] ;  /* 0x0006580001f97983 */ /* 0x001f220000300800 */
[----:B------:R-:W-:-:S03]  /*174c0*/  IADD3 R237, P5, R237, UR6, RZ ;  /* 0x00000006eded7c10 */ /* 0x000fc6000ffbe0ff */
[----:B------:R-:W-:Y:S04]  /*174d0*/  STL [R1+0x6b8], R202 ;  /* 0x0006b8ca01007387 */ /* 0x000fe80000100800 */
[----:B------:R-:W-:Y:S04]  /*174e0*/  STL [R1+0x68c], R251 ;  /* 0x00068cfb01007387 */ /* 0x000fe80000100800 */
[----:B------:R-:W-:Y:S01]  /*174f0*/  STL [R1+0x6b0], R206 ;  /* 0x0006b0ce01007387 */ /* 0x000fe20000100800 */
[----:B------:R-:W-:-:S03]  /*17500*/  IADD3.X R244, R244, UR7, RZ, P6, !PT ;  /* 0x00000007f4f47c10 */ /* 0x000fc6000b7fe4ff */
[----:B------:R-:W-:Y:S04]  /*17510*/  STL [R1+0x684], R204 ;  /* 0x000684cc01007387 */ /* 0x000fe80000100800 */
[----:B------:R0:W-:Y:S04]  /*17520*/  STL [R1+0x67c], R237 ;  /* 0x00067ced01007387 */ /* 0x0001e80000100800 */
[----:B------:R-:W-:Y:S01]  /*17530*/  STL [R1+0x6a8], R210 ;  /* 0x0006a8d201007387 */ /* 0x000fe20000100800 */
[----:B------:R-:W-:Y:S02]  /*17540*/  IADD3.X R216, R216, UR7, RZ, P1, !PT ;  /* 0x00000007d8d87c10 */ /* 0x000fe40008ffe4ff */
[----:B------:R-:W-:Y:S01]  /*17550*/  IADD3 R208, P6, R208, UR6, RZ ;  /* 0x00000006d0d07c10 */ /* 0x000fe2000ffde0ff */
[----:B0-----:R-:W4:Y:S04]  /*17560*/  LDL.LU R237, [R1+0x62c] ;  /* 0x00062c0001ed7983 */ /* 0x001f280000300800 */
[----:B------:R0:W-:Y:S01]  /*17570*/  STL [R1+0x6a0], R244 ;  /* 0x0006a0f401007387 */ /* 0x0001e20000100800 */
[----:B------:R-:W-:-:S02]  /*17580*/  IADD3 R241, P1, R241, UR6, RZ ;  /* 0x00000006f1f17c10 */ /* 0x000fc4000ff3e0ff */
[----:B------:R-:W-:Y:S01]  /*17590*/  IADD3.X R217, R217, UR7, RZ, P2, !PT ;  /* 0x00000007d9d97c10 */ /* 0x000fe200097fe4ff */
[----:B0-----:R-:W4:Y:S04]  /*175a0*/  LDL.LU R244, [R1+0x650] ;  /* 0x0006500001f47983 */ /* 0x001f280000300800 */
[----:B------:R0:W-:Y:S01]  /*175b0*/  STL [R1+0x66c], R241 ;  /* 0x00066cf101007387 */ /* 0x0001e20000100800 */
[----:B------:R-:W-:-:S03]  /*175c0*/  IADD3.X R221, R221, UR7, RZ, P3, !PT ;  /* 0x00000007dddd7c10 */ /* 0x000fc60009ffe4ff */
[----:B------:R-:W-:Y:S01]  /*175d0*/  STL [R1+0x674], R208 ;  /* 0x000674d001007387 */ /* 0x000fe20000100800 */
[----:B------:R-:W-:-:S03]  /*175e0*/  IADD3 R220, P2, R220, UR6, RZ ;  /* 0x00000006dcdc7c10 */ /* 0x000fc6000ff5e0ff */
[----:B0-----:R-:W4:Y:S04]  /*175f0*/  LDL.LU R241, [R1+0x624] ;  /* 0x0006240001f17983 */ /* 0x001f280000300800 */
[----:B------:R-:W-:Y:S04]  /*17600*/  STL [R1+0x698], R216 ;  /* 0x000698d801007387 */ /* 0x000fe80000100800 */
[----:B------:R-:W-:Y:S01]  /*17610*/  STL [R1+0x690], R217 ;  /* 0x000690d901007387 */ /* 0x000fe20000100800 */
[----:B------:R-:W-:Y:S02]  /*17620*/  IADD3 R245, P3, R245, UR6, RZ ;  /* 0x00000006f5f57c10 */ /* 0x000fe4000ff7e0ff */
[----:B------:R-:W-:-:S03]  /*17630*/  IADD3.X R224, R224, UR7, RZ, P4, !PT ;  /* 0x00000007e0e07c10 */ /* 0x000fc6000a7fe4ff */
[----:B------:R0:W-:Y:S04]  /*17640*/  STL [R1+0x65c], R245 ;  /* 0x00065cf501007387 */ /* 0x0001e80000100800 */
[----:B------:R-:W-:Y:S04]  /*17650*/  STL [R1+0x664], R220 ;  /* 0x000664dc01007387 */ /* 0x000fe80000100800 */
[----:B0-----:R-:W4:Y:S04]  /*17660*/  LDL.LU R245, [R1+0x648] ;  /* 0x0006480001f57983 */ /* 0x001f280000300800 */
[----:B------:R-:W-:Y:S01]  /*17670*/  STL [R1+0x688], R221 ;  /* 0x000688dd01007387 */ /* 0x000fe20000100800 */
[----:B------:R-:W-:-:S05]  /*17680*/  IADD3.X R252, R252, UR7, RZ, P5, !PT ;  /* 0x00000007fcfc7c10 */ /* 0x000fca000affe4ff */
[----:B------:R0:W-:Y:S04]  /*17690*/  STL [R1+0x678], R252 ;  /* 0x000678fc01007387 */ /* 0x0001e80000100800 */
[----:B------:R-:W-:Y:S04]  /*176a0*/  STL [R1+0x680], R224 ;  /* 0x000680e001007387 */ /* 0x000fe80000100800 */
[----:B0-----:R-:W4:Y:S01]  /*176b0*/  LDL.LU R252, [R1+0x61c] ;  /* 0x00061c0001fc7983 */ /* 0x001f220000300800 */
[----:B------:R-:W-:Y:S02]  /*176c0*/  IADD3 R225, P4, R225, UR6, RZ ;  /* 0x00000006e1e17c10 */ /* 0x000fe4000ff9e0ff */
[----:B------:R-:W-:-:S02]  /*176d0*/  IADD3 R228, P5, R228, UR6, RZ ;  /* 0x00000006e4e47c10 */ /* 0x000fc4000ffbe0ff */
[----:B------:R-:W-:Y:S02]  /*176e0*/  IADD3.X R229, R229, UR7, RZ, P6, !PT ;  /* 0x00000007e5e57c10 */ /* 0x000fe4000b7fe4ff */
[----:B------:R-:W-:Y:S01]  /*176f0*/  IADD3 R232, P6, R232, UR6, RZ ;  /* 0x00000006e8e87c10 */ /* 0x000fe2000ffde0ff */
[----:B------:R-:W-:Y:S04]  /*17700*/  STL [R1+0x654], R225 ;  /* 0x000654e101007387 */ /* 0x000fe80000100800 */
[----:B------:R-:W-:Y:S04]  /*17710*/  STL [R1+0x64c], R228 ;  /* 0x00064ce401007387 */ /* 0x000fe80000100800 */
[----:B------:R-:W-:Y:S01]  /*17720*/  STL [R1+0x670], R229 ;  /* 0x000670e501007387 */ /* 0x000fe20000100800 */
[----:B--2---:R-:W-:-:S02]  /*17730*/  IADD3.X R233, R233, UR7, RZ, P1, !PT ;  /* 0x00000007e9e97c10 */ /* 0x004fc40008ffe4ff */
[----:B------:R-:W-:Y:S02]  /*17740*/  IADD3 R248, P1, R248, UR6, RZ ;  /* 0x00000006f8f87c10 */ /* 0x000fe4000ff3e0ff */
[----:B---3--:R-:W-:Y:S02]  /*17750*/  IADD3.X R236, R236, UR7, RZ, P2, !PT ;  /* 0x00000007ecec7c10 */ /* 0x008fe400097fe4ff */
[----:B------:R-:W-:Y:S01]  /*17760*/  IADD3 R240, P2, R240, UR6, RZ ;  /* 0x00000006f0f07c10 */ /* 0x000fe2000ff5e0ff */
[----:B------:R0:W-:Y:S04]  /*17770*/  STL [R1+0x63c], R248 ;  /* 0x00063cf801007387 */ /* 0x0001e80000100800 */
[----:B------:R-:W-:Y:S04]  /*17780*/  STL [R1+0x644], R232 ;  /* 0x000644e801007387 */ /* 0x000fe80000100800 */
[----:B0-----:R-:W2:Y:S04]  /*17790*/  LDL.LU R248, [R1+0x640] ;  /* 0x0006400001f87983 */ /* 0x001ea80000300800 */
[----:B------:R-:W-:Y:S01]  /*177a0*/  STL [R1+0x668], R233 ;  /* 0x000668e901007387 */ /* 0x000fe20000100800 */
[----:B----4-:R-:W-:-:S03]  /*177b0*/  IADD3.X R249, R249, UR7, RZ, P3, !PT ;  /* 0x00000007f9f97c10 */ /* 0x010fc60009ffe4ff */
[----:B------:R-:W3:Y:S04]  /*177c0*/  LDL.LU R202, [R1+0x614] ;  /* 0x0006140001ca7983 */ /* 0x000ee80000300800 */
[----:B------:R-:W-:Y:S04]  /*177d0*/  STL [R1+0x660], R236 ;  /* 0x000660ec01007387 */ /* 0x000fe80000100800 */
[----:B------:R-:W4:Y:S04]  /*177e0*/  LDL.LU R251, [R1+0x638] ;  /* 0x0006380001fb7983 */ /* 0x000f280000300800 */
[----:B------:R0:W-:Y:S04]  /*177f0*/  STL [R1+0x634], R240 ;  /* 0x000634f001007387 */ /* 0x0001e80000100800 */
[----:B------:R-:W4:Y:S04]  /*17800*/  LDL.LU R206, [R1+0x60c] ;  /* 0x00060c0001ce7983 */ /* 0x000f280000300800 */
[----:B------:R1:W-:Y:S04]  /*17810*/  STL [R1+0x658], R249 ;  /* 0x000658f901007387 */ /* 0x0003e80000100800 */
[----:B------:R-:W4:Y:S04]  /*17820*/  LDL.LU R204, [R1+0x630] ;  /* 0x0006300001cc7983 */ /* 0x000f280000300800 */
[----:B------:R-:W4:Y:S04]  /*17830*/  LDL.LU R210, [R1+0x604] ;  /* 0x0006040001d27983 */ /* 0x000f280000300800 */
[----:B0-----:R-:W4:Y:S04]  /*17840*/  LDL.LU R240, [R1+0x628] ;  /* 0x0006280001f07983 */ /* 0x001f280000300800 */
[----:B-1----:R-:W4:Y:S01]  /*17850*/  LDL.LU R249, [R1+0x5fc] ;  /* 0x0005fc0001f97983 */ /* 0x002f220000300800 */
[----:B------:R-:W-:-:S03]  /*17860*/  IADD3 R237, P3, R237, UR6, RZ ;  /* 0x00000006eded7c10 */ /* 0x000fc6000ff7e0ff */
        /* <DEDUP_REMOVED lines=8> */
[----:B------:R-:W4:Y:S04]  /*178f0*/  LDL.LU R220, [R1+0x610] ;  /* 0x0006100001dc7983 */ /* 0x000f280000300800 */
[----:B------:R-:W4:Y:S04]  /*17900*/  LDL.LU R221, [R1+0x900] ;  /* 0x0009000001dd7983 */ /* 0x000f280000300800 */
[----:B------:R0:W-:Y:S04]  /*17910*/  STL [R1+0x624], R241 ;  /* 0x000624f101007387 */ /* 0x0001e80000100800 */
[----:B0-----:R-:W4:Y:S04]  /*17920*/  LDL.LU R241, [R1+0x608] ;  /* 0x0006080001f17983 */ /* 0x001f280000300800 */
[----:B------:R-:W4:Y:S04]  /*17930*/  LDL.LU R224, [R1+0x8fc] ;  /* 0x0008fc0001e07983 */ /* 0x000f280000300800 */
[----:B------:R-:W4:Y:S04]  /*17940*/  LDL.LU R225, [R1+0x600] ;  /* 0x0006000001e17983 */ /* 0x000f280000300800 */
[----:B------:R-:W4:Y:S01]  /*17950*/  LDL.LU R228, [R1+0xaf8] ;  /* 0x000af80001e47983 */ /* 0x000f220000300800 */
[----:B------:R-:W-:-:S05]  /*17960*/  IADD3.X R245, R245, UR7, RZ, P5, !PT ;  /* 0x00000007f5f57c10 */ /* 0x000fca000affe4ff */
[----:B------:R-:W-:Y:S04]  /*17970*/  STL [R1+0x648], R245 ;  /* 0x000648f501007387 */ /* 0x000fe80000100800 */
[----:B------:R-:W4:Y:S04]  /*17980*/  LDL.LU R229, [R1+0x5f8] ;  /* 0x0005f80001e57983 */ /* 0x000f280000300800 */
[----:B------:R-:W4:Y:S04]  /*17990*/  LDL.LU R232, [R1+0xaf0] ;  /* 0x000af00001e87983 */ /* 0x000f280000300800 */
[----:B------:R-:W4:Y:S01]  /*179a0*/  LDL.LU R233, [R1+0x5f0] ;  /* 0x0005f00001e97983 */ /* 0x000f220000300800 */
[----:B------:R-:W-:-:S05]  /*179b0*/  IADD3 R252, P5, R252, UR6, RZ ;  /* 0x00000006fcfc7c10 */ /* 0x000fca000ffbe0ff */
[----:B------:R0:W-:Y:S04]  /*179c0*/  STL [R1+0x61c], R252 ;  /* 0x00061cfc01007387 */ /* 0x0001e80000100800 */
[----:B------:R-:W4:Y:S04]  /*179d0*/  LDL.LU R236, [R1+0xae8] ;  /* 0x000ae80001ec7983 */ /* 0x000f280000300800 */
[----:B0-----:R-:W4:Y:S04]  /*179e0*/  LDL.LU R252, [R1+0x5e8] ;  /* 0x0005e80001fc7983 */ /* 0x001f280000300800 */
[----:B------:R-:W4:Y:S04]  /*179f0*/  LDL.LU R237, [R1+0xae0] ;  /* 0x000ae00001ed7983 */ /* 0x000f280000300800 */
[----:B------:R-:W4:Y:S01]  /*17a00*/  LDL.LU R245, [R1+0x5e4] ;  /* 0x0005e40001f57983 */ /* 0x000f220000300800 */
[----:B--2---:R-:W-:-:S02]  /*17a10*/  IADD3.X R248, R248, UR7, RZ, P6, !PT ;  /* 0x00000007f8f87c10 */ /* 0x004fc4000b7fe4ff */
[----:B---3--:R-:W-:Y:S02]  /*17a20*/  IADD3 R202, P6, R202, UR6, RZ ;  /* 0x00000006caca7c10 */ /* 0x008fe4000ffde0ff */
[----:B----4-:R-:W-:Y:S01]  /*17a30*/  IADD3.X R251, R251, UR7, RZ, P1, !PT ;  /* 0x00000007fbfb7c10 */ /* 0x010fe20008ffe4ff */
[----:B------:R0:W-:Y:S01]  /*17a40*/  STL [R1+0x640], R248 ;  /* 0x000640f801007387 */ /* 0x0001e20000100800 */
[----:B------:R-:W-:Y:S02]  /*17a50*/  IADD3 R206, P1, R206, UR6, RZ ;  /* 0x00000006cece7c10 */ /* 0x000fe4000ff3e0ff */
[----:B------:R-:W-:Y:S02]  /*17a60*/  IADD3.X R204, R204, UR7, RZ, P2, !PT ;  /* 0x00000007cccc7c10 */ /* 0x000fe400097fe4ff */
[----:B------:R-:W-:Y:S01]  /*17a70*/  IADD3 R210, P2, R210, UR6, RZ ;  /* 0x00000006d2d27c10 */ /* 0x000fe2000ff5e0ff */
[----:B0-----:R-:W2:Y:S01]  /*17a80*/  LDL.LU R248, [R1+0xad8] ;  /* 0x000ad80001f87983 */ /* 0x001ea20000300800 */
[----:B------:R-:W-:-:S03]  /*17a90*/  IADD3.X R240, R240, UR7, RZ, P3, !PT ;  /* 0x00000007f0f07c10 */ /* 0x000fc60009ffe4ff */
[----:B------:R-:W-:Y:S04]  /*17aa0*/  STL [R1+0x614], R202 ;  /* 0x000614ca01007387 */ /* 0x000fe80000100800 */
[----:B------:R-:W-:Y:S04]  /*17ab0*/  STL [R1+0x638], R251 ;  /* 0x000638fb01007387 */ /* 0x000fe80000100800 */
[----:B------:R-:W-:Y:S01]  /*17ac0*/  STL [R1+0x60c], R206 ;  /* 0x00060cce01007387 */ /* 0x000fe20000100800 */
[----:B------:R-:W-:-:S03]  /*17ad0*/  IADD3 R249, P3, R249, UR6, RZ ;  /* 0x00000006f9f97c10 */ /* 0x000fc6000ff7e0ff */
[----:B------:R-:W-:Y:S04]  /*17ae0*/  STL [R1+0x630], R204 ;  /* 0x000630cc01007387 */ /* 0x000fe80000100800 */
[----:B------:R0:W-:Y:S04]  /*17af0*/  STL [R1+0x628], R240 ;  /* 0x000628f001007387 */ /* 0x0001e80000100800 */
[----:B------:R-:W-:Y:S01]  /*17b00*/  STL [R1+0x604], R210 ;  /* 0x000604d201007387 */ /* 0x000fe20000100800 */
[----:B------:R-:W-:Y:S02]  /*17b10*/  IADD3.X R208, R208, UR7, RZ, P4, !PT ;  /* 0x00000007d0d07c10 */ /* 0x000fe4000a7fe4ff */
[----:B------:R-:W-:Y:S01]  /*17b20*/  IADD3 R216, P4, R216, UR6, RZ ;  /* 0x00000006d8d87c10 */ /* 0x000fe2000ff9e0ff */
[----:B0-----:R-:W3:Y:S04]  /*17b30*/  LDL.LU R240, [R1+0x5e0] ;  /* 0x0005e00001f07983 */ /* 0x001ee80000300800 */
[----:B------:R0:W-:Y:S04]  /*17b40*/  STL [R1+0x5fc], R249 ;  /* 0x0005fcf901007387 */ /* 0x0001e80000100800 */
[----:B0-----:R-:W4:Y:S01]  /*17b50*/  LDL.LU R249, [R1+0xad0] ;  /* 0x000ad00001f97983 */ /* 0x001f220000300800 */
[----:B------:R-:W-:-:S02]  /*17b60*/  IADD3.X R244, R244, UR7, RZ, P5, !PT ;  /* 0x00000007f4f47c10 */ /* 0x000fc4000affe4ff */
[----:B------:R-:W-:Y:S02]  /*17b70*/  IADD3 R217, P5, R217, UR6, RZ ;  /* 0x00000006d9d97c10 */ /* 0x000fe4000ffbe0ff */
[----:B------:R-:W-:Y:S01]  /*17b80*/  IADD3.X R220, R220, UR7, RZ, P6, !PT ;  /* 0x00000007dcdc7c10 */ /* 0x000fe2000b7fe4ff */
[----:B------:R0:W-:Y:S04]  /*17b90*/  STL [R1+0x618], R244 ;  /* 0x000618f401007387 */ /* 0x0001e80000100800 */
[----:B------:R-:W-:Y:S01]  /*17ba0*/  STL [R1+0x620], R208 ;  /* 0x000620d001007387 */ /* 0x000fe20000100800 */
[----:B------:R-:W-:Y:S02]  /*17bb0*/  IADD3 R221, P6, R221, UR6, RZ ;  /* 0x00000006dddd7c10 */ /* 0x000fe4000ffde0ff */
[----:B------:R-:W-:Y:S01]  /*17bc0*/  IADD3.X R241, R241, UR7, RZ, P1, !PT ;  /* 0x00000007f1f17c10 */ /* 0x000fe20008ffe4ff */
[----:B0-----:R-:W4:Y:S04]  /*17bd0*/  LDL.LU R244, [R1+0xaf4] ;  /* 0x000af40001f47983 */ /* 0x001f280000300800 */
[----:B------:R-:W-:Y:S04]  /*17be0*/  STL [R1+0x5f4], R216 ;  /* 0x0005f4d801007387 */ /* 0x000fe80000100800 */
[----:B------:R-:W-:Y:S04]  /*17bf0*/  STL [R1+0x5ec], R217 ;  /* 0x0005ecd901007387 */ /* 0x000fe80000100800 */
[----:B------:R0:W-:Y:S04]  /*17c00*/  STL [R1+0x608], R241 ;  /* 0x000608f101007387 */ /* 0x0001e80000100800 */
[----:B------:R-:W-:Y:S01]  /*17c10*/  STL [R1+0x610], R220 ;  /* 0x000610dc01007387 */ /* 0x000fe20000100800 */
[----:B------:R-:W-:-:S02]  /*17c20*/  IADD3 R224, P1, R224, UR6, RZ ;  /* 0x00000006e0e07c10 */ /* 0x000fc4000ff3e0ff */
[----:B------:R-:W-:Y:S02]  /*17c30*/  IADD3.X R225, R225, UR7, RZ, P2, !PT ;  /* 0x00000007e1e17c10 */ /* 0x000fe400097fe4ff */
[----:B------:R-:W-:Y:S02]  /*17c40*/  IADD3 R228, P2, R228, UR6, RZ ;  /* 0x00000006e4e47c10 */ /* 0x000fe4000ff5e0ff */
[----:B------:R-:W-:Y:S02]  /*17c50*/  IADD3.X R229, R229, UR7, RZ, P3, !PT ;  /* 0x00000007e5e57c10 */ /* 0x000fe40009ffe4ff */
[----:B------:R-:W-:Y:S01]  /*17c60*/  IADD3 R232, P3, R232, UR6, RZ ;  /* 0x00000006e8e87c10 */ /* 0x000fe2000ff7e0ff */
[----:B0-----:R-:W4:Y:S04]  /*17c70*/  LDL.LU R241, [R1+0xac8] ;  /* 0x000ac80001f17983 */ /* 0x001f280000300800 */
[----:B------:R-:W-:Y:S04]  /*17c80*/  STL [R1+0x900], R221 ;  /* 0x000900dd01007387 */ /* 0x000fe80000100800 */
[----:B------:R-:W-:Y:S04]  /*17c90*/  STL [R1+0x8fc], R224 ;  /* 0x0008fce001007387 */ /* 0x000fe80000100800 */
[----:B------:R-:W-:Y:S01]  /*17ca0*/  STL [R1+0x600], R225 ;  /* 0x000600e101007387 */ /* 0x000fe20000100800 */
[----:B------:R-:W-:-:S03]  /*17cb0*/  IADD3.X R233, R233, UR7, RZ, P4, !PT ;  /* 0x00000007e9e97c10 */ /* 0x000fc6000a7fe4ff */
[----:B------:R-:W-:Y:S04]  /*17cc0*/  STL [R1+0xaf8], R228 ;  /* 0x000af8e401007387 */ /* 0x000fe80000100800 */
[----:B------:R-:W-:Y:S04]  /*17cd0*/  STL [R1+0x5f8], R229 ;  /* 0x0005f8e501007387 */ /* 0x000fe80000100800 */
[----:B------:R-:W-:Y:S01]  /*17ce0*/  STL [R1+0xaf0], R232 ;  /* 0x000af0e801007387 */ /* 0x000fe20000100800 */
[----:B------:R-:W-:-:S05]  /*17cf0*/  IADD3.X R252, R252, UR7, RZ, P5, !PT ;  /* 0x00000007fcfc7c10 */ /* 0x000fca000affe4ff */
[----:B------:R0:W-:Y:S04]  /*17d00*/  STL [R1+0x5e8], R252 ;  /* 0x0005e8fc01007387 */ /* 0x0001e80000100800 */
[----:B------:R-:W-:Y:S04]  /*17d10*/  STL [R1+0x5f0], R233 ;  /* 0x0005f0e901007387 */ /* 0x000fe80000100800 */
[----:B0-----:R-:W4:Y:S01]  /*17d20*/  LDL.LU R252, [R1+0xaec] ;  /* 0x000aec0001fc7983 */ /* 0x001f220000300800 */
[----:B------:R-:W-:Y:S02]  /*17d30*/  IADD3 R236, P4, R236, UR6, RZ ;  /* 0x00000006ecec7c10 */ /* 0x000fe4000ff9e0ff */
[----:B------:R-:W-:-:S02]  /*17d40*/  IADD3 R237, P5, R237, UR6, RZ ;  /* 0x00000006eded7c10 */ /* 0x000fc4000ffbe0ff */
[----:B------:R-:W-:Y:S01]  /*17d50*/  IADD3.X R245, R245, UR7, RZ, P6, !PT ;  /* 0x00000007f5f57c10 */ /* 0x000fe2000b7fe4ff */
[----:B------:R-:W-:Y:S04]  /*17d60*/  STL [R1+0xae8], R236 ;  /* 0x000ae8ec01007387 */ /* 0x000fe80000100800 */
[----:B------:R-:W4:Y:S04]  /*17d70*/  LDL.LU R202, [R1+0xac0] ;  /* 0x000ac00001ca7983 */ /* 0x000f280000300800 */
[----:B------:R-:W-:Y:S04]  /*17d80*/  STL [R1+0xae0], R237 ;  /* 0x000ae0ed01007387 */ /* 0x000fe80000100800 */
[----:B------:R0:W-:Y:S04]  /*17d90*/  STL [R1+0x5e4], R245 ;  /* 0x0005e4f501007387 */ /* 0x0001e80000100800 */
[----:B0-----:R-:W4:Y:S04]  /*17da0*/  LDL.LU R245, [R1+0xae4] ;  /* 0x000ae40001f57983 */ /* 0x001f280000300800 */
[----:B------:R-:W4:Y:S01]  /*17db0*/  LDL.LU R251, [R1+0xab8] ;  /* 0x000ab80001fb7983 */ /* 0x000f220000300800 */
[----:B--2---:R-:W-:-:S05]  /*17dc0*/  IADD3 R248, P6, R248, UR6, RZ ;  /* 0x00000006f8f87c10 */ /* 0x004fca000ffde0ff */
[----:B------:R0:W-:Y:S04]  /*17dd0*/  STL [R1+0xad8], R248 ;  /* 0x000ad8f801007387 */ /* 0x0001e80000100800 */
[----:B------:R-:W2:Y:S04]  /*17de0*/  LDL.LU R206, [R1+0xadc] ;  /* 0x000adc0001ce7983 */ /* 0x000ea80000300800 */
[----:B------:R-:W2:Y:S04]  /*17df0*/  LDL.LU R237, [R1+0xab0] ;  /* 0x000ab00001ed7983 */ /* 0x000ea80000300800 */
[----:B0-----:R-:W2:Y:S04]  /*17e00*/  LDL.LU R248, [R1+0xad4] ;  /* 0x000ad40001f87983 */ /* 0x001ea80000300800 */
[----:B------:R-:W2:Y:S01]  /*17e10*/  LDL.LU R204, [R1+0xaa8] ;  /* 0x000aa80001cc7983 */ /* 0x000ea20000300800 */
[----:B---3--:R-:W-:-:S03]  /*17e20*/  IADD3.X R240, R240, UR7, RZ, P1, !PT ;  /* 0x00000007f0f07c10 */ /* 0x008fc60008ffe4ff */
[----:B------:R-:W3:Y:S04]  /*17e30*/  LDL.LU R210, [R1+0xacc] ;  /* 0x000acc0001d27983 */ /* 0x000ee80000300800 */
[----:B------:R-:W-:Y:S01]  /*17e40*/  STL [R1+0x5e0], R240 ;  /* 0x0005e0f001007387 */ /* 0x000fe20000100800 */
[----:B----4-:R-:W-:-:S05]  /*17e50*/  IADD3 R249, P1, R249, UR6, RZ ;  /* 0x00000006f9f97c10 */ /* 0x010fca000ff3e0ff */
[----:B------:R0:W-:Y:S04]  /*17e60*/  STL [R1+0xad0], R249 ;  /* 0x000ad0f901007387 */ /* 0x0001e80000100800 */
[----:B0-----:R-:W4:Y:S01]  /*17e70*/  LDL.LU R249, [R1+0xaa0] ;  /* 0x000aa00001f97983 */ /* 0x001f220000300800 */
[----:B------:R-:W-:-:S03]  /*17e80*/  IADD3.X R244, R244, UR7, RZ, P2, !PT ;  /* 0x00000007f4f47c10 */ /* 0x000fc600097fe4ff */
[----:B------:R-:W4:Y:S04]  /*17e90*/  LDL.LU R208, [R1+0xac4] ;  /* 0x000ac40001d07983 */ /* 0x000f280000300800 */
[----:B------:R-:W4:Y:S04]  /*17ea0*/  LDL.LU R216, [R1+0xa98] ;  /* 0x000a980001d87983 */ /* 0x000f280000300800 */
[----:B------:R-:W4:Y:S04]  /*17eb0*/  LDL.LU R217, [R1+0xabc] ;  /* 0x000abc0001d97983 */ /* 0x000f280000300800 */
[----:B------:R0:W-:Y:S01]  /*17ec0*/  STL [R1+0xaf4], R244 ;  /* 0x000af4f401007387 */ /* 0x0001e20000100800 */
[----:B------:R-:W-:-:S03]  /*17ed0*/  IADD3 R241, P2, R241, UR6, RZ ;  /* 0x00000006f1f17c10 */ /* 0x000fc6000ff5e0ff */
[----:B0-----:R-:W4:Y:S04]  /*17ee0*/  LDL.LU R244, [R1+0xa90] ;  /* 0x000a900001f47983 */ /* 0x001f280000300800 */
[----:B------:R-:W4:Y:S04]  /*17ef0*/  LDL.LU R220, [R1+0xab4] ;  /* 0x000ab40001dc7983 */ /* 0x000f280000300800 */
[----:B------:R-:W4:Y:S04]  /*17f00*/  LDL.LU R221, [R1+0xa88] ;  /* 0x000a880001dd7983 */ /* 0x000f280000300800 */
[----:B------:R-:W4:Y:S04]  /*17f10*/  LDL.LU R224, [R1+0xaac] ;  /* 0x000aac0001e07983 */ /* 0x000f280000300800 */
[----:B------:R0:W-:Y:S04]  /*17f20*/  STL [R1+0xac8], R241 ;  /* 0x000ac8f101007387 */ /* 0x0001e80000100800 */
[----:B------:R-:W4:Y:S04]  /*17f30*/  LDL.LU R225, [R1+0xa80] ;  /* 0x000a800001e17983 */ /* 0x000f280000300800 */
[----:B------:R-:W4:Y:S04]  /*17f40*/  LDL.LU R228, [R1+0xaa4] ;  /* 0x000aa40001e47983 */ /* 0x000f280000300800 */
[----:B------:R-:W4:Y:S04]  /*17f50*/  LDL.LU R229, [R1+0xa78] ;  /* 0x000a780001e57983 */ /* 0x000f280000300800 */
[----:B------:R-:W4:Y:S04]  /*17f60*/  LDL.LU R232, [R1+0xa9c] ;  /* 0x000a9c0001e87983 */ /* 0x000f280000300800 */
[----:B------:R-:W4:Y:S04]  /*17f70*/  LDL.LU R233, [R1+0xa70] ;  /* 0x000a700001e97983 */ /* 0x000f280000300800 */
[----:B------:R-:W4:Y:S04]  /*17f80*/  LDL.LU R240, [R1+0xa94] ;  /* 0x000a940001f07983 */ /* 0x000f280000300800 */
[----:B------:R-:W4:Y:S04]  /*17f90*/  LDL.LU R236, [R1+0xa68] ;  /* 0x000a680001ec7983 */ /* 0x000f280000300800 */
[----:B0-----:R-:W4:Y:S01]  /*17fa0*/  LDL.LU R241, [R1+0xa8c] ;  /* 0x000a8c0001f17983 */ /* 0x001f220000300800 */
[----:B------:R-:W-:-:S05]  /*17fb0*/  IADD3.X R252, R252, UR7, RZ, P3, !PT ;  /* 0x00000007fcfc7c10 */ /* 0x000fca0009ffe4ff */
[----:B------:R0:W-:Y:S04]  /*17fc0*/  STL [R1+0xaec], R252 ;  /* 0x000aecfc01007387 */ /* 0x0001e80000100800 */
[----:B0-----:R-:W4:Y:S01]  /*17fd0*/  LDL.LU R252, [R1+0xa60] ;  /* 0x000a600001fc7983 */ /* 0x001f220000300800 */
[----:B------:R-:W-:Y:S02]  /*17fe0*/  IADD3 R202, P3, R202, UR6, RZ ;  /* 0x00000006caca7c10 */ /* 0x000fe4000ff7e0ff */
[----:B------:R-:W-:Y:S02]  /*17ff0*/  IADD3.X R245, R245, UR7, RZ, P4, !PT ;  /* 0x00000007f5f57c10 */ /* 0x000fe4000a7fe4ff */
[----:B------:R-:W-:-:S03]  /*18000*/  IADD3 R251, P4, R251, UR6, RZ ;  /* 0x00000006fbfb7c10 */ /* 0x000fc6000ff9e0ff */
[----:B------:R0:W-:Y:S04]  /*18010*/  STL [R1+0xae4], R245 ;  /* 0x000ae4f501007387 */ /* 0x0001e80000100800 */
[----:B0-----:R-:W4:Y:S04]  /*18020*/  LDL.LU R245, [R1+0xa84] ;  /* 0x000a840001f57983 */ /* 0x001f280000300800 */
[----:B------:R-:W-:Y:S04]  /*18030*/  STL [R1+0xac0], R202 ;  /* 0x000ac0ca01007387 */ /* 0x000fe80000100800 */
[----:B------:R-:W-:Y:S01]  /*18040*/  STL [R1+0xab8], R251 ;  /* 0x000ab8fb01007387 */ /* 0x000fe20000100800 */
[----:B--2---:R-:W-:-:S02]  /*18050*/  IADD3.X R206, R206, UR7, RZ, P5, !PT ;  /* 0x00000007cece7c10 */ /* 0x004fc4000affe4ff */
[----:B------:R-:W-:-:S05]  /*18060*/  IADD3 R237, P5, R237, UR6, RZ ;  /* 0x00000006eded7c10 */ /* 0x000fca000ffbe0ff */
[----:B------:R0:W-:Y:S01]  /*18070*/  STL [R1+0xab0], R237 ;  /* 0x000ab0ed01007387 */ /* 0x0001e20000100800 */
[----:B------:R-:W-:-:S03]  /*18080*/  IADD3.X R248, R248, UR7, RZ, P6, !PT ;  /* 0x00000007f8f87c10 */ /* 0x000fc6000b7fe4ff */
[----:B------:R-:W-:Y:S01]  /*18090*/  STL [R1+0xadc], R206 ;  /* 0x000adcce01007387 */ /* 0x000fe20000100800 */
[----:B---3--:R-:W-:Y:S02]  /*180a0*/  IADD3.X R210, R210, UR7, RZ, P1, !PT ;  /* 0x00000007d2d27c10 */ /* 0x008fe40008ffe4ff */
[----:B------:R-:W-:Y:S01]  /*180b0*/  IADD3 R204, P6, R204, UR6, RZ ;  /* 0x00000006cccc7c10 */ /* 0x000fe2000ffde0ff */
[----:B0-----:R-:W2:Y:S04]  /*180c0*/  LDL.LU R237, [R1+0xa58] ;  /* 0x000a580001ed7983 */ /* 0x001ea80000300800 */
[----:B------:R0:W-:Y:S04]  /*180d0*/  STL [R1+0xad4], R248 ;  /* 0x000ad4f801007387 */ /* 0x0001e80000100800 */
[----:B0-----:R-:W3:Y:S01]  /*180e0*/  LDL.LU R248, [R1+0xa7c] ;  /* 0x000a7c0001f87983 */ /* 0x001ee20000300800 */
[----:B----4-:R-:W-:-:S02]  /*180f0*/  IADD3 R249, P1, R249, UR6, RZ ;  /* 0x00000006f9f97c10 */ /* 0x010fc4000ff3e0ff */
[----:B------:R-:W-:Y:S02]  /*18100*/  IADD3.X R208, R208, UR7, RZ, P2, !PT ;  /* 0x00000007d0d07c10 */ /* 0x000fe400097fe4ff */
[----:B------:R-:W-:Y:S01]  /*18110*/  IADD3.X R217, R217, UR7, RZ, P3, !PT ;  /* 0x00000007d9d97c10 */ /* 0x000fe20009ffe4ff */
[----:B------:R0:W-:Y:S04]  /*18120*/  STL [R1+0xaa0], R249 ;  /* 0x000aa0f901007387 */ /* 0x0001e80000100800 */
[----:B------:R-:W-:Y:S01]  /*18130*/  STL [R1+0xaa8], R204 ;  /* 0x000aa8cc01007387 */ /* 0x000fe20000100800 */
[----:B------:R-:W-:-:S03]  /*18140*/  IADD3 R216, P2, R216, UR6, RZ ;  /* 0x00000006d8d87c10 */ /* 0x000fc6000ff5e0ff */
[----:B0-----:R-:W4:Y:S01]  /*18150*/  LDL.LU R249, [R1+0xa50] ;  /* 0x000a500001f97983 */ /* 0x001f220000300800 */
[----:B------:R-:W-:-:S03]  /*18160*/  IADD3 R244, P3, R244, UR6, RZ ;  /* 0x00000006f4f47c10 */ /* 0x000fc6000ff7e0ff */
[----:B------:R-:W-:Y:S04]  /*18170*/  STL [R1+0xacc], R210 ;  /* 0x000accd201007387 */ /* 0x000fe80000100800 */
[----:B------:R-:W-:Y:S01]  /*18180*/  STL [R1+0xac4], R208 ;  /* 0x000ac4d001007387 */ /* 0x000fe20000100800 */
[----:B------:R-:W-:Y:S02]  /*18190*/  IADD3.X R220, R220, UR7, RZ, P4, !PT ;  /* 0x00000007dcdc7c10 */ /* 0x000fe4000a7fe4ff */
[----:B------:R-:W-:Y:S01]  /*181a0*/  IADD3 R221, P4, R221, UR6, RZ ;  /* 0x00000006dddd7c10 */ /* 0x000fe2000ff9e0ff */
[----:B------:R0:W-:Y:S04]  /*181b0*/  STL [R1+0xa90], R244 ;  /* 0x000a90f401007387 */ /* 0x0001e80000100800 */
[----:B------:R-:W-:Y:S01]  /*181c0*/  STL [R1+0xa98], R216 ;  /* 0x000a98d801007387 */ /* 0x000fe20000100800 */
        /* <DEDUP_REMOVED lines=10> */
[----:B------:R-:W-:-:S03]  /*18270*/  IADD3.X R232, R232, UR7, RZ, P1, !PT ;  /* 0x00000007e8e87c10 */ /* 0x000fc60008ffe4ff */
[----:B------:R-:W-:Y:S01]  /*18280*/  STL [R1+0xa80], R225 ;  /* 0x000a80e101007387 */ /* 0x000fe20000100800 */
[----:B------:R-:W-:-:S03]  /*18290*/  IADD3 R233, P1, R233, UR6, RZ ;  /* 0x00000006e9e97c10 */ /* 0x000fc6000ff3e0ff */
[----:B------:R-:W-:Y:S04]  /*182a0*/  STL [R1+0xaa4], R228 ;  /* 0x000aa4e401007387 */ /* 0x000fe80000100800 */
[----:B------:R-:W-:Y:S04]  /*182b0*/  STL [R1+0xa78], R229 ;  /* 0x000a78e501007387 */ /* 0x000fe80000100800 */
[----:B------:R0:W-:Y:S01]  /*182c0*/  STL [R1+0xa94], R240 ;  /* 0x000a94f001007387 */ /* 0x0001e20000100800 */
[----:B------:R-:W-:Y:S02]  /*182d0*/  IADD3 R236, P2, R236, UR6, RZ ;  /* 0x00000006ecec7c10 */ /* 0x000fe4000ff5e0ff */
[----:B------:R-:W-:Y:S01]  /*182e0*/  IADD3.X R241, R241, UR7, RZ, P3, !PT ;  /* 0x00000007f1f17c10 */ /* 0x000fe20009ffe4ff */
[----:B------:R-:W-:Y:S04]  /*182f0*/  STL [R1+0xa9c], R232 ;  /* 0x000a9ce801007387 */ /* 0x000fe80000100800 */
[----:B0-----:R-:W4:Y:S04]  /*18300*/  LDL.LU R240, [R1+0xa48] ;  /* 0x000a480001f07983 */ /* 0x001f280000300800 */
[----:B------:R-:W-:Y:S04]  /*18310*/  STL [R1+0xa70], R233 ;  /* 0x000a70e901007387 */ /* 0x000fe80000100800 */
[----:B------:R-:W4:Y:S04]  /*18320*/  LDL.LU R202, [R1+0xa6c] ;  /* 0x000a6c0001ca7983 */ /* 0x000f280000300800 */
[----:B------:R-:W-:Y:S01]  /*18330*/  STL [R1+0xa68], R236 ;  /* 0x000a68ec01007387 */ /* 0x000fe20000100800 */
[----:B------:R-:W-:-:S05]  /*18340*/  IADD3 R252, P3, R252, UR6, RZ ;  /* 0x00000006fcfc7c10 */ /* 0x000fca000ff7e0ff */
[----:B------:R0:W-:Y:S04]  /*18350*/  STL [R1+0xa60], R252 ;  /* 0x000a60fc01007387 */ /* 0x0001e80000100800 */
[----:B------:R1:W-:Y:S04]  /*18360*/  STL [R1+0xa8c], R241 ;  /* 0x000a8cf101007387 */ /* 0x0003e80000100800 */
[----:B0-----:R-:W4:Y:S04]  /*18370*/  LDL.LU R252, [R1+0xa40] ;  /* 0x000a400001fc7983 */ /* 0x001f280000300800 */
[----:B------:R-:W4:Y:S04]  /*18380*/  LDL.LU R251, [R1+0xa64] ;  /* 0x000a640001fb7983 */ /* 0x000f280000300800 */
[----:B------:R-:W4:Y:S04]  /*18390*/  LDL.LU R206, [R1+0xa38] ;  /* 0x000a380001ce7983 */ /* 0x000f280000300800 */
[----:B-1----:R-:W4:Y:S01]  /*183a0*/  LDL.LU R241, [R1+0xa5c] ;  /* 0x000a5c0001f17983 */ /* 0x002f220000300800 */
[----:B------:R-:W-:-:S05]  /*183b0*/  IADD3.X R245, R245, UR7, RZ, P4, !PT ;  /* 0x00000007f5f57c10 */ /* 0x000fca000a7fe4ff */
[----:B------:R0:W-:Y:S04]  /*183c0*/  STL [R1+0xa84], R245 ;  /* 0x000a84f501007387 */ /* 0x0001e80000100800 */
[----:B0-----:R-:W4:Y:S04]  /*183d0*/  LDL.LU R245, [R1+0xa30] ;  /* 0x000a300001f57983 */ /* 0x001f280000300800 */
[----:B------:R-:W4:Y:S04]  /*183e0*/  LDL.LU R204, [R1+0xa54] ;  /* 0x000a540001cc7983 */ /* 0x000f280000300800 */
[----:B------:R-:W4:Y:S01]  /*183f0*/  LDL.LU R210, [R1+0xa28] ;  /* 0x000a280001d27983 */ /* 0x000f220000300800 */
[----:B--2---:R-:W-:-:S05]  /*18400*/  IADD3 R237, P4, R237, UR6, RZ ;  /* 0x00000006eded7c10 */ /* 0x004fca000ff9e0ff */
[----:B------:R-:W-:Y:S01]  /*18410*/  STL [R1+0xa58], R237 ;  /* 0x000a58ed01007387 */ /* 0x000fe20000100800 */
[----:B---3--:R-:W-:-:S05]  /*18420*/  IADD3.X R248, R248, UR7, RZ, P5, !PT ;  /* 0x00000007f8f87c10 */ /* 0x008fca000affe4ff */
[----:B------:R0:W-:Y:S04]  /*18430*/  STL [R1+0xa7c], R248 ;  /* 0x000a7cf801007387 */ /* 0x0001e80000100800 */
[----:B0-----:R-:W2:Y:S04]  /*18440*/  LDL.LU R248, [R1+0xa4c] ;  /* 0x000a4c0001f87983 */ /* 0x001ea80000300800 */
[----:B------:R-:W3:Y:S04]  /*18450*/  LDL.LU R208, [R1+0xa20] ;  /* 0x000a200001d07983 */ /* 0x000ee80000300800 */
[----:B------:R-:W3:Y:S04]  /*18460*/  LDL.LU R216, [R1+0xa44] ;  /* 0x000a440001d87983 */ /* 0x000ee80000300800 */
[----:B------:R-:W3:Y:S01]  /*18470*/  LDL.LU R217, [R1+0xa18] ;  /* 0x000a180001d97983 */ /* 0x000ee20000300800 */
[----:B----4-:R-:W-:-:S05]  /*18480*/  IADD3 R249, P5, R249, UR6, RZ ;  /* 0x00000006f9f97c10 */ /* 0x010fca000ffbe0ff */
[----:B------:R0:W-:Y:S04]  /*18490*/  STL [R1+0xa50], R249 ;  /* 0x000a50f901007387 */ /* 0x0001e80000100800 */
[----:B0-----:R-:W4:Y:S01]  /*184a0*/  LDL.LU R249, [R1+0xa3c] ;  /* 0x000a3c0001f97983 */ /* 0x001f220000300800 */
[----:B------:R-:W-:-:S03]  /*184b0*/  IADD3.X R244, R244, UR7, RZ, P6, !PT ;  /* 0x00000007f4f47c10 */ /* 0x000fc6000b7fe4ff */
        /* <DEDUP_REMOVED lines=9> */
[----:B0-----:R-:W4:Y:S04]  /*18550*/  LDL.LU R244, [R1+0x9f0] ;  /* 0x0009f00001f47983 */ /* 0x001f280000300800 */
[----:B------:R-:W4:Y:S04]  /*18560*/  LDL.LU R236, [R1+0xa14] ;  /* 0x000a140001ec7983 */ /* 0x000f280000300800 */
[----:B------:R-:W4:Y:S01]  /*18570*/  LDL.LU R237, [R1+0x9e8] ;  /* 0x0009e80001ed7983 */ /* 0x000f220000300800 */
[----:B------:R-:W-:-:S02]  /*18580*/  IADD3 R240, P6, R240, UR6, RZ ;  /* 0x00000006f0f07c10 */ /* 0x000fc4000ffde0ff */
[----:B------:R-:W-:-:S03]  /*18590*/  IADD3.X R202, R202, UR7, RZ, P1, !PT ;  /* 0x00000007caca7c10 */ /* 0x000fc60008ffe4ff */
[----:B------:R0:W-:Y:S04]  /*185a0*/  STL [R1+0xa48], R240 ;  /* 0x000a48f001007387 */ /* 0x0001e80000100800 */
[----:B0-----:R-:W4:Y:S01]  /*185b0*/  LDL.LU R240, [R1+0xa0c] ;  /* 0x000a0c0001f07983 */ /* 0x001f220000300800 */
[----:B------:R-:W-:-:S05]  /*185c0*/  IADD3 R252, P1, R252, UR6, RZ ;  /* 0x00000006fcfc7c10 */ /* 0x000fca000ff3e0ff */
[----:B------:R0:W-:Y:S04]  /*185d0*/  STL [R1+0xa40], R252 ;  /* 0x000a40fc01007387 */ /* 0x0001e80000100800 */
[----:B0-----:R-:W4:Y:S01]  /*185e0*/  LDL.LU R252, [R1+0x9e0] ;  /* 0x0009e00001fc7983 */ /* 0x001f220000300800 */
[----:B------:R-:W-:Y:S02]  /*185f0*/  IADD3.X R251, R251, UR7, RZ, P2, !PT ;  /* 0x00000007fbfb7c10 */ /* 0x000fe400097fe4ff */
[----:B------:R-:W-:Y:S02]  /*18600*/  IADD3.X R241, R241, UR7, RZ, P3, !PT ;  /* 0x00000007f1f17c10 */ /* 0x000fe40009ffe4ff */
[----:B------:R-:W-:Y:S01]  /*18610*/  IADD3 R206, P2, R206, UR6, RZ ;  /* 0x00000006cece7c10 */ /* 0x000fe2000ff5e0ff */
[----:B------:R-:W-:Y:S01]  /*18620*/  STL [R1+0xa6c], R202 ;  /* 0x000a6cca01007387 */ /* 0x000fe20000100800 */
[----:B------:R-:W-:-:S03]  /*18630*/  IADD3 R245, P3, R245, UR6, RZ ;  /* 0x00000006f5f57c10 */ /* 0x000fc6000ff7e0ff */
[----:B------:R-:W-:Y:S04]  /*18640*/  STL [R1+0xa64], R251 ;  /* 0x000a64fb01007387 */ /* 0x000fe80000100800 */
[----:B------:R0:W-:Y:S04]  /*18650*/  STL [R1+0xa5c], R241 ;  /* 0x000a5cf101007387 */ /* 0x0001e80000100800 */
[----:B------:R-:W-:Y:S01]  /*18660*/  STL [R1+0xa38], R206 ;  /* 0x000a38ce01007387 */ /* 0x000fe20000100800 */
[----:B------:R-:W-:Y:S02]  /*18670*/  IADD3.X R204, R204, UR7, RZ, P4, !PT ;  /* 0x00000007cccc7c10 */ /* 0x000fe4000a7fe4ff */
[----:B------:R-:W-:Y:S01]  /*18680*/  IADD3 R210, P4, R210, UR6, RZ ;  /* 0x00000006d2d27c10 */ /* 0x000fe2000ff9e0ff */
[----:B0-----:R-:W4:Y:S04]  /*18690*/  LDL.LU R241, [R1+0xa04] ;  /* 0x000a040001f17983 */ /* 0x001f280000300800 */
[----:B------:R0:W-:Y:S04]  /*186a0*/  STL [R1+0xa30], R245 ;  /* 0x000a30f501007387 */ /* 0x0001e80000100800 */
[----:B0-----:R-:W4:Y:S01]  /*186b0*/  LDL.LU R245, [R1+0x9d8] ;  /* 0x0009d80001f57983 */ /* 0x001f220000300800 */
[----:B--2---:R-:W-:-:S02]  /*186c0*/  IADD3.X R248, R248, UR7, RZ, P5, !PT ;  /* 0x00000007f8f87c10 */ /* 0x004fc4000affe4ff */
[----:B---3--:R-:W-:Y:S02]  /*186d0*/  IADD3 R208, P5, R208, UR6, RZ ;  /* 0x00000006d0d07c10 */ /* 0x008fe4000ffbe0ff */
[----:B------:R-:W-:Y:S01]  /*186e0*/  IADD3.X R216, R216, UR7, RZ, P6, !PT ;  /* 0x00000007d8d87c10 */ /* 0x000fe2000b7fe4ff */
[----:B------:R0:W-:Y:S04]  /*186f0*/  STL [R1+0xa4c], R248 ;  /* 0x000a4cf801007387 */ /* 0x0001e80000100800 */
[----:B------:R-:W-:Y:S01]  /*18700*/  STL [R1+0xa54], R204 ;  /* 0x000a54cc01007387 */ /* 0x000fe20000100800 */
[----:B------:R-:W-:-:S03]  /*18710*/  IADD3 R217, P6, R217, UR6, RZ ;  /* 0x00000006d9d97c10 */ /* 0x000fc6000ffde0ff */
[----:B0-----:R-:W2:Y:S04]  /*18720*/  LDL.LU R248, [R1+0x9fc] ;  /* 0x0009fc0001f87983 */ /* 0x001ea80000300800 */
[----:B------:R-:W-:Y:S04]  /*18730*/  STL [R1+0xa28], R210 ;  /* 0x000a28d201007387 */ /* 0x000fe80000100800 */
[----:B------:R-:W-:Y:S01]  /*18740*/  STL [R1+0xa20], R208 ;  /* 0x000a20d001007387 */ /* 0x000fe20000100800 */
[----:B----4-:R-:W-:Y:S02]  /*18750*/  IADD3.X R249, R249, UR7, RZ, P1, !PT ;  /* 0x00000007f9f97c10 */ /* 0x010fe40008ffe4ff */
[----:B------:R-:W-:-:S02]  /*18760*/  IADD3 R220, P1, R220, UR6, RZ ;  /* 0x00000006dcdc7c10 */ /* 0x000fc4000ff3e0ff */
[----:B------:R-:W-:Y:S01]  /*18770*/  IADD3.X R221, R221, UR7, RZ, P2, !PT ;  /* 0x00000007dddd7c10 */ /* 0x000fe200097fe4ff */
[----:B------:R0:W-:Y:S04]  /*18780*/  STL [R1+0xa3c], R249 ;  /* 0x000a3cf901007387 */ /* 0x0001e80000100800 */
[----:B------:R-:W-:Y:S01]  /*18790*/  STL [R1+0xa44], R216 ;  /* 0x000a44d801007387 */ /* 0x000fe20000100800 */
[----:B------:R-:W-:Y:S02]  /*187a0*/  IADD3 R224, P2, R224, UR6, RZ ;  /* 0x00000006e0e07c10 */ /* 0x000fe4000ff5e0ff */
[----:B------:R-:W-:Y:S02]  /*187b0*/  IADD3.X R225, R225, UR7, RZ, P3, !PT ;  /* 0x00000007e1e17c10 */ /* 0x000fe40009ffe4ff */
[----:B------:R-:W-:-:S02]  /*187c0*/  IADD3 R228, P3, R228, UR6, RZ ;  /* 0x00000006e4e47c10 */ /* 0x000fc4000ff7e0ff */
[----:B------:R-:W-:Y:S02]  /*187d0*/  IADD3.X R229, R229, UR7, RZ, P4, !PT ;  /* 0x00000007e5e57c10 */ /* 0x000fe4000a7fe4ff */
[----:B------:R-:W-:Y:S01]  /*187e0*/  IADD3.X R233, R233, UR7, RZ, P5, !PT ;  /* 0x00000007e9e97c10 */ /* 0x000fe2000affe4ff */
[----:B0-----:R-:W3:Y:S04]  /*187f0*/  LDL.LU R249, [R1+0x9d0] ;  /* 0x0009d00001f97983 */ /* 0x001ee80000300800 */
[----:B------:R-:W-:Y:S04]  /*18800*/  STL [R1+0xa18], R217 ;  /* 0x000a18d901007387 */ /* 0x000fe80000100800 */
[----:B------:R-:W-:Y:S04]  /*18810*/  STL [R1+0xa10], R220 ;  /* 0x000a10dc01007387 */ /* 0x000fe80000100800 */
[----:B------:R-:W-:Y:S01]  /*18820*/  STL [R1+0xa34], R221 ;  /* 0x000a34dd01007387 */ /* 0x000fe20000100800 */
[----:B------:R-:W-:-:S03]  /*18830*/  IADD3 R244, P5, R244, UR6, RZ ;  /* 0x00000006f4f47c10 */ /* 0x000fc6000ffbe0ff */
[----:B------:R-:W-:Y:S01]  /*18840*/  STL [R1+0xa08], R224 ;  /* 0x000a08e001007387 */ /* 0x000fe20000100800 */
        /* <DEDUP_REMOVED lines=15> */
[----:B------:R-:W-:Y:S04]  /*18940*/  STL [R1+0xa0c], R240 ;  /* 0x000a0cf001007387 */ /* 0x000fe80000100800 */
[----:B------:R-:W4:Y:S04]  /*18950*/  LDL.LU R204, [R1+0x9c0] ;  /* 0x0009c00001cc7983 */ /* 0x000f280000300800 */
[----:B------:R-:W4:Y:S04]  /*18960*/  LDL.LU R210, [R1+0x9e4] ;  /* 0x0009e40001d27983 */ /* 0x000f280000300800 */
[----:B------:R-:W4:Y:S01]  /*18970*/  LDL.LU R208, [R1+0x9b8] ;  /* 0x0009b80001d07983 */ /* 0x000f220000300800 */
[----:B------:R-:W-:-:S05]  /*18980*/  IADD3 R252, P1, R252, UR6, RZ ;  /* 0x00000006fcfc7c10 */ /* 0x000fca000ff3e0ff */
[----:B------:R0:W-:Y:S04]  /*18990*/  STL [R1+0x9e0], R252 ;  /* 0x0009e0fc01007387 */ /* 0x0001e80000100800 */
[----:B0-----:R-:W4:Y:S04]  /*189a0*/  LDL.LU R252, [R1+0x9dc] ;  /* 0x0009dc0001fc7983 */ /* 0x001f280000300800 */
[----:B------:R-:W4:Y:S01]  /*189b0*/  LDL.LU R216, [R1+0x9b0] ;  /* 0x0009b00001d87983 */ /* 0x000f220000300800 */
[----:B------:R-:W-:-:S03]  /*189c0*/  IADD3.X R241, R241, UR7, RZ, P2, !PT ;  /* 0x00000007f1f17c10 */ /* 0x000fc600097fe4ff */
[----:B------:R-:W4:Y:S04]  /*189d0*/  LDL.LU R217, [R1+0x9d4] ;  /* 0x0009d40001d97983 */ /* 0x000f280000300800 */
[----:B------:R-:W-:Y:S04]  /*189e0*/  STL [R1+0xa04], R241 ;  /* 0x000a04f101007387 */ /* 0x000fe80000100800 */
[----:B------:R-:W4:Y:S01]  /*189f0*/  LDL.LU R220, [R1+0x9a8] ;  /* 0x0009a80001dc7983 */ /* 0x000f220000300800 */
[----:B------:R-:W-:-:S05]  /*18a00*/  IADD3 R245, P2, R245, UR6, RZ ;  /* 0x00000006f5f57c10 */ /* 0x000fca000ff5e0ff */
[----:B------:R0:W-:Y:S04]  /*18a10*/  STL [R1+0x9d8], R245 ;  /* 0x0009d8f501007387 */ /* 0x0001e80000100800 */
[----:B------:R-:W4:Y:S04]  /*18a20*/  LDL.LU R221, [R1+0x9cc] ;  /* 0x0009cc0001dd7983 */ /* 0x000f280000300800 */
[----:B------:R-:W4:Y:S04]  /*18a30*/  LDL.LU R224, [R1+0x9a0] ;  /* 0x0009a00001e07983 */ /* 0x000f280000300800 */
[----:B------:R-:W4:Y:S01]  /*18a40*/  LDL.LU R225, [R1+0x9c4] ;  /* 0x0009c40001e17983 */ /* 0x000f220000300800 */
[----:B--2---:R-:W-:-:S05]  /*18a50*/  IADD3.X R248, R248, UR7, RZ, P3, !PT ;  /* 0x00000007f8f87c10 */ /* 0x004fca0009ffe4ff */
[----:B------:R-:W-:Y:S04]  /*18a60*/  STL [R1+0x9fc], R248 ;  /* 0x0009fcf801007387 */ /* 0x000fe80000100800 */
[----:B0-----:R-:W2:Y:S04]  /*18a70*/  LDL.LU R245, [R1+0x998] ;  /* 0x0009980001f57983 */ /* 0x001ea80000300800 */
[----:B------:R-:W2:Y:S04]  /*18a80*/  LDL.LU R228, [R1+0x9bc] ;  /* 0x0009bc0001e47983 */ /* 0x000ea80000300800 */
[----:B------:R-:W2:Y:S01]  /*18a90*/  LDL.LU R229, [R1+0x990] ;  /* 0x0009900001e57983 */ /* 0x000ea20000300800 */
[----:B---3--:R-:W-:-:S05]  /*18aa0*/  IADD3 R249, P3, R249, UR6, RZ ;  /* 0x00000006f9f97c10 */ /* 0x008fca000ff7e0ff */
[----:B------:R0:W-:Y:S04]  /*18ab0*/  STL [R1+0x9d0], R249 ;  /* 0x0009d0f901007387 */ /* 0x0001e80000100800 */
[----:B0-----:R-:W3:Y:S04]  /*18ac0*/  LDL.LU R249, [R1+0x9b4] ;  /* 0x0009b40001f97983 */ /* 0x001ee80000300800 */
[----:B------:R-:W3:Y:S04]  /*18ad0*/  LDL.LU R232, [R1+0x988] ;  /* 0x0009880001e87983 */ /* 0x000ee80000300800 */
[----:B------:R-:W3:Y:S04]  /*18ae0*/  LDL.LU R233, [R1+0x9ac] ;  /* 0x0009ac0001e97983 */ /* 0x000ee80000300800 */
[----:B------:R-:W3:Y:S04]  /*18af0*/  LDL.LU R236, [R1+0x980] ;  /* 0x0009800001ec7983 */ /* 0x000ee80000300800 */
[----:B------:R-:W3:Y:S04]  /*18b00*/  LDL.LU R237, [R1+0x9a4] ;  /* 0x0009a40001ed7983 */ /* 0x000ee80000300800 */
[----:B------:R-:W3:Y:S01]  /*18b10*/  LDL.LU R248, [R1+0x978] ;  /* 0x0009780001f87983 */ /* 0x000ee20000300800 */
[----:B----4-:R-:W-:-:S03]  /*18b20*/  IADD3.X R244, R244, UR7, RZ, P4, !PT ;  /* 0x00000007f4f47c10 */ /* 0x010fc6000a7fe4ff */
[----:B------:R-:W4:Y:S04]  /*18b30*/  LDL.LU R240, [R1+0x99c] ;  /* 0x00099c0001f07983 */ /* 0x000f280000300800 */
[----:B------:R-:W4:Y:S01]  /*18b40*/  LDL.LU R241, [R1+0x970] ;  /* 0x0009700001f17983 */ /* 0x000f220000300800 */
[----:B------:R-:W-:-:S03]  /*18b50*/  IADD3 R251, P4, R251, UR6, RZ ;  /* 0x00000006fbfb7c10 */ /* 0x000fc6000ff9e0ff */
[----:B------:R0:W-:Y:S01]  /*18b60*/  STL [R1+0x9f4], R244 ;  /* 0x0009f4f401007387 */ /* 0x0001e20000100800 */
[----:B------:R-:W-:Y:S02]  /*18b70*/  IADD3.X R206, R206, UR7, RZ, P5, !PT ;  /* 0x00000007cece7c10 */ /* 0x000fe4000affe4ff */
[----:B------:R-:W-:Y:S02]  /*18b80*/  IADD3 R204, P5, R204, UR6, RZ ;  /* 0x00000006cccc7c10 */ /* 0x000fe4000ffbe0ff */
[----:B------:R-:W-:Y:S01]  /*18b90*/  IADD3.X R210, R210, UR7, RZ, P6, !PT ;  /* 0x00000007d2d27c10 */ /* 0x000fe2000b7fe4ff */
[----:B0-----:R-:W4:Y:S04]  /*18ba0*/  LDL.LU R244, [R1+0x994] ;  /* 0x0009940001f47983 */ /* 0x001f280000300800 */
        /* <DEDUP_REMOVED lines=10> */
[----:B------:R-:W-:Y:S02]  /*18c50*/  IADD3 R220, P2, R220, UR6, RZ ;  /* 0x00000006dcdc7c10 */ /* 0x000fe4000ff5e0ff */
[----:B------:R-:W-:Y:S02]  /*18c60*/  IADD3.X R221, R221, UR7, RZ, P3, !PT ;  /* 0x00000007dddd7c10 */ /* 0x000fe40009ffe4ff */
[----:B------:R-:W-:Y:S01]  /*18c70*/  IADD3.X R225, R225, UR7, RZ, P4, !PT ;  /* 0x00000007e1e17c10 */ /* 0x000fe2000a7fe4ff */
[----:B------:R-:W-:Y:S04]  /*18c80*/  STL [R1+0x9b8], R208 ;  /* 0x0009b8d001007387 */ /* 0x000fe80000100800 */
[----:B------:R-:W-:Y:S01]  /*18c90*/  STL [R1+0x9b0], R216 ;  /* 0x0009b0d801007387 */ /* 0x000fe20000100800 */
[----:B------:R-:W-:-:S03]  /*18ca0*/  IADD3 R224, P3, R224, UR6, RZ ;  /* 0x00000006e0e07c10 */ /* 0x000fc6000ff7e0ff */
[----:B------:R-:W-:Y:S04]  /*18cb0*/  STL [R1+0x9d4], R217 ;  /* 0x0009d4d901007387 */ /* 0x000fe80000100800 */
[----:B------:R-:W-:Y:S04]  /*18cc0*/  STL [R1+0x9a8], R220 ;  /* 0x0009a8dc01007387 */ /* 0x000fe80000100800 */
[----:B------:R-:W-:Y:S01]  /*18cd0*/  STL [R1+0x9cc], R221 ;  /* 0x0009ccdd01007387 */ /* 0x000fe20000100800 */
[----:B--2---:R-:W-:Y:S02]  /*18ce0*/  IADD3 R245, P4, R245, UR6, RZ ;  /* 0x00000006f5f57c10 */ /* 0x004fe4000ff9e0ff */
[----:B------:R-:W-:-:S03]  /*18cf0*/  IADD3.X R228, R228, UR7, RZ, P5, !PT ;  /* 0x00000007e4e47c10 */ /* 0x000fc6000affe4ff */
[----:B------:R0:W-:Y:S04]  /*18d00*/  STL [R1+0x998], R245 ;  /* 0x000998f501007387 */ /* 0x0001e80000100800 */
[----:B------:R-:W-:Y:S01]  /*18d10*/  STL [R1+0x9a0], R224 ;  /* 0x0009a0e001007387 */ /* 0x000fe20000100800 */
[----:B------:R-:W-:-:S03]  /*18d20*/  IADD3 R229, P5, R229, UR6, RZ ;  /* 0x00000006e5e57c10 */ /* 0x000fc6000ffbe0ff */
[----:B0-----:R-:W2:Y:S04]  /*18d30*/  LDL.LU R245, [R1+0x98c] ;  /* 0x00098c0001f57983 */ /* 0x001ea80000300800 */
[----:B------:R-:W-:Y:S01]  /*18d40*/  STL [R1+0x9c4], R225 ;  /* 0x0009c4e101007387 */ /* 0x000fe20000100800 */
[----:B---3--:R-:W-:Y:S02]  /*18d50*/  IADD3.X R249, R249, UR7, RZ, P6, !PT ;  /* 0x00000007f9f97c10 */ /* 0x008fe4000b7fe4ff */
[----:B------:R-:W-:Y:S02]  /*18d60*/  IADD3 R232, P6, R232, UR6, RZ ;  /* 0x00000006e8e87c10 */ /* 0x000fe4000ffde0ff */
[----:B------:R-:W-:Y:S02]  /*18d70*/  IADD3.X R233, R233, UR7, RZ, P1, !PT ;  /* 0x00000007e9e97c10 */ /* 0x000fe40008ffe4ff */
[----:B------:R-:W-:Y:S01]  /*18d80*/  IADD3.X R237, R237, UR7, RZ, P2, !PT ;  /* 0x00000007eded7c10 */ /* 0x000fe200097fe4ff */
[----:B------:R0:W-:Y:S04]  /*18d90*/  STL [R1+0x9b4], R249 ;  /* 0x0009b4f901007387 */ /* 0x0001e80000100800 */
[----:B------:R-:W-:Y:S01]  /*18da0*/  STL [R1+0x9bc], R228 ;  /* 0x0009bce401007387 */ /* 0x000fe20000100800 */
[----:B------:R-:W-:-:S02]  /*18db0*/  IADD3 R248, P2, R248, UR6, RZ ;  /* 0x00000006f8f87c10 */ /* 0x000fc4000ff5e0ff */
[----:B------:R-:W-:Y:S02]  /*18dc0*/  IADD3 R236, P1, R236, UR6, RZ ;  /* 0x00000006ecec7c10 */ /* 0x000fe4000ff3e0ff */
[----:B----4-:R-:W-:Y:S01]  /*18dd0*/  IADD3.X R240, R240, UR7, RZ, P3, !PT ;  /* 0x00000007f0f07c10 */ /* 0x010fe20009ffe4ff */
[----:B0-----:R-:W3:Y:S04]  /*18de0*/  LDL.LU R249, [R1+0x960] ;  /* 0x0009600001f97983 */ /* 0x001ee80000300800 */
[----:B------:R-:W-:Y:S04]  /*18df0*/  STL [R1+0x990], R229 ;  /* 0x000990e501007387 */ /* 0x000fe80000100800 */
[----:B------:R-:W-:Y:S04]  /*18e00*/  STL [R1+0x988], R232 ;  /* 0x000988e801007387 */ /* 0x000fe80000100800 */
[----:B------:R-:W-:Y:S04]  /*18e10*/  STL [R1+0x9ac], R233 ;  /* 0x0009ace901007387 */ /* 0x000fe80000100800 */
[----:B------:R0:W-:Y:S04]  /*18e20*/  STL [R1+0x978], R248 ;  /* 0x000978f801007387 */ /* 0x0001e80000100800 */
[----:B------:R-:W-:Y:S01]  /*18e30*/  STL [R1+0x980], R236 ;  /* 0x000980ec01007387 */ /* 0x000fe20000100800 */
[----:B------:R-:W-:-:S02]  /*18e40*/  IADD3 R241, P3, R241, UR6, RZ ;  /* 0x00000006f1f17c10 */ /* 0x000fc4000ff7e0ff */
[----:B------:R-:W-:Y:S01]  /*18e50*/  IADD3.X R244, R244, UR7, RZ, P4, !PT ;  /* 0x00000007f4f47c10 */ /* 0x000fe2000a7fe4ff */
[----:B0-----:R-:W4:Y:S04]  /*18e60*/  LDL.LU R248, [R1+0x984] ;  /* 0x0009840001f87983 */ /* 0x001f280000300800 */
[----:B------:R-:W-:Y:S04]  /*18e70*/  STL [R1+0x9a4], R237 ;  /* 0x0009a4ed01007387 */ /* 0x000fe80000100800 */
[----:B------:R-:W4:Y:S04]  /*18e80*/  LDL.LU R211, [R1+0x958] ;  /* 0x0009580001d37983 */ /* 0x000f280000300800 */
[----:B------:R-:W-:Y:S04]  /*18e90*/  STL [R1+0x99c], R240 ;  /* 0x00099cf001007387 */ /* 0x000fe80000100800 */
[----:B------:R-:W4:Y:S04]  /*18ea0*/  LDL.LU R209, [R1+0x97c] ;  /* 0x00097c0001d17983 */ /* 0x000f280000300800 */
[----:B------:R-:W-:Y:S04]  /*18eb0*/  STL [R1+0x970], R241 ;  /* 0x000970f101007387 */ /* 0x000fe80000100800 */
[----:B------:R-:W4:Y:S04]  /*18ec0*/  LDL.LU R202, [R1+0x950] ;  /* 0x0009500001ca7983 */ /* 0x000f280000300800 */
[----:B------:R0:W-:Y:S04]  /*18ed0*/  STL [R1+0x994], R244 ;  /* 0x000994f401007387 */ /* 0x0001e80000100800 */
[----:B------:R-:W4:Y:S04]  /*18ee0*/  LDL.LU R251, [R1+0x974] ;  /* 0x0009740001fb7983 */ /* 0x000f280000300800 */
[----:B------:R-:W4:Y:S04]  /*18ef0*/  LDL.LU R206, [R1+0x948] ;  /* 0x0009480001ce7983 */ /* 0x000f280000300800 */
[----:B------:R-:W4:Y:S04]  /*18f00*/  LDL.LU R204, [R1+0x96c] ;  /* 0x00096c0001cc7983 */ /* 0x000f280000300800 */
[----:B0-----:R-:W4:Y:S04]  /*18f10*/  LDL.LU R244, [R1+0x940] ;  /* 0x0009400001f47983 */ /* 0x001f280000300800 */
[----:B------:R-:W4:Y:S04]  /*18f20*/  LDL.LU R210, [R1+0x964] ;  /* 0x0009640001d27983 */ /* 0x000f280000300800 */
[----:B------:R-:W4:Y:S04]  /*18f30*/  LDL.LU R208, [R1+0x938] ;  /* 0x0009380001d07983 */ /* 0x000f280000300800 */
[----:B------:R-:W4:Y:S01]  /*18f40*/  LDL.LU R216, [R1+0x95c] ;  /* 0x00095c0001d87983 */ /* 0x000f220000300800 */
[----:B------:R-:W-:-:S05]  /*18f50*/  IADD3 R252, P4, R252, UR6, RZ ;  /* 0x00000006fcfc7c10 */ /* 0x000fca000ff9e0ff */
        /* <DEDUP_REMOVED lines=9> */
[----:B--2---:R-:W-:-:S05]  /*18ff0*/  IADD3.X R245, R245, UR7, RZ, P5, !PT ;  /* 0x00000007f5f57c10 */ /* 0x004fca000affe4ff */
[----:B------:R0:W-:Y:S04]  /*19000*/  STL [R1+0x98c], R245 ;  /* 0x00098cf501007387 */ /* 0x0001e80000100800 */
[----:B0-----:R-:W2:Y:S04]  /*19010*/  LDL.LU R245, [R1+0x910] ;  /* 0x0009100001f57983 */ /* 0x001ea80000300800 */
[----:B------:R-:W2:Y:S04]  /*19020*/  LDL.LU R232, [R1+0x934] ;  /* 0x0009340001e87983 */ /* 0x000ea80000300800 */
[----:B------:R-:W2:Y:S04]  /*19030*/  LDL.LU R233, [R1+0x908] ;  /* 0x0009080001e97983 */ /* 0x000ea80000300800 */
[----:B------:R-:W2:Y:S01]  /*19040*/  LDL.LU R236, [R1+0x92c] ;  /* 0x00092c0001ec7983 */ /* 0x000ea20000300800 */
[----:B---3--:R-:W-:-:S05]  /*19050*/  IADD3 R249, P5, R249, UR6, RZ ;  /* 0x00000006f9f97c10 */ /* 0x008fca000ffbe0ff */
[----:B------:R0:W-:Y:S04]  /*19060*/  STL [R1+0x960], R249 ;  /* 0x000960f901007387 */ /* 0x0001e80000100800 */
[----:B------:R-:W3:Y:S04]  /*19070*/  LDL.LU R237, [R1+0x8f8] ;  /* 0x0008f80001ed7983 */ /* 0x000ee80000300800 */
[----:B0-----:R-:W3:Y:S01]  /*19080*/  LDL.LU R249, [R1+0x924] ;  /* 0x0009240001f97983 */ /* 0x001ee20000300800 */
[----:B----4-:R-:W-:-:S03]  /*19090*/  IADD3.X R248, R248, UR7, RZ, P6, !PT ;  /* 0x00000007f8f87c10 */ /* 0x010fc6000b7fe4ff */
[----:B------:R-:W4:Y:S04]  /*190a0*/  LDL.LU R240, [R1+0x8f0] ;  /* 0x0008f00001f07983 */ /* 0x000f280000300800 */
[----:B------:R-:W4:Y:S01]  /*190b0*/  LDL.LU R241, [R1+0x91c] ;  /* 0x00091c0001f17983 */ /* 0x000f220000300800 */
[----:B------:R-:W-:Y:S02]  /*190c0*/  IADD3 R211, P6, R211, UR6, RZ ;  /* 0x00000006d3d37c10 */ /* 0x000fe4000ffde0ff */
[----:B------:R-:W-:Y:S01]  /*190d0*/  IADD3.X R209, R209, UR7, RZ, P1, !PT ;  /* 0x00000007d1d17c10 */ /* 0x000fe20008ffe4ff */
[----:B------:R0:W-:Y:S01]  /*190e0*/  STL [R1+0x984], R248 ;  /* 0x000984f801007387 */ /* 0x0001e20000100800 */
[----:B------:R-:W-:Y:S02]  /*190f0*/  IADD3 R202, P1, R202, UR6, RZ ;  /* 0x00000006caca7c10 */ /* 0x000fe4000ff3e0ff */
[----:B------:R-:W-:-:S02]  /*19100*/  IADD3.X R251, R251, UR7, RZ, P2, !PT ;  /* 0x00000007fbfb7c10 */ /* 0x000fc400097fe4ff */
[----:B------:R-:W-:Y:S02]  /*19110*/  IADD3.X R204, R204, UR7, RZ, P3, !PT ;  /* 0x00000007cccc7c10 */ /* 0x000fe40009ffe4ff */
[----:B------:R-:W-:Y:S01]  /*19120*/  IADD3 R206, P2, R206, UR6, RZ ;  /* 0x00000006cece7c10 */ /* 0x000fe2000ff5e0ff */
[----:B0-----:R-:W4:Y:S01]  /*19130*/  LDL.LU R248, [R1+0x8e8] ;  /* 0x0008e80001f87983 */ /* 0x001f220000300800 */
[----:B------:R-:W-:-:S03]  /*19140*/  IADD3 R244, P3, R244, UR6, RZ ;  /* 0x00000006f4f47c10 */ /* 0x000fc6000ff7e0ff */
[----:B------:R-:W-:Y:S04]  /*19150*/  STL [R1+0x958], R211 ;  /* 0x000958d301007387 */ /* 0x000fe80000100800 */
[----:B------:R-:W-:Y:S04]  /*19160*/  STL [R1+0x97c], R209 ;  /* 0x00097cd101007387 */ /* 0x000fe80000100800 */
[----:B------:R-:W-:Y:S04]  /*19170*/  STL [R1+0x950], R202 ;  /* 0x000950ca01007387 */ /* 0x000fe80000100800 */
[----:B------:R-:W-:Y:S01]  /*19180*/  STL [R1+0x974], R251 ;  /* 0x000974fb01007387 */ /* 0x000fe20000100800 */
[----:B------:R-:W-:-:S03]  /*19190*/  IADD3.X R210, R210, UR7, RZ, P4, !PT ;  /* 0x00000007d2d27c10 */ /* 0x000fc6000a7fe4ff */
[----:B------:R0:W-:Y:S01]  /*191a0*/  STL [R1+0x940], R244 ;  /* 0x000940f401007387 */ /* 0x0001e20000100800 */
[----:B------:R-:W-:-:S03]  /*191b0*/  IADD3 R208, P4, R208, UR6, RZ ;  /* 0x00000006d0d07c10 */ /* 0x000fc6000ff9e0ff */
[----:B------:R-:W-:Y:S01]  /*191c0*/  STL [R1+0x948], R206 ;  /* 0x000948ce01007387 */ /* 0x000fe20000100800 */
[----:B------:R-:W-:-:S03]  /*191d0*/  IADD3.X R216, R216, UR7, RZ, P5, !PT ;  /* 0x00000007d8d87c10 */ /* 0x000fc6000affe4ff */
[----:B0-----:R-:W4:Y:S04]  /*191e0*/  LDL.LU R244, [R1+0x914] ;  /* 0x0009140001f47983 */ /* 0x001f280000300800 */
[----:B------:R-:W-:Y:S04]  /*191f0*/  STL [R1+0x96c], R204 ;  /* 0x00096ccc01007387 */ /* 0x000fe80000100800 */
[----:B------:R-:W-:Y:S04]  /*19200*/  STL [R1+0x964], R210 ;  /* 0x000964d201007387 */ /* 0x000fe80000100800 */
[----:B------:R-:W-:Y:S04]  /*19210*/  STL [R1+0x938], R208 ;  /* 0x000938d001007387 */ /* 0x000fe80000100800 */
[----:B------:R-:W-:Y:S01]  /*19220*/  STL [R1+0x95c], R216 ;  /* 0x00095cd801007387 */ /* 0x000fe20000100800 */
[----:B------:R-:W-:-:S02]  /*19230*/  IADD3 R217, P5, R217, UR6, RZ ;  /* 0x00000006d9d97c10 */ /* 0x000fc4000ffbe0ff */
[----:B------:R-:W-:Y:S02]  /*19240*/  IADD3.X R220, R220, UR7, RZ, P6, !PT ;  /* 0x00000007dcdc7c10 */ /* 0x000fe4000b7fe4ff */
[----:B------:R-:W-:Y:S02]  /*19250*/  IADD3 R221, P6, R221, UR6, RZ ;  /* 0x00000006dddd7c10 */ /* 0x000fe4000ffde0ff */
[----:B------:R-:W-:Y:S01]  /*19260*/  IADD3.X R224, R224, UR7, RZ, P1, !PT ;  /* 0x00000007e0e07c10 */ /* 0x000fe20008ffe4ff */
[----:B------:R-:W-:Y:S04]  /*19270*/  STL [R1+0x930], R217 ;  /* 0x000930d901007387 */ /* 0x000fe80000100800 */
[----:B------:R-:W-:Y:S01]  /*19280*/  STL [R1+0x954], R220 ;  /* 0x000954dc01007387 */ /* 0x000fe20000100800 */
[----:B------:R-:W-:-:S03]  /*19290*/  IADD3.X R252, R252, UR7, RZ, P2, !PT ;  /* 0x00000007fcfc7c10 */ /* 0x000fc600097fe4ff */
[----:B------:R-:W-:Y:S04]  /*192a0*/  STL [R1+0x928], R221 ;  /* 0x000928dd01007387 */ /* 0x000fe80000100800 */
[----:B------:R0:W-:Y:S04]  /*192b0*/  STL [R1+0x944], R252 ;  /* 0x000944fc01007387 */ /* 0x0001e80000100800 */
[----:B------:R-:W-:Y:S04]  /*192c0*/  STL [R1+0x94c], R224 ;  /* 0x00094ce001007387 */ /* 0x000fe80000100800 */
[----:B0-----:R-:W4:Y:S01]  /*192d0*/  LDL.LU R252, [R1+0x5d8] ;  /* 0x0005d80001fc7983 */ /* 0x001f220000300800 */
[----:B------:R-:W-:-:S02]  /*192e0*/  IADD3 R225, P1, R225, UR6, RZ ;  /* 0x00000006e1e17c10 */ /* 0x000fc4000ff3e0ff */
[----:B------:R-:W-:Y:S02]  /*192f0*/  IADD3.X R229, R229, UR7, RZ, P3, !PT ;  /* 0x00000007e5e57c10 */ /* 0x000fe40009ffe4ff */
[----:B------:R-:W-:Y:S01]  /*19300*/  IADD3 R228, P2, R228, UR6, RZ ;  /* 0x00000006e4e47c10 */ /* 0x000fe2000ff5e0ff */
[----:B------:R-:W-:Y:S01]  /*19310*/  STL [R1+0x920], R225 ;  /* 0x000920e101007387 */ /* 0x000fe20000100800 */
[----:B--2---:R-:W-:Y:S02]  /*19320*/  IADD3 R245, P3, R245, UR6, RZ ;  /* 0x00000006f5f57c10 */ /* 0x004fe4000ff7e0ff */
[----:B------:R-:W-:Y:S02]  /*19330*/  IADD3.X R232, R232, UR7, RZ, P4, !PT ;  /* 0x00000007e8e87c10 */ /* 0x000fe4000a7fe4ff */
[----:B------:R-:W-:Y:S02]  /*19340*/  IADD3 R233, P4, R233, UR6, RZ ;  /* 0x00000006e9e97c10 */ /* 0x000fe4000ff9e0ff */
[----:B------:R-:W-:Y:S01]  /*19350*/  IADD3.X R236, R236, UR7, RZ, P5, !PT ;  /* 0x00000007ecec7c10 */ /* 0x000fe2000affe4ff */
[----:B------:R0:W-:Y:S04]  /*19360*/  STL [R1+0x910], R245 ;  /* 0x000910f501007387 */ /* 0x0001e80000100800 */
[----:B------:R-:W-:Y:S04]  /*19370*/  STL [R1+0x918], R228 ;  /* 0x000918e401007387 */ /* 0x000fe80000100800 */
[----:B0-----:R-:W2:Y:S04]  /*19380*/  LDL.LU R245, [R1+0x90c] ;  /* 0x00090c0001f57983 */ /* 0x001ea80000300800 */
[----:B------:R-:W-:Y:S04]  /*19390*/  STL [R1+0x93c], R229 ;  /* 0x00093ce501007387 */ /* 0x000fe80000100800 */
[----:B------:R-:W-:Y:S04]  /*193a0*/  STL [R1+0x934], R232 ;  /* 0x000934e801007387 */ /* 0x000fe80000100800 */
[----:B------:R-:W-:Y:S01]  /*193b0*/  STL [R1+0x908], R233 ;  /* 0x000908e901007387 */ /* 0x000fe20000100800 */
[----:B---3--:R-:W-:-:S02]  /*193c0*/  IADD3 R237, P5, R237, UR6, RZ ;  /* 0x00000006eded7c10 */ /* 0x008fc4000ffbe0ff */
[----:B------:R-:W-:Y:S02]  /*193d0*/  IADD3.X R249, R249, UR7, RZ, P6, !PT ;  /* 0x00000007f9f97c10 */ /* 0x000fe4000b7fe4ff */
[----:B----4-:R-:W-:Y:S02]  /*193e0*/  IADD3 R240, P6, R240, UR6, RZ ;  /* 0x00000006f0f07c10 */ /* 0x010fe4000ffde0ff */
[----:B------:R-:W-:Y:S01]  /*193f0*/  IADD3.X R241, R241, UR7, RZ, P1, !PT ;  /* 0x00000007f1f17c10 */ /* 0x000fe20008ffe4ff */
[----:B------:R0:W-:Y:S04]  /*19400*/  STL [R1+0x924], R249 ;  /* 0x000924f901007387 */ /* 0x0001e80000100800 */
[----:B------:R-:W-:Y:S04]  /*19410*/  STL [R1+0x92c], R236 ;  /* 0x00092cec01007387 */ /* 0x000fe80000100800 */
[----:B0-----:R-:W3:Y:S04]  /*19420*/  LDL.LU R249, [R1+0x5d0] ;  /* 0x0005d00001f97983 */ /* 0x001ee80000300800 */
[----:B------:R-:W-:Y:S01]  /*19430*/  STL [R1+0x8f8], R237 ;  /* 0x0008f8ed01007387 */ /* 0x000fe20000100800 */
[----:B------:R-:W-:-:S03]  /*19440*/  IADD3 R248, P1, R248, UR6, RZ ;  /* 0x00000006f8f87c10 */ /* 0x000fc6000ff3e0ff */
        /* <DEDUP_REMOVED lines=9> */
[----:B0-----:R-:W4:Y:S01]  /*194e0*/  LDL.LU R248, [R1+0x5dc] ;  /* 0x0005dc0001f87983 */ /* 0x001f220000300800 */
[----:B------:R-:W-:-:S03]  /*194f0*/  IADD3.X R244, R244, UR7, RZ, P2, !PT ;  /* 0x00000007f4f47c10 */ /* 0x000fc600097fe4ff */
[----:B------:R-:W4:Y:S04]  /*19500*/  LDL.LU R210, [R1+0x5b0] ;  /* 0x0005b00001d27983 */ /* 0x000f280000300800 */
[----:B------:R-:W4:Y:S04]  /*19510*/  LDL.LU R208, [R1+0x5d4] ;  /* 0x0005d40001d07983 */ /* 0x000f280000300800 */
[----:B------:R-:W4:Y:S04]  /*19520*/  LDL.LU R216, [R1+0x5a8] ;  /* 0x0005a80001d87983 */ /* 0x000f280000300800 */
[----:B------:R-:W-:Y:S04]  /*19530*/  STL [R1+0x914], R244 ;  /* 0x000914f401007387 */ /* 0x000fe80000100800 */
[----:B------:R-:W4:Y:S04]  /*19540*/  LDL.LU R217, [R1+0x5cc] ;  /* 0x0005cc0001d97983 */ /* 0x000f280000300800 */
[----:B------:R-:W4:Y:S04]  /*19550*/  LDL.LU R220, [R1+0x5a0] ;  /* 0x0005a00001dc7983 */ /* 0x000f280000300800 */
[----:B------:R-:W4:Y:S04]  /*19560*/  LDL.LU R221, [R1+0x5c4] ;  /* 0x0005c40001dd7983 */ /* 0x000f280000300800 */
[----:B------:R-:W4:Y:S04]  /*19570*/  LDL.LU R224, [R1+0x598] ;  /* 0x0005980001e07983 */ /* 0x000f280000300800 */
[----:B------:R-:W4:Y:S04]  /*19580*/  LDL.LU R225, [R1+0x5bc] ;  /* 0x0005bc0001e17983 */ /* 0x000f280000300800 */
[----:B------:R-:W4:Y:S04]  /*19590*/  LDL.LU R228, [R1+0x590] ;  /* 0x0005900001e47983 */ /* 0x000f280000300800 */
        /* <DEDUP_REMOVED lines=11> */
[----:B------:R-:W2:Y:S04]  /*19650*/  LDL.LU R241, [R1+0x570] ;  /* 0x0005700001f17983 */ /* 0x000ea80000300800 */
[----:B------:R-:W2:Y:S04]  /*19660*/  LDL.LU R244, [R1+0x594] ;  /* 0x0005940001f47983 */ /* 0x000ea80000300800 */
[----:B0-----:R-:W2:Y:S01]  /*19670*/  LDL.LU R245, [R1+0x568] ;  /* 0x0005680001f57983 */ /* 0x001ea20000300800 */
[----:B---3--:R-:W-:-:S02]  /*19680*/  IADD3 R249, P3, R249, UR6, RZ ;  /* 0x00000006f9f97c10 */ /* 0x008fc4000ff7e0ff */
[----:B----4-:R-:W-:Y:S02]  /*19690*/  IADD3.X R211, R211, UR7, RZ, P4, !PT ;  /* 0x00000007d3d37c10 */ /* 0x010fe4000a7fe4ff */
[----:B------:R-:W-:Y:S01]  /*196a0*/  IADD3 R209, P4, R209, UR6, RZ ;  /* 0x00000006d1d17c10 */ /* 0x000fe2000ff9e0ff */
[----:B------:R0:W-:Y:S01]  /*196b0*/  STL [R1+0x5d0], R249 ;  /* 0x0005d0f901007387 */ /* 0x0001e20000100800 */
[----:B------:R-:W-:Y:S02]  /*196c0*/  IADD3.X R202, R202, UR7, RZ, P5, !PT ;  /* 0x00000007caca7c10 */ /* 0x000fe4000affe4ff */
[----:B------:R-:W-:Y:S02]  /*196d0*/  IADD3 R251, P5, R251, UR6, RZ ;  /* 0x00000006fbfb7c10 */ /* 0x000fe4000ffbe0ff */
[----:B------:R-:W-:Y:S01]  /*196e0*/  IADD3.X R206, R206, UR7, RZ, P6, !PT ;  /* 0x00000007cece7c10 */ /* 0x000fe2000b7fe4ff */
[----:B0-----:R-:W3:Y:S04]  /*196f0*/  LDL.LU R249, [R1+0x58c] ;  /* 0x00058c0001f97983 */ /* 0x001ee80000300800 */
[----:B------:R-:W-:Y:S01]  /*19700*/  STL [R1+0x904], R211 ;  /* 0x000904d301007387 */ /* 0x000fe20000100800 */
[----:B------:R-:W-:-:S03]  /*19710*/  IADD3.X R248, R248, UR7, RZ, P1, !PT ;  /* 0x00000007f8f87c10 */ /* 0x000fc60008ffe4ff */
[----:B------:R-:W-:Y:S04]  /*19720*/  STL [R1+0x5c8], R209 ;  /* 0x0005c8d101007387 */ /* 0x000fe80000100800 */
[----:B------:R-:W-:Y:S04]  /*19730*/  STL [R1+0x8f4], R202 ;  /* 0x0008f4ca01007387 */ /* 0x000fe80000100800 */
[----:B------:R-:W-:Y:S04]  /*19740*/  STL [R1+0x5c0], R251 ;  /* 0x0005c0fb01007387 */ /* 0x000fe80000100800 */
[----:B------:R0:W-:Y:S01]  /*19750*/  STL [R1+0x5dc], R248 ;  /* 0x0005dcf801007387 */ /* 0x0001e20000100800 */
[----:B------:R-:W-:-:S03]  /*19760*/  IADD3 R204, P6, R204, UR6, RZ ;  /* 0x00000006cccc7c10 */ /* 0x000fc6000ffde0ff */
[----:B------:R-:W-:Y:S01]  /*19770*/  STL [R1+0x8ec], R206 ;  /* 0x0008ecce01007387 */ /* 0x000fe20000100800 */
[----:B------:R-:W-:Y:S02]  /*19780*/  IADD3 R210, P1, R210, UR6, RZ ;  /* 0x00000006d2d27c10 */ /* 0x000fe4000ff3e0ff */
[----:B------:R-:W-:Y:S02]  /*19790*/  IADD3.X R208, R208, UR7, RZ, P2, !PT ;  /* 0x00000007d0d07c10 */ /* 0x000fe400097fe4ff */
[----:B------:R-:W-:Y:S02]  /*197a0*/  IADD3 R216, P2, R216, UR6, RZ ;  /* 0x00000006d8d87c10 */ /* 0x000fe4000ff5e0ff */
[----:B------:R-:W-:Y:S01]  /*197b0*/  IADD3.X R217, R217, UR7, RZ, P3, !PT ;  /* 0x00000007d9d97c10 */ /* 0x000fe20009ffe4ff */
[----:B0-----:R-:W4:Y:S04]  /*197c0*/  LDL.LU R248, [R1+0x560] ;  /* 0x0005600001f87983 */ /* 0x001f280000300800 */
[----:B------:R-:W-:Y:S01]  /*197d0*/  STL [R1+0x5b8], R204 ;  /* 0x0005b8cc01007387 */ /* 0x000fe20000100800 */
[----:B------:R-:W-:-:S03]  /*197e0*/  IADD3 R220, P3, R220, UR6, RZ ;  /* 0x00000006dcdc7c10 */ /* 0x000fc6000ff7e0ff */
[----:B------:R-:W-:Y:S01]  /*197f0*/  STL [R1+0x5b0], R210 ;  /* 0x0005b0d201007387 */ /* 0x000fe20000100800 */
[----:B------:R-:W-:-:S03]  /*19800*/  IADD3.X R221, R221, UR7, RZ, P4, !PT ;  /* 0x00000007dddd7c10 */ /* 0x000fc6000a7fe4ff */
[----:B------:R-:W-:Y:S01]  /*19810*/  STL [R1+0x5d4], R208 ;  /* 0x0005d4d001007387 */ /* 0x000fe20000100800 */
[----:B------:R-:W-:-:S03]  /*19820*/  IADD3 R224, P4, R224, UR6, RZ ;  /* 0x00000006e0e07c10 */ /* 0x000fc6000ff9e0ff */
[----:B------:R-:W-:Y:S01]  /*19830*/  STL [R1+0x5a8], R216 ;  /* 0x0005a8d801007387 */ /* 0x000fe20000100800 */
[----:B------:R-:W-:-:S03]  /*19840*/  IADD3.X R225, R225, UR7, RZ, P5, !PT ;  /* 0x00000007e1e17c10 */ /* 0x000fc6000affe4ff */
[----:B------:R-:W-:Y:S01]  /*19850*/  STL [R1+0x5cc], R217 ;  /* 0x0005ccd901007387 */ /* 0x000fe20000100800 */
[----:B------:R-:W-:-:S03]  /*19860*/  IADD3 R228, P5, R228, UR6, RZ ;  /* 0x00000006e4e47c10 */ /* 0x000fc6000ffbe0ff */
        /* <DEDUP_REMOVED lines=16> */
[----:B------:R-:W-:Y:S04]  /*19970*/  STL [R1+0x5a4], R236 ;  /* 0x0005a4ec01007387 */ /* 0x000fe80000100800 */
[----:B------:R-:W-:Y:S01]  /*19980*/  STL [R1+0x578], R237 ;  /* 0x000578ed01007387 */ /* 0x000fe20000100800 */
[----:B--2---:R-:W-:-:S02]  /*19990*/  IADD3.X R240, R240, UR7, RZ, P3, !PT ;  /* 0x00000007f0f07c10 */ /* 0x004fc40009ffe4ff */
[----:B------:R-:W-:Y:S02]  /*199a0*/  IADD3 R241, P3, R241, UR6, RZ ;  /* 0x00000006f1f17c10 */ /* 0x000fe4000ff7e0ff */
[----:B------:R-:W-:Y:S01]  /*199b0*/  IADD3.X R244, R244, UR7, RZ, P4, !PT ;  /* 0x00000007f4f47c10 */ /* 0x000fe2000a7fe4ff */
[----:B------:R-:W-:Y:S04]  /*199c0*/  STL [R1+0x59c], R240 ;  /* 0x00059cf001007387 */ /* 0x000fe80000100800 */
[----:B------:R-:W-:Y:S04]  /*199d0*/  STL [R1+0x570], R241 ;  /* 0x000570f101007387 */ /* 0x000fe80000100800 */
[----:B------:R-:W2:Y:S01]  /*199e0*/  LDL.LU R207, [R1+0x558] ;  /* 0x0005580001cf7983 */ /* 0x000ea20000300800 */
[----:B------:R-:W-:-:S03]  /*199f0*/  IADD3 R245, P4, R245, UR6, RZ ;  /* 0x00000006f5f57c10 */ /* 0x000fc6000ff9e0ff */
[----:B------:R-:W-:Y:S04]  /*19a00*/  STL [R1+0x594], R244 ;  /* 0x000594f401007387 */ /* 0x000fe80000100800 */
[----:B------:R-:W2:Y:S04]  /*19a10*/  LDL.LU R205, [R1+0x57c] ;  /* 0x00057c0001cd7983 */ /* 0x000ea80000300800 */
[----:B------:R-:W-:Y:S04]  /*19a20*/  STL [R1+0x568], R245 ;  /* 0x000568f501007387 */ /* 0x000fe80000100800 */
[----:B------:R-:W2:Y:S01]  /*19a30*/  LDL.LU R211, [R1+0x550] ;  /* 0x0005500001d37983 */ /* 0x000ea20000300800 */
[----:B---3--:R-:W-:-:S05]  /*19a40*/  IADD3.X R249, R249, UR7, RZ, P5, !PT ;  /* 0x00000007f9f97c10 */ /* 0x008fca000affe4ff */
[----:B------:R0:W-:Y:S04]  /*19a50*/  STL [R1+0x58c], R249 ;  /* 0x00058cf901007387 */ /* 0x0001e80000100800 */
[----:B------:R-:W3:Y:S04]  /*19a60*/  LDL.LU R209, [R1+0x574] ;  /* 0x0005740001d17983 */ /* 0x000ee80000300800 */
[----:B------:R-:W3:Y:S04]  /*19a70*/  LDL.LU R202, [R1+0x548] ;  /* 0x0005480001ca7983 */ /* 0x000ee80000300800 */
[----:B------:R-:W3:Y:S04]  /*19a80*/  LDL.LU R251, [R1+0x56c] ;  /* 0x00056c0001fb7983 */ /* 0x000ee80000300800 */
[----:B0-----:R-:W3:Y:S01]  /*19a90*/  LDL.LU R249, [R1+0x540] ;  /* 0x0005400001f97983 */ /* 0x001ee20000300800 */
[----:B----4-:R-:W-:-:S03]  /*19aa0*/  IADD3 R248, P5, R248, UR6, RZ ;  /* 0x00000006f8f87c10 */ /* 0x010fc6000ffbe0ff */
        /* <DEDUP_REMOVED lines=13> */
[----:B0-----:R-:W4:Y:S04]  /*19b80*/  LDL.LU R248, [R1+0x534] ;  /* 0x0005340001f87983 */ /* 0x001f280000300800 */
[----:B------:R-:W4:Y:S04]  /*19b90*/  LDL.LU R232, [R1+0x508] ;  /* 0x0005080001e87983 */ /* 0x000f280000300800 */
[----:B------:R-:W4:Y:S04]  /*19ba0*/  LDL.LU R233, [R1+0x52c] ;  /* 0x00052c0001e97983 */ /* 0x000f280000300800 */
[----:B------:R-:W4:Y:S01]  /*19bb0*/  LDL.LU R236, [R1+0x500] ;  /* 0x0005000001ec7983 */ /* 0x000f220000300800 */
[----:B------:R-:W-:-:S05]  /*19bc0*/  IADD3.X R252, R252, UR7, RZ, P6, !PT ;  /* 0x00000007fcfc7c10 */ /* 0x000fca000b7fe4ff */
[----:B------:R0:W-:Y:S04]  /*19bd0*/  STL [R1+0x584], R252 ;  /* 0x000584fc01007387 */ /* 0x0001e80000100800 */
[----:B------:R-:W4:Y:S04]  /*19be0*/  LDL.LU R237, [R1+0x524] ;  /* 0x0005240001ed7983 */ /* 0x000f280000300800 */
[----:B------:R-:W4:Y:S04]  /*19bf0*/  LDL.LU R240, [R1+0x4f8] ;  /* 0x0004f80001f07983 */ /* 0x000f280000300800 */
[----:B------:R-:W4:Y:S04]  /*19c00*/  LDL.LU R241, [R1+0x51c] ;  /* 0x00051c0001f17983 */ /* 0x000f280000300800 */
[----:B------:R-:W4:Y:S04]  /*19c10*/  LDL.LU R244, [R1+0x4f0] ;  /* 0x0004f00001f47983 */ /* 0x000f280000300800 */
[----:B------:R-:W4:Y:S04]  /*19c20*/  LDL.LU R245, [R1+0x514] ;  /* 0x0005140001f57983 */ /* 0x000f280000300800 */
[----:B0-----:R-:W4:Y:S01]  /*19c30*/  LDL.LU R252, [R1+0x4e8] ;  /* 0x0004e80001fc7983 */ /* 0x001f220000300800 */
[----:B--2---:R-:W-:-:S02]  /*19c40*/  IADD3 R207, P6, R207, UR6, RZ ;  /* 0x00000006cfcf7c10 */ /* 0x004fc4000ffde0ff */
[----:B------:R-:W-:-:S03]  /*19c50*/  IADD3.X R205, R205, UR7, RZ, P1, !PT ;  /* 0x00000007cdcd7c10 */ /* 0x000fc60008ffe4ff */
[----:B------:R-:W-:Y:S01]  /*19c60*/  STL [R1+0x558], R207 ;  /* 0x000558cf01007387 */ /* 0x000fe20000100800 */
[----:B------:R-:W-:-:S03]  /*19c70*/  IADD3 R211, P1, R211, UR6, RZ ;  /* 0x00000006d3d37c10 */ /* 0x000fc6000ff3e0ff */
[----:B------:R-:W-:Y:S04]  /*19c80*/  STL [R1+0x57c], R205 ;  /* 0x00057ccd01007387 */ /* 0x000fe80000100800 */
[----:B------:R-:W-:Y:S01]  /*19c90*/  STL [R1+0x550], R211 ;  /* 0x000550d301007387 */ /* 0x000fe20000100800 */
[----:B---3--:R-:W-:Y:S02]  /*19ca0*/  IADD3.X R209, R209, UR7, RZ, P2, !PT ;  /* 0x00000007d1d17c10 */ /* 0x008fe400097fe4ff */
[----:B------:R-:W-:Y:S02]  /*19cb0*/  IADD3.X R251, R251, UR7, RZ, P3, !PT ;  /* 0x00000007fbfb7c10 */ /* 0x000fe40009ffe4ff */
[----:B------:R-:W-:Y:S01]  /*19cc0*/  IADD3 R202, P2, R202, UR6, RZ ;  /* 0x00000006caca7c10 */ /* 0x000fe2000ff5e0ff */
[----:B------:R-:W-:Y:S01]  /*19cd0*/  STL [R1+0x574], R209 ;  /* 0x000574d101007387 */ /* 0x000fe20000100800 */
[----:B------:R-:W-:-:S02]  /*19ce0*/  IADD3 R249, P3, R249, UR6, RZ ;  /* 0x00000006f9f97c10 */ /* 0x000fc4000ff7e0ff */
[----:B----4-:R-:W-:Y:S02]  /*19cf0*/  IADD3.X R206, R206, UR7, RZ, P4, !PT ;  /* 0x00000007cece7c10 */ /* 0x010fe4000a7fe4ff */
[----:B------:R-:W-:Y:S02]  /*19d00*/  IADD3 R204, P4, R204, UR6, RZ ;  /* 0x00000006cccc7c10 */ /* 0x000fe4000ff9e0ff */
[----:B------:R-:W-:Y:S01]  /*19d10*/  IADD3.X R210, R210, UR7, RZ, P5, !PT ;  /* 0x00000007d2d27c10 */ /* 0x000fe2000affe4ff */
[----:B------:R0:W-:Y:S04]  /*19d20*/  STL [R1+0x540], R249 ;  /* 0x000540f901007387 */ /* 0x0001e80000100800 */
[----:B------:R-:W-:Y:S01]  /*19d30*/  STL [R1+0x548], R202 ;  /* 0x000548ca01007387 */ /* 0x000fe20000100800 */
[----:B------:R-:W-:-:S02]  /*19d40*/  IADD3 R208, P5, R208, UR6, RZ ;  /* 0x00000006d0d07c10 */ /* 0x000fc4000ffbe0ff */
[----:B------:R-:W-:Y:S02]  /*19d50*/  IADD3.X R216, R216, UR7, RZ, P6, !PT ;  /* 0x00000007d8d87c10 */ /* 0x000fe4000b7fe4ff */
[----:B------:R-:W-:Y:S02]  /*19d60*/  IADD3 R217, P6, R217, UR6, RZ ;  /* 0x00000006d9d97c10 */ /* 0x000fe4000ffde0ff */
[----:B------:R-:W-:Y:S02]  /*19d70*/  IADD3.X R220, R220, UR7, RZ, P1, !PT ;  /* 0x00000007dcdc7c10 */ /* 0x000fe40008ffe4ff */
[----:B------:R-:W-:Y:S01]  /*19d80*/  IADD3 R221, P1, R221, UR6, RZ ;  /* 0x00000006dddd7c10 */ /* 0x000fe2000ff3e0ff */
[----:B0-----:R-:W2:Y:S04]  /*19d90*/  LDL.LU R249, [R1+0x50c] ;  /* 0x00050c0001f97983 */ /* 0x001ea80000300800 */
[----:B------:R-:W-:Y:S04]  /*19da0*/  STL [R1+0x56c], R251 ;  /* 0x00056cfb01007387 */ /* 0x000fe80000100800 */
[----:B------:R-:W-:Y:S04]  /*19db0*/  STL [R1+0x564], R206 ;  /* 0x000564ce01007387 */ /* 0x000fe80000100800 */
[----:B------:R-:W-:Y:S04]  /*19dc0*/  STL [R1+0x538], R204 ;  /* 0x000538cc01007387 */ /* 0x000fe80000100800 */
[----:B------:R-:W-:Y:S04]  /*19dd0*/  STL [R1+0x55c], R210 ;  /* 0x00055cd201007387 */ /* 0x000fe80000100800 */
[----:B------:R-:W-:Y:S01]  /*19de0*/  STL [R1+0x530], R208 ;  /* 0x000530d001007387 */ /* 0x000fe20000100800 */
[----:B------:R-:W-:-:S03]  /*19df0*/  IADD3.X R224, R224, UR7, RZ, P2, !PT ;  /* 0x00000007e0e07c10 */ /* 0x000fc600097fe4ff */
[----:B------:R-:W-:Y:S01]  /*19e00*/  STL [R1+0x554], R216 ;  /* 0x000554d801007387 */ /* 0x000fe20000100800 */
[----:B------:R-:W-:-:S03]  /*19e10*/  IADD3 R225, P2, R225, UR6, RZ ;  /* 0x00000006e1e17c10 */ /* 0x000fc6000ff5e0ff */
[----:B------:R-:W-:Y:S01]  /*19e20*/  STL [R1+0x528], R217 ;  /* 0x000528d901007387 */ /* 0x000fe20000100800 */
[----:B------:R-:W-:-:S03]  /*19e30*/  IADD3.X R248, R248, UR7, RZ, P4, !PT ;  /* 0x00000007f8f87c10 */ /* 0x000fc6000a7fe4ff */
[----:B------:R-:W-:Y:S01]  /*19e40*/  STL [R1+0x54c], R220 ;  /* 0x00054cdc01007387 */ /* 0x000fe20000100800 */
[----:B------:R-:W-:-:S03]  /*19e50*/  IADD3.X R228, R228, UR7, RZ, P3, !PT ;  /* 0x00000007e4e47c10 */ /* 0x000fc60009ffe4ff */
[----:B------:R-:W-:Y:S01]  /*19e60*/  STL [R1+0x520], R221 ;  /* 0x000520dd01007387 */ /* 0x000fe20000100800 */
[----:B------:R-:W-:-:S03]  /*19e70*/  IADD3 R229, P3, R229, UR6, RZ ;  /* 0x00000006e5e57c10 */ /* 0x000fc6000ff7e0ff */
[----:B------:R-:W-:Y:S04]  /*19e80*/  STL [R1+0x544], R224 ;  /* 0x000544e001007387 */ /* 0x000fe80000100800 */
[----:B------:R-:W-:Y:S01]  /*19e90*/  STL [R1+0x518], R225 ;  /* 0x000518e101007387 */ /* 0x000fe20000100800 */
[----:B------:R-:W-:-:S03]  /*19ea0*/  IADD3 R232, P4, R232, UR6, RZ ;  /* 0x00000006e8e87c10 */ /* 0x000fc6000ff9e0ff */
[----:B------:R0:W-:Y:S01]  /*19eb0*/  STL [R1+0x534], R248 ;  /* 0x000534f801007387 */ /* 0x0001e20000100800 */
[----:B------:R-:W-:-:S03]  /*19ec0*/  IADD3.X R233, R233, UR7, RZ, P5, !PT ;  /* 0x00000007e9e97c10 */ /* 0x000fc6000affe4ff */
[----:B------:R-:W-:Y:S01]  /*19ed0*/  STL [R1+0x53c], R228 ;  /* 0x00053ce401007387 */ /* 0x000fe20000100800 */
[----:B------:R-:W-:-:S03]  /*19ee0*/  IADD3 R236, P5, R236, UR6, RZ ;  /* 0x00000006ecec7c10 */ /* 0x000fc6000ffbe0ff */
[----:B0-----:R-:W3:Y:S04]  /*19ef0*/  LDL.LU R248, [R1+0x4e0] ;  /* 0x0004e00001f87983 */ /* 0x001ee80000300800 */
[----:B------:R-:W-:Y:S04]  /*19f00*/  STL [R1+0x510], R229 ;  /* 0x000510e501007387 */ /* 0x000fe80000100800 */
[----:B------:R-:W-:Y:S04]  /*19f10*/  STL [R1+0x508], R232 ;  /* 0x000508e801007387 */ /* 0x000fe80000100800 */
[----:B------:R-:W-:Y:S04]  /*19f20*/  STL [R1+0x52c], R233 ;  /* 0x00052ce901007387 */ /* 0x000fe80000100800 */
[----:B------:R-:W-:Y:S01]  /*19f30*/  STL [R1+0x500], R236 ;  /* 0x000500ec01007387 */ /* 0x000fe20000100800 */
[----:B------:R-:W-:-:S02]  /*19f40*/  IADD3.X R237, R237, UR7, RZ, P6, !PT ;  /* 0x00000007eded7c10 */ /* 0x000fc4000b7fe4ff */
[----:B------:R-:W-:Y:S02]  /*19f50*/  IADD3 R240, P6, R240, UR6, RZ ;  /* 0x00000006f0f07c10 */ /* 0x000fe4000ffde0ff */
[----:B------:R-:W-:Y:S02]  /*19f60*/  IADD3.X R241, R241, UR7, RZ, P1, !PT ;  /* 0x00000007f1f17c10 */ /* 0x000fe40008ffe4ff */
[----:B------:R-:W-:Y:S02]  /*19f70*/  IADD3 R244, P1, R244, UR6, RZ ;  /* 0x00000006f4f47c10 */ /* 0x000fe4000ff3e0ff */
[----:B------:R-:W-:Y:S01]  /*19f80*/  IADD3.X R245, R245, UR7, RZ, P2, !PT ;  /* 0x00000007f5f57c10 */ /* 0x000fe200097fe4ff */
[----:B------:R-:W-:Y:S04]  /*19f90*/  STL [R1+0x524], R237 ;  /* 0x000524ed01007387 */ /* 0x000fe80000100800 */
[----:B------:R-:W-:Y:S04]  /*19fa0*/  STL [R1+0x4f8], R240 ;  /* 0x0004f8f001007387 */ /* 0x000fe80000100800 */
[----:B------:R-:W-:Y:S04]  /*19fb0*/  STL [R1+0x51c], R241 ;  /* 0x00051cf101007387 */ /* 0x000fe80000100800 */
[----:B------:R-:W4:Y:S01]  /*19fc0*/  LDL.LU R207, [R1+0x504] ;  /* 0x0005040001cf7983 */ /* 0x000f220000300800 */
[----:B------:R-:W-:-:S03]  /*19fd0*/  IADD3 R252, P2, R252, UR6, RZ ;  /* 0x00000006fcfc7c10 */ /* 0x000fc6000ff5e0ff */
        /* <DEDUP_REMOVED lines=23> */
[----:B0-----:R-:W2:Y:S04]  /*1a150*/  LDL.LU R249, [R1+0x490] ;  /* 0x0004900001f97983 */ /* 0x001ea80000300800 */
[----:B------:R-:W2:Y:S04]  /*1a160*/  LDL.LU R232, [R1+0x4b4] ;  /* 0x0004b40001e87983 */ /* 0x000ea80000300800 */
[----:B------:R-:W2:Y:S04]  /*1a170*/  LDL.LU R233, [R1+0x488] ;  /* 0x0004880001e97983 */ /* 0x000ea80000300800 */
[----:B------:R-:W2:Y:S01]  /*1a180*/  LDL.LU R236, [R1+0x4ac] ;  /* 0x0004ac0001ec7983 */ /* 0x000ea20000300800 */
[----:B---3--:R-:W-:-:S05]  /*1a190*/  IADD3 R248, P3, R248, UR6, RZ ;  /* 0x00000006f8f87c10 */ /* 0x008fca000ff7e0ff */
[----:B------:R0:W-:Y:S04]  /*1a1a0*/  STL [R1+0x4e0], R248 ;  /* 0x0004e0f801007387 */ /* 0x0001e80000100800 */
[----:B------:R-:W3:Y:S04]  /*1a1b0*/  LDL.LU R237, [R1+0x480] ;  /* 0x0004800001ed7983 */ /* 0x000ee80000300800 */
[----:B------:R-:W3:Y:S04]  /*1a1c0*/  LDL.LU R240, [R1+0x4a4] ;  /* 0x0004a40001f07983 */ /* 0x000ee80000300800 */
[----:B------:R-:W3:Y:S04]  /*1a1d0*/  LDL.LU R241, [R1+0x478] ;  /* 0x0004780001f17983 */ /* 0x000ee80000300800 */
[----:B------:R-:W3:Y:S04]  /*1a1e0*/  LDL.LU R244, [R1+0x49c] ;  /* 0x00049c0001f47983 */ /* 0x000ee80000300800 */
[----:B------:R-:W3:Y:S04]  /*1a1f0*/  LDL.LU R245, [R1+0x470] ;  /* 0x0004700001f57983 */ /* 0x000ee80000300800 */
[----:B0-----:R-:W3:Y:S01]  /*1a200*/  LDL.LU R248, [R1+0x494] ;  /* 0x0004940001f87983 */ /* 0x001ee20000300800 */
[----:B----4-:R-:W-:-:S02]  /*1a210*/  IADD3.X R207, R207, UR7, RZ, P4, !PT ;  /* 0x00000007cfcf7c10 */ /* 0x010fc4000a7fe4ff */
[----:B------:R-:W-:Y:S02]  /*1a220*/  IADD3 R205, P4, R205, UR6, RZ ;  /* 0x00000006cdcd7c10 */ /* 0x000fe4000ff9e0ff */
[----:B------:R-:W-:Y:S02]  /*1a230*/  IADD3.X R211, R211, UR7, RZ, P5, !PT ;  /* 0x00000007d3d37c10 */ /* 0x000fe4000affe4ff */
[----:B------:R-:W-:Y:S01]  /*1a240*/  IADD3 R209, P5, R209, UR6, RZ ;  /* 0x00000006d1d17c10 */ /* 0x000fe2000ffbe0ff */
        /* <DEDUP_REMOVED lines=19> */
[----:B------:R-:W-:Y:S02]  /*1a380*/  IADD3.X R217, R217, UR7, RZ, P4, !PT ;  /* 0x00000007d9d97c10 */ /* 0x000fe4000a7fe4ff */
[----:B------:R-:W-:Y:S02]  /*1a390*/  IADD3 R220, P4, R220, UR6, RZ ;  /* 0x00000006dcdc7c10 */ /* 0x000fe4000ff9e0ff */
[----:B------:R-:W-:Y:S01]  /*1a3a0*/  IADD3.X R221, R221, UR7, RZ, P5, !PT ;  /* 0x00000007dddd7c10 */ /* 0x000fe2000affe4ff */
[----:B------:R-:W-:Y:S01]  /*1a3b0*/  STL [R1+0x4dc], R208 ;  /* 0x0004dcd001007387 */ /* 0x000fe20000100800 */
[----:B------:R-:W-:-:S03]  /*1a3c0*/  IADD3 R224, P5, R224, UR6, RZ ;  /* 0x00000006e0e07c10 */ /* 0x000fc6000ffbe0ff */
[----:B------:R-:W-:Y:S01]  /*1a3d0*/  STL [R1+0x4b0], R216 ;  /* 0x0004b0d801007387 */ /* 0x000fe20000100800 */
[----:B------:R-:W-:Y:S02]  /*1a3e0*/  IADD3.X R225, R225, UR7, RZ, P6, !PT ;  /* 0x00000007e1e17c10 */ /* 0x000fe4000b7fe4ff */
[----:B------:R-:W-:Y:S01]  /*1a3f0*/  IADD3.X R229, R229, UR7, RZ, P1, !PT ;  /* 0x00000007e5e57c10 */ /* 0x000fe20008ffe4ff */
[----:B------:R-:W-:Y:S01]  /*1a400*/  STL [R1+0x4d4], R217 ;  /* 0x0004d4d901007387 */ /* 0x000fe20000100800 */
[----:B------:R-:W-:-:S03]  /*1a410*/  IADD3 R249, P1, R249, UR6, RZ ;  /* 0x00000006f9f97c10 */ /* 0x000fc6000ff3e0ff */
[----:B------:R-:W-:Y:S01]  /*1a420*/  STL [R1+0x4a8], R220 ;  /* 0x0004a8dc01007387 */ /* 0x000fe20000100800 */
[----:B------:R-:W-:-:S03]  /*1a430*/  IADD3 R228, P6, R228, UR6, RZ ;  /* 0x00000006e4e47c10 */ /* 0x000fc6000ffde0ff */
        /* <DEDUP_REMOVED lines=8> */
[----:B0-----:R-:W2:Y:S01]  /*1a4c0*/  LDL.LU R249, [R1+0x48c] ;  /* 0x00048c0001f97983 */ /* 0x001ea20000300800 */
[----:B---3--:R-:W-:-:S03]  /*1a4d0*/  IADD3 R237, P3, R237, UR6, RZ ;  /* 0x00000006eded7c10 */ /* 0x008fc6000ff7e0ff */
[----:B------:R-:W-:Y:S01]  /*1a4e0*/  STL [R1+0x4bc], R229 ;  /* 0x0004bce501007387 */ /* 0x000fe20000100800 */
[----:B------:R-:W-:-:S03]  /*1a4f0*/  IADD3.X R240, R240, UR7, RZ, P4, !PT ;  /* 0x00000007f0f07c10 */ /* 0x000fc6000a7fe4ff */
[----:B------:R-:W-:Y:S01]  /*1a500*/  STL [R1+0x4b4], R232 ;  /* 0x0004b4e801007387 */ /* 0x000fe20000100800 */
[----:B------:R-:W-:-:S03]  /*1a510*/  IADD3 R241, P4, R241, UR6, RZ ;  /* 0x00000006f1f17c10 */ /* 0x000fc6000ff9e0ff */
[----:B------:R-:W-:Y:S04]  /*1a520*/  STL [R1+0x488], R233 ;  /* 0x000488e901007387 */ /* 0x000fe80000100800 */
[----:B------:R-:W-:Y:S01]  /*1a530*/  STL [R1+0x4ac], R236 ;  /* 0x0004acec01007387 */ /* 0x000fe20000100800 */
[----:B------:R-:W-:-:S03]  /*1a540*/  IADD3.X R244, R244, UR7, RZ, P5, !PT ;  /* 0x00000007f4f47c10 */ /* 0x000fc6000affe4ff */
[----:B------:R-:W-:Y:S01]  /*1a550*/  STL [R1+0x480], R237 ;  /* 0x000480ed01007387 */ /* 0x000fe20000100800 */
[----:B------:R-:W-:-:S03]  /*1a560*/  IADD3 R245, P5, R245, UR6, RZ ;  /* 0x00000006f5f57c10 */ /* 0x000fc6000ffbe0ff */
[----:B------:R-:W-:Y:S04]  /*1a570*/  STL [R1+0x4a4], R240 ;  /* 0x0004a4f001007387 */ /* 0x000fe80000100800 */
[----:B------:R-:W-:Y:S01]  /*1a580*/  STL [R1+0x478], R241 ;  /* 0x000478f101007387 */ /* 0x000fe20000100800 */
[----:B------:R-:W-:-:S03]  /*1a590*/  IADD3.X R248, R248, UR7, RZ, P6, !PT ;  /* 0x00000007f8f87c10 */ /* 0x000fc6000b7fe4ff */
[----:B------:R-:W3:Y:S04]  /*1a5a0*/  LDL.LU R205, [R1+0x460] ;  /* 0x0004600001cd7983 */ /* 0x000ee80000300800 */
[----:B------:R-:W-:Y:S04]  /*1a5b0*/  STL [R1+0x49c], R244 ;  /* 0x00049cf401007387 */ /* 0x000fe80000100800 */
[----:B------:R-:W3:Y:S04]  /*1a5c0*/  LDL.LU R211, [R1+0x484] ;  /* 0x0004840001d37983 */ /* 0x000ee80000300800 */
[----:B------:R-:W-:Y:S04]  /*1a5d0*/  STL [R1+0x470], R245 ;  /* 0x000470f501007387 */ /* 0x000fe80000100800 */
[----:B------:R-:W3:Y:S04]  /*1a5e0*/  LDL.LU R209, [R1+0x458] ;  /* 0x0004580001d17983 */ /* 0x000ee80000300800 */
[----:B------:R-:W-:Y:S04]  /*1a5f0*/  STL [R1+0x494], R248 ;  /* 0x000494f801007387 */ /* 0x000fe80000100800 */
[----:B------:R-:W3:Y:S04]  /*1a600*/  LDL.LU R202, [R1+0x47c] ;  /* 0x00047c0001ca7983 */ /* 0x000ee80000300800 */
[----:B------:R-:W3:Y:S04]  /*1a610*/  LDL.LU R251, [R1+0x450] ;  /* 0x0004500001fb7983 */ /* 0x000ee80000300800 */
[----:B------:R-:W3:Y:S04]  /*1a620*/  LDL.LU R206, [R1+0x474] ;  /* 0x0004740001ce7983 */ /* 0x000ee80000300800 */
[----:B------:R-:W3:Y:S04]  /*1a630*/  LDL.LU R204, [R1+0x448] ;  /* 0x0004480001cc7983 */ /* 0x000ee80000300800 */
[----:B------:R-:W3:Y:S04]  /*1a640*/  LDL.LU R210, [R1+0x46c] ;  /* 0x00046c0001d27983 */ /* 0x000ee80000300800 */
[----:B------:R-:W3:Y:S04]  /*1a650*/  LDL.LU R208, [R1+0x440] ;  /* 0x0004400001d07983 */ /* 0x000ee80000300800 */
[----:B------:R-:W3:Y:S01]  /*1a660*/  LDL.LU R216, [R1+0x464] ;  /* 0x0004640001d87983 */ /* 0x000ee20000300800 */
[----:B----4-:R-:W-:-:S05]  /*1a670*/  IADD3 R252, P6, R252, UR6, RZ ;  /* 0x00000006fcfc7c10 */ /* 0x010fca000ffde0ff */
        /* <DEDUP_REMOVED lines=19> */
[----:B------:R-:W2:Y:S01]  /*1a7b0*/  LDL.LU R245, [R1+0x3f8] ;  /* 0x0003f80001f57983 */ /* 0x000ea20000300800 */
[----:B---3--:R-:W-:-:S03]  /*1a7c0*/  IADD3 R205, P1, R205, UR6, RZ ;  /* 0x00000006cdcd7c10 */ /* 0x008fc6000ff3e0ff */
[----:B0-----:R-:W3:Y:S01]  /*1a7d0*/  LDL.LU R249, [R1+0x41c] ;  /* 0x00041c0001f97983 */ /* 0x001ee20000300800 */
[----:B------:R-:W-:Y:S02]  /*1a7e0*/  IADD3.X R211, R211, UR7, RZ, P2, !PT ;  /* 0x00000007d3d37c10 */ /* 0x000fe400097fe4ff */
[----:B------:R-:W-:Y:S02]  /*1a7f0*/  IADD3 R209, P2, R209, UR6, RZ ;  /* 0x00000006d1d17c10 */ /* 0x000fe4000ff5e0ff */
[----:B------:R-:W-:Y:S02]  /*1a800*/  IADD3.X R202, R202, UR7, RZ, P3, !PT ;  /* 0x00000007caca7c10 */ /* 0x000fe40009ffe4ff */
[----:B------:R-:W-:Y:S01]  /*1a810*/  IADD3 R251, P3, R251, UR6, RZ ;  /* 0x00000006fbfb7c10 */ /* 0x000fe2000ff7e0ff */
[----:B------:R-:W-:Y:S01]  /*1a820*/  STL [R1+0x460], R205 ;  /* 0x000460cd01007387 */ /* 0x000fe20000100800 */
[----:B------:R-:W-:-:S03]  /*1a830*/  IADD3.X R206, R206, UR7, RZ, P4, !PT ;  /* 0x00000007cece7c10 */ /* 0x000fc6000a7fe4ff */
[----:B------:R-:W-:Y:S01]  /*1a840*/  STL [R1+0x484], R211 ;  /* 0x000484d301007387 */ /* 0x000fe20000100800 */
[----:B------:R-:W-:-:S03]  /*1a850*/  IADD3 R204, P4, R204, UR6, RZ ;  /* 0x00000006cccc7c10 */ /* 0x000fc6000ff9e0ff */
[----:B------:R-:W-:Y:S01]  /*1a860*/  STL [R1+0x458], R209 ;  /* 0x000458d101007387 */ /* 0x000fe20000100800 */
        /* <DEDUP_REMOVED lines=8> */
[----:B----4-:R-:W-:-:S05]  /*1a8f0*/  IADD3 R252, P6, R252, UR6, RZ ;  /* 0x00000006fcfc7c10 */ /* 0x010fca000ffde0ff */
[----:B------:R0:W-:Y:S04]  /*1a900*/  STL [R1+0x438], R252 ;  /* 0x000438fc01007387 */ /* 0x0001e80000100800 */
[----:B------:R-:W-:Y:S04]  /*1a910*/  STL [R1+0x440], R208 ;  /* 0x000440d001007387 */ /* 0x000fe80000100800 */
[----:B0-----:R-:W4:Y:S01]  /*1a920*/  LDL.LU R252, [R1+0x3f0] ;  /* 0x0003f00001fc7983 */ /* 0x001f220000300800 */
[----:B------:R-:W-:Y:S02]  /*1a930*/  IADD3.X R217, R217, UR7, RZ, P1, !PT ;  /* 0x00000007d9d97c10 */ /* 0x000fe40008ffe4ff */
[----:B------:R-:W-:-:S02]  /*1a940*/  IADD3 R220, P1, R220, UR6, RZ ;  /* 0x00000006dcdc7c10 */ /* 0x000fc4000ff3e0ff */
[----:B------:R-:W-:Y:S02]  /*1a950*/  IADD3.X R221, R221, UR7, RZ, P2, !PT ;  /* 0x00000007dddd7c10 */ /* 0x000fe400097fe4ff */
[----:B------:R-:W-:Y:S01]  /*1a960*/  IADD3 R224, P2, R224, UR6, RZ ;  /* 0x00000006e0e07c10 */ /* 0x000fe2000ff5e0ff */
        /* <DEDUP_REMOVED lines=20> */
[----:B--2---:R-:W-:-:S02]  /*1aab0*/  IADD3 R237, P6, R237, UR6, RZ ;  /* 0x00000006eded7c10 */ /* 0x004fc4000ffde0ff */
[----:B------:R-:W-:Y:S02]  /*1aac0*/  IADD3.X R240, R240, UR7, RZ, P1, !PT ;  /* 0x00000007f0f07c10 */ /* 0x000fe40008ffe4ff */
[----:B------:R-:W-:Y:S02]  /*1aad0*/  IADD3 R241, P1, R241, UR6, RZ ;  /* 0x00000006f1f17c10 */ /* 0x000fe4000ff3e0ff */
[----:B------:R-:W-:Y:S02]  /*1aae0*/  IADD3.X R244, R244, UR7, RZ, P2, !PT ;  /* 0x00000007f4f47c10 */ /* 0x000fe400097fe4ff */
[----:B------:R-:W-:Y:S01]  /*1aaf0*/  IADD3 R245, P2, R245, UR6, RZ ;  /* 0x00000006f5f57c10 */ /* 0x000fe2000ff5e0ff */
[----:B------:R-:W-:Y:S04]  /*1ab00*/  STL [R1+0x408], R237 ;  /* 0x000408ed01007387 */ /* 0x000fe80000100800 */
[----:B------:R-:W-:Y:S04]  /*1ab10*/  STL [R1+0x42c], R240 ;  /* 0x00042cf001007387 */ /* 0x000fe80000100800 */
[----:B------:R-:W-:Y:S04]  /*1ab20*/  STL [R1+0x400], R241 ;  /* 0x000400f101007387 */ /* 0x000fe80000100800 */
[----:B------:R-:W2:Y:S01]  /*1ab30*/  LDL.LU R207, [R1+0x3e8] ;  /* 0x0003e80001cf7983 */ /* 0x000ea20000300800 */
[----:B---3--:R-:W-:-:S03]  /*1ab40*/  IADD3.X R249, R249, UR7, RZ, P3, !PT ;  /* 0x00000007f9f97c10 */ /* 0x008fc60009ffe4ff */
[----:B------:R-:W-:Y:S04]  /*1ab50*/  STL [R1+0x424], R244 ;  /* 0x000424f401007387 */ /* 0x000fe80000100800 */
[----:B------:R-:W3:Y:S04]  /*1ab60*/  LDL.LU R205, [R1+0x40c] ;  /* 0x00040c0001cd7983 */ /* 0x000ee80000300800 */
[----:B------:R-:W-:Y:S04]  /*1ab70*/  STL [R1+0x3f8], R245 ;  /* 0x0003f8f501007387 */ /* 0x000fe80000100800 */
[----:B------:R-:W3:Y:S04]  /*1ab80*/  LDL.LU R211, [R1+0x3e0] ;  /* 0x0003e00001d37983 */ /* 0x000ee80000300800 */
[----:B------:R0:W-:Y:S04]  /*1ab90*/  STL [R1+0x41c], R249 ;  /* 0x00041cf901007387 */ /* 0x0001e80000100800 */
[----:B------:R-:W3:Y:S04]  /*1aba0*/  LDL.LU R209, [R1+0x404] ;  /* 0x0004040001d17983 */ /* 0x000ee80000300800 */
[----:B------:R-:W3:Y:S04]  /*1abb0*/  LDL.LU R202, [R1+0x3d8] ;  /* 0x0003d80001ca7983 */ /* 0x000ee80000300800 */
[----:B------:R-:W3:Y:S04]  /*1abc0*/  LDL.LU R251, [R1+0x3fc] ;  /* 0x0003fc0001fb7983 */ /* 0x000ee80000300800 */
[----:B------:R-:W3:Y:S04]  /*1abd0*/  LDL.LU R206, [R1+0x3d0] ;  /* 0x0003d00001ce7983 */ /* 0x000ee80000300800 */
[----:B------:R-:W3:Y:S04]  /*1abe0*/  LDL.LU R204, [R1+0x3f4] ;  /* 0x0003f40001cc7983 */ /* 0x000ee80000300800 */
[----:B------:R-:W3:Y:S04]  /*1abf0*/  LDL.LU R210, [R1+0x3c8] ;  /* 0x0003c80001d27983 */ /* 0x000ee80000300800 */
[----:B------:R-:W3:Y:S04]  /*1ac00*/  LDL.LU R208, [R1+0x3ec] ;  /* 0x0003ec0001d07983 */ /* 0x000ee80000300800 */
[----:B------:R-:W3:Y:S04]  /*1ac10*/  LDL.LU R216, [R1+0x3c0] ;  /* 0x0003c00001d87983 */ /* 0x000ee80000300800 */
[----:B0-----:R-:W3:Y:S04]  /*1ac20*/  LDL.LU R249, [R1+0x3e4] ;  /* 0x0003e40001f97983 */ /* 0x001ee80000300800 */
[----:B------:R-:W3:Y:S04]  /*1ac30*/  LDL.LU R217, [R1+0x3b8] ;  /* 0x0003b80001d97983 */ /* 0x000ee80000300800 */
[----:B------:R-:W3:Y:S04]  /*1ac40*/  LDL.LU R220, [R1+0x3dc] ;  /* 0x0003dc0001dc7983 */ /* 0x000ee80000300800 */
[----:B------:R-:W3:Y:S01]  /*1ac50*/  LDL.LU R221, [R1+0x3b0] ;  /* 0x0003b00001dd7983 */ /* 0x000ee20000300800 */
[----:B----4-:R-:W-:-:S05]  /*1ac60*/  IADD3 R252, P3, R252, UR6, RZ ;  /* 0x00000006fcfc7c10 */ /* 0x010fca000ff7e0ff */
[----:B------:R0:W-:Y:S04]  /*1ac70*/  STL [R1+0x3f0], R252 ;  /* 0x0003f0fc01007387 */ /* 0x0001e80000100800 */
        /* <DEDUP_REMOVED lines=17> */
[----:B---3--:R-:W-:Y:S02]  /*1ad90*/  IADD3.X R205, R205, UR7, RZ, P5, !PT ;  /* 0x00000007cdcd7c10 */ /* 0x008fe4000affe4ff */
        /* <DEDUP_REMOVED lines=24> */
[----:B0-----:R-:W2:Y:S04]  /*1af20*/  LDL.LU R249, [R1+0x39c] ;  /* 0x00039c0001f97983 */ /* 0x001ea80000300800 */
[----:B------:R-:W-:Y:S04]  /*1af30*/  STL [R1+0x3c0], R216 ;  /* 0x0003c0d801007387 */ /* 0x000fe80000100800 */
[----:B------:R-:W-:Y:S04]  /*1af40*/  STL [R1+0x3b8], R217 ;  /* 0x0003b8d901007387 */ /* 0x000fe80000100800 */
[----:B------:R-:W-:Y:S04]  /*1af50*/  STL [R1+0x3dc], R220 ;  /* 0x0003dcdc01007387 */ /* 0x000fe80000100800 */
[----:B------:R-:W-:Y:S01]  /*1af60*/  STL [R1+0x3b0], R221 ;  /* 0x0003b0dd01007387 */ /* 0x000fe20000100800 */
[----:B----4-:R-:W-:-:S02]  /*1af70*/  IADD3.X R224, R224, UR7, RZ, P6, !PT ;  /* 0x00000007e0e07c10 */ /* 0x010fc4000b7fe4ff */
[----:B------:R-:W-:Y:S02]  /*1af80*/  IADD3 R225, P6, R225, UR6, RZ ;  /* 0x00000006e1e17c10 */ /* 0x000fe4000ffde0ff */
[----:B------:R-:W-:Y:S01]  /*1af90*/  IADD3.X R228, R228, UR7, RZ, P1, !PT ;  /* 0x00000007e4e47c10 */ /* 0x000fe20008ffe4ff */
[----:B------:R-:W-:Y:S01]  /*1afa0*/  STL [R1+0x3d4], R224 ;  /* 0x0003d4e001007387 */ /* 0x000fe20000100800 */
[----:B------:R-:W-:-:S03]  /*1afb0*/  IADD3.X R252, R252, UR7, RZ, P2, !PT ;  /* 0x00000007fcfc7c10 */ /* 0x000fc600097fe4ff */
[----:B------:R-:W-:Y:S04]  /*1afc0*/  STL [R1+0x3a8], R225 ;  /* 0x0003a8e101007387 */ /* 0x000fe80000100800 */
[----:B------:R0:W-:Y:S04]  /*1afd0*/  STL [R1+0x3c4], R252 ;  /* 0x0003c4fc01007387 */ /* 0x0001e80000100800 */
[----:B------:R1:W-:Y:S04]  /*1afe0*/  STL [R1+0x3cc], R228 ;  /* 0x0003cce401007387 */ /* 0x0003e80000100800 */
[----:B0-----:R-:W3:Y:S01]  /*1aff0*/  LDL.LU R252, [R1+0x370] ;  /* 0x0003700001fc7983 */ /* 0x001ee20000300800 */
[----:B------:R-:W-:-:S02]  /*1b000*/  IADD3 R229, P1, R229, UR6, RZ ;  /* 0x00000006e5e57c10 */ /* 0x000fc4000ff3e0ff */
[----:B------:R-:W-:Y:S02]  /*1b010*/  IADD3 R232, P2, R232, UR6, RZ ;  /* 0x00000006e8e87c10 */ /* 0x000fe4000ff5e0ff */
[----:B------:R-:W-:Y:S02]  /*1b020*/  IADD3.X R233, R233, UR7, RZ, P3, !PT ;  /* 0x00000007e9e97c10 */ /* 0x000fe40009ffe4ff */
[----:B------:R-:W-:Y:S02]  /*1b030*/  IADD3 R236, P3, R236, UR6, RZ ;  /* 0x00000006ecec7c10 */ /* 0x000fe4000ff7e0ff */
[----:B------:R-:W-:Y:S01]  /*1b040*/  IADD3.X R237, R237, UR7, RZ, P4, !PT ;  /* 0x00000007eded7c10 */ /* 0x000fe2000a7fe4ff */
[----:B------:R0:W-:Y:S01]  /*1b050*/  STL [R1+0x3a0], R229 ;  /* 0x0003a0e501007387 */ /* 0x0001e20000100800 */
[----:B------:R-:W-:-:S03]  /*1b060*/  IADD3 R240, P4, R240, UR6, RZ ;  /* 0x00000006f0f07c10 */ /* 0x000fc6000ff9e0ff */
[----:B------:R4:W-:Y:S01]  /*1b070*/  STL [R1+0x398], R232 ;  /* 0x000398e801007387 */ /* 0x0009e20000100800 */
[----:B------:R-:W-:-:S03]  /*1b080*/  IADD3.X R241, R241, UR7, RZ, P5, !PT ;  /* 0x00000007f1f17c10 */ /* 0x000fc6000affe4ff */
[----:B------:R4:W-:Y:S04]  /*1b090*/  STL [R1+0x3bc], R233 ;  /* 0x0003bce901007387 */ /* 0x0009e80000100800 */
[----:B------:R4:W-:Y:S01]  /*1b0a0*/  STL [R1+0x390], R236 ;  /* 0x000390ec01007387 */ /* 0x0009e20000100800 */
[----:B------:R-:W-:-:S03]  /*1b0b0*/  IADD3 R244, P5, R244, UR6, RZ ;  /* 0x00000006f4f47c10 */ /* 0x000fc6000ffbe0ff */
[----:B------:R4:W-:Y:S01]  /*1b0c0*/  STL [R1+0x3b4], R237 ;  /* 0x0003b4ed01007387 */ /* 0x0009e20000100800 */
[----:B------:R-:W-:-:S03]  /*1b0d0*/  IADD3.X R245, R245, UR7, RZ, P6, !PT ;  /* 0x00000007f5f57c10 */ /* 0x000fc6000b7fe4ff */
[----:B------:R4:W-:Y:S04]  /*1b0e0*/  STL [R1+0x388], R240 ;  /* 0x000388f001007387 */ /* 0x0009e80000100800 */
[----:B------:R3:W-:Y:S01]  /*1b0f0*/  STL [R1+0x3ac], R241 ;  /* 0x0003acf101007387 */ /* 0x0007e20000100800 */
[----:B------:R-:W-:-:S03]  /*1b100*/  IADD3 R248, P6, R248, UR6, RZ ;  /* 0x00000006f8f87c10 */ /* 0x000fc6000ffde0ff */
[----:B------:R-:W3:Y:S04]  /*1b110*/  LDL.LU R207, [R1+0x394] ;  /* 0x0003940001cf7983 */ /* 0x000ee80000300800 */
[----:B------:R3:W-:Y:S04]  /*1b120*/  STL [R1+0x380], R244 ;  /* 0x000380f401007387 */ /* 0x0007e80000100800 */
[----:B------:R-:W3:Y:S04]  /*1b130*/  LDL.LU R205, [R1+0x368] ;  /* 0x0003680001cd7983 */ /* 0x000ee80000300800 */
[----:B------:R3:W-:Y:S04]  /*1b140*/  STL [R1+0x3a4], R245 ;  /* 0x0003a4f501007387 */ /* 0x0007e80000100800 */
        /* <DEDUP_REMOVED lines=13> */
[----:B------:R-:W3:Y:S01]  /*1b220*/  LDL.LU R224, [R1+0x35c] ;  /* 0x00035c0001e07983 */ /* 0x000ee20000300800 */
[----:B--2---:R-:W-:-:S05]  /*1b230*/  IADD3.X R249, R249, UR7, RZ, P1, !PT ;  /* 0x00000007f9f97c10 */ /* 0x004fca0008ffe4ff */
[----:B------:R2:W-:Y:S04]  /*1b240*/  STL [R1+0x39c], R249 ;  /* 0x00039cf901007387 */ /* 0x0005e80000100800 */
[----:B------:R-:W2:Y:S04]  /*1b250*/  LDL.LU R225, [R1+0x330] ;  /* 0x0003300001e17983 */ /* 0x000ea80000300800 */
[----:B-1----:R-:W2:Y:S04]  /*1b260*/  LDL.LU R228, [R1+0x354] ;  /* 0x0003540001e47983 */ /* 0x002ea80000300800 */
[----:B0-----:R-:W2:Y:S04]  /*1b270*/  LDL.LU R229, [R1+0x328] ;  /* 0x0003280001e57983 */ /* 0x001ea80000300800 */
[----:B----4-:R-:W4:Y:S04]  /*1b280*/  LDL.LU R232, [R1+0x34c] ;  /* 0x00034c0001e87983 */ /* 0x010f280000300800 */
[----:B------:R-:W4:Y:S04]  /*1b290*/  LDL.LU R233, [R1+0x320] ;  /* 0x0003200001e97983 */ /* 0x000f280000300800 */
[----:B------:R-:W4:Y:S04]  /*1b2a0*/  LDL.LU R236, [R1+0x344] ;  /* 0x0003440001ec7983 */ /* 0x000f280000300800 */
[----:B------:R-:W4:Y:S04]  /*1b2b0*/  LDL.LU R237, [R1+0x318] ;  /* 0x0003180001ed7983 */ /* 0x000f280000300800 */
[----:B------:R-:W4:Y:S01]  /*1b2c0*/  LDL.LU R240, [R1+0x33c] ;  /* 0x00033c0001f07983 */ /* 0x000f220000300800 */
[----:B---3--:R-:W-:-:S05]  /*1b2d0*/  IADD3 R252, P1, R252, UR6, RZ ;  /* 0x00000006fcfc7c10 */ /* 0x008fca000ff3e0ff */
[----:B------:R0:W-:Y:S04]  /*1b2e0*/  STL [R1+0x370], R252 ;  /* 0x000370fc01007387 */ /* 0x0001e80000100800 */
[----:B------:R-:W3:Y:S04]  /*1b2f0*/  LDL.LU R241, [R1+0x310] ;  /* 0x0003100001f17983 */ /* 0x000ee80000300800 */
[----:B------:R-:W3:Y:S04]  /*1b300*/  LDL.LU R244, [R1+0x334] ;  /* 0x0003340001f47983 */ /* 0x000ee80000300800 */
[----:B------:R-:W3:Y:S04]  /*1b310*/  LDL.LU R245, [R1+0x308] ;  /* 0x0003080001f57983 */ /* 0x000ee80000300800 */
[----:B------:R-:W3:Y:S04]  /*1b320*/  LDL.LU R248, [R1+0x32c] ;  /* 0x00032c0001f87983 */ /* 0x000ee80000300800 */
[----:B--2---:R-:W2:Y:S04]  /*1b330*/  LDL.LU R249, [R1+0x300] ;  /* 0x0003000001f97983 */ /* 0x004ea80000300800 */
[----:B0-----:R-:W2:Y:S04]  /*1b340*/  LDL.LU R252, [R1+0x324] ;  /* 0x0003240001fc7983 */ /* 0x001ea80000300800 */
[----:B------:R-:W-:Y:S01]  /*1b350*/  STS.U8 [R156+UR4+0x11f00], R10 ;  /* 0x011f000a9c007988 */ /* 0x000fe20008000004 */
[----:B------:R0:W-:Y:S06]  /*1b360*/  MEMBAR.ALL.CTA ;  /* 0x0000000000007992 */ /* 0x0001ec0000008000 */
[----:B0-----:R-:W0:Y:S01]  /*1b370*/  FENCE.VIEW.ASYNC.S ;  /* 0x00000000000073c6 */ /* 0x001e220000000000 */
[----:B------:R-:W-:-:S04]  /*1b380*/  USHF.L.U32 UR12, UR11, 0x7, URZ ;  /* 0x000000070b0c7899 */ /* 0x000fc8000800063f */
[----:B------:R-:W-:Y:S01]  /*1b390*/  ULOP3.LUT UR12, UR12, 0x200, URZ, 0xc0, !UPT ;  /* 0x000002000c0c7892 */ /* 0x000fe2000f8ec03f */
[----:B------:R-:W-:Y:S01]  /*1b3a0*/  IADD3.X R207, R207, UR7, RZ, P2, !PT ;  /* 0x00000007cfcf7c10 */ /* 0x000fe200097fe4ff */
[----:B0-----:R-:W-:Y:S02]  /*1b3b0*/  BAR.SYNC.DEFER_BLOCKING 0x0 ;  /* 0x0000000000007b1d */ /* 0x001fe40000010000 */
[----:B------:R-:W-:Y:S01]  /*1b3c0*/  ULEA.HI UR12, UR4, UR12, URZ, 0x1c ;  /* 0x0000000c040c7291 */ /* 0x000fe2000f8fe03f */
[----:B------:R-:W-:Y:S02]  /*1b3d0*/  IADD3 R205, P2, R205, UR6, RZ ;  /* 0x00000006cdcd7c10 */ /* 0x000fe4000ff5e0ff */
[----:B------:R-:W-:Y:S02]  /*1b3e0*/  IADD3.X R211, R211, UR7, RZ, P3, !PT ;  /* 0x00000007d3d37c10 */ /* 0x000fe40009ffe4ff */
[----:B------:R-:W-:Y:S01]  /*1b3f0*/  IADD3 R209, P3, R209, UR6, RZ ;  /* 0x00000006d1d17c10 */ /* 0x000fe2000ff7e0ff */
[----:B------:R-:W-:Y:S01]  /*1b400*/  ULOP3.LUT UR16, UR12, 0x3fff, URZ, 0xc0, !UPT ;  /* 0x00003fff0c107892 */ /* 0x000fe2000f8ec03f */
[----:B------:R-:W-:Y:S01]  /*1b410*/  IADD3.X R202, R202, UR7, RZ, P4, !PT ;  /* 0x00000007caca7c10 */ /* 0x000fe2000a7fe4ff */
[----:B------:R0:W-:Y:S01]  /*1b420*/  STL [R1+0x394], R207 ;  /* 0x000394cf01007387 */ /* 0x0001e20000100800 */
[----:B------:R-:W-:-:S03]  /*1b430*/  IADD3 R251, P4, R251, UR6, RZ ;  /* 0x00000006fbfb7c10 */ /* 0x000fc6000ff9e0ff */
[----:B------:R1:W-:Y:S01]  /*1b440*/  STL [R1+0x368], R205 ;  /* 0x000368cd01007387 */ /* 0x0003e20000100800 */
[----:B------:R-:W-:-:S03]  /*1b450*/  IADD3.X R206, R206, UR7, RZ, P5, !PT ;  /* 0x00000007cece7c10 */ /* 0x000fc6000affe4ff */
[----:B------:R1:W-:Y:S01]  /*1b460*/  STL [R1+0x38c], R211 ;  /* 0x00038cd301007387 */ /* 0x0003e20000100800 */
[----:B------:R-:W-:-:S03]  /*1b470*/  IADD3 R204, P5, R204, UR6, RZ ;  /* 0x00000006cccc7c10 */ /* 0x000fc6000ffbe0ff */
[----:B------:R1:W-:Y:S01]  /*1b480*/  STL [R1+0x360], R209 ;  /* 0x000360d101007387 */ /* 0x0003e20000100800 */
[----:B------:R-:W-:-:S03]  /*1b490*/  IADD3.X R210, R210, UR7, RZ, P6, !PT ;  /* 0x00000007d2d27c10 */ /* 0x000fc6000b7fe4ff */
[----:B------:R1:W-:Y:S01]  /*1b4a0*/  STL [R1+0x384], R202 ;  /* 0x000384ca01007387 */ /* 0x0003e20000100800 */
[----:B------:R-:W-:-:S03]  /*1b4b0*/  IADD3 R208, P6, R208, UR6, RZ ;  /* 0x00000006d0d07c10 */ /* 0x000fc6000ffde0ff */
[----:B------:R1:W-:Y:S01]  /*1b4c0*/  STL [R1+0x358], R251 ;  /* 0x000358fb01007387 */ /* 0x0003e20000100800 */
[----:B------:R-:W-:Y:S01]  /*1b4d0*/  IADD3.X R216, R216, UR7, RZ, P1, !PT ;  /* 0x00000007d8d87c10 */ /* 0x000fe20008ffe4ff */
[----:B------:R-:W-:Y:S02]  /*1b4e0*/  UMOV UR17, 0x40000040 ;  /* 0x4000004000117882 */ /* 0x000fe40000000000 */
[----:B------:R1:W-:Y:S01]  /*1b4f0*/  STL [R1+0x37c], R206 ;  /* 0x00037cce01007387 */ /* 0x0003e20000100800 */
[----:B------:R-:W-:Y:S01]  /*1b500*/  WARPGROUP.ARRIVE ;  /* 0x00000000000079c5 */ /* 0x000fe20000000000 */
[----:B------:R-:W-:Y:S02]  /*1b510*/  IADD3 R217, P1, R217, UR6, RZ ;  /* 0x00000006d9d97c10 */ /* 0x000fe4000ff3e0ff */
[----:B------:R1:W-:Y:S01]  /*1b520*/  STL [R1+0x350], R204 ;  /* 0x000350cc01007387 */ /* 0x0003e20000100800 */
[----:B------:R-:W-:-:S03]  /*1b530*/  IADD3.X R220, R220, UR7, RZ, P2, !PT ;  /* 0x00000007dcdc7c10 */ /* 0x000fc600097fe4ff */
[----:B------:R1:W-:Y:S01]  /*1b540*/  STL [R1+0x374], R210 ;  /* 0x000374d201007387 */ /* 0x0003e20000100800 */
[----:B------:R-:W-:Y:S01]  /*1b550*/  IADD3 R221, P2, R221, UR6, RZ ;  /* 0x00000006dddd7c10 */ /* 0x000fe2000ff5e0ff */
[----:B------:R-:W-:Y:S02]  /*1b560*/  QGMMA.64x64x32.F32.E5M2.E5M2 R120, gdesc[UR16], R120 ;  /* 0x00e00000107879f3 */ /* 0x000fe40008703878 */
[----:B------:R1:W-:Y:S01]  /*1b570*/  STL [R1+0x348], R208 ;  /* 0x000348d001007387 */ /* 0x0003e20000100800 */
[----:B------:R-:W-:-:S03]  /*1b580*/  IADD3.X R224, R224, UR7, RZ, P3, !PT ;  /* 0x00000007e0e07c10 */ /* 0x000fc60009ffe4ff */
[----:B------:R1:W-:Y:S04]  /*1b590*/  STL [R1+0x36c], R216 ;  /* 0x00036cd801007387 */ /* 0x0003e80000100800 */
[----:B------:R1:W-:Y:S04]  /*1b5a0*/  STL [R1+0x340], R217 ;  /* 0x000340d901007387 */ /* 0x0003e80000100800 */
[----:B------:R1:W-:Y:S04]  /*1b5b0*/  STL [R1+0x364], R220 ;  /* 0x000364dc01007387 */ /* 0x0003e80000100800 */
[----:B------:R1:W-:Y:S04]  /*1b5c0*/  STL [R1+0x338], R221 ;  /* 0x000338dd01007387 */ /* 0x0003e80000100800 */
[----:B------:R1:W-:Y:S01]  /*1b5d0*/  STL [R1+0x35c], R224 ;  /* 0x00035ce001007387 */ /* 0x0003e20000100800 */
[----:B------:R-:W-:Y:S01]  /*1b5e0*/  UIADD3 UR36, UP0, UR16, 0x2, URZ ;  /* 0x0000000210247890 */ /* 0x000fe2000ff1e03f */
[----:B------:R-:W-:-:S03]  /*1b5f0*/  UMOV UR12, URZ ;  /* 0x0000003f000c7c82 */ /* 0x000fc60008000000 */
[----:B------:R-:W-:-:S09]  /*1b600*/  UIADD3.X UR37, UR12, 0x40000040, URZ, UP0, !UPT ;  /* 0x400000400c257890 */ /* 0x000fd200087fe43f */
[----:B------:R-:W-:Y:S01]  /*1b610*/  QGMMA.64x64x32.F32.E5M2.E5M2 R120, gdesc[UR36], R120 ;  /* 0x00e00000247879f3 */ /* 0x000fe20008703878 */
[----:B------:R-:W-:Y:S02]  /*1b620*/  IADD3 R225, P3, R225, UR6, RZ ;  /* 0x00000006e1e17c10 */ /* 0x000fe4000ff7e0ff */
[----:B------:R-:W-:Y:S02]  /*1b630*/  IADD3.X R228, R228, UR7, RZ, P4, !PT ;  /* 0x00000007e4e47c10 */ /* 0x000fe4000a7fe4ff */
[----:B------:R-:W-:Y:S02]  /*1b640*/  IADD3 R229, P4, R229, UR6, RZ ;  /* 0x00000006e5e57c10 */ /* 0x000fe4000ff9e0ff */
[----:B----4-:R-:W-:Y:S02]  /*1b650*/  IADD3.X R232, R232, UR7, RZ, P5, !PT ;  /* 0x00000007e8e87c10 */ /* 0x010fe4000affe4ff */
[----:B------:R-:W-:Y:S01]  /*1b660*/  IADD3 R233, P5, R233, UR6, RZ ;  /* 0x00000006e9e97c10 */ /* 0x000fe2000ffbe0ff */
[----:B------:R4:W-:Y:S01]  /*1b670*/  STL [R1+0x330], R225 ;  /* 0x000330e101007387 */ /* 0x0009e20000100800 */
[----:B------:R-:W-:-:S03]  /*1b680*/  IADD3.X R236, R236, UR7, RZ, P6, !PT ;  /* 0x00000007ecec7c10 */ /* 0x000fc6000b7fe4ff */
[----:B------:R4:W-:Y:S01]  /*1b690*/  STL [R1+0x354], R228 ;  /* 0x000354e401007387 */ /* 0x0009e20000100800 */
[----:B------:R-:W-:-:S03]  /*1b6a0*/  IADD3 R237, P6, R237, UR6, RZ ;  /* 0x00000006eded7c10 */ /* 0x000fc6000ffde0ff */
[----:B------:R4:W-:Y:S01]  /*1b6b0*/  STL [R1+0x328], R229 ;  /* 0x000328e501007387 */ /* 0x0009e20000100800 */
[----:B------:R-:W-:-:S03]  /*1b6c0*/  IADD3.X R240, R240, UR7, RZ, P1, !PT ;  /* 0x00000007f0f07c10 */ /* 0x000fc60008ffe4ff */
[----:B------:R4:W-:Y:S04]  /*1b6d0*/  STL [R1+0x34c], R232 ;  /* 0x00034ce801007387 */ /* 0x0009e80000100800 */
[----:B------:R4:W-:Y:S04]  /*1b6e0*/  STL [R1+0x320], R233 ;  /* 0x000320e901007387 */ /* 0x0009e80000100800 */
[----:B------:R4:W-:Y:S04]  /*1b6f0*/  STL [R1+0x344], R236 ;  /* 0x000344ec01007387 */ /* 0x0009e80000100800 */
[----:B------:R4:W-:Y:S04]  /*1b700*/  STL [R1+0x318], R237 ;  /* 0x000318ed01007387 */ /* 0x0009e80000100800 */
[----:B------:R4:W-:Y:S01]  /*1b710*/  STL [R1+0x33c], R240 ;  /* 0x00033cf001007387 */ /* 0x0009e20000100800 */
[----:B---3--:R-:W-:-:S02]  /*1b720*/  IADD3 R241, P1, R241, UR6, RZ ;  /* 0x00000006f1f17c10 */ /* 0x008fc4000ff3e0ff */
[----:B------:R-:W-:Y:S02]  /*1b730*/  IADD3.X R244, R244, UR7, RZ, P2, !PT ;  /* 0x00000007f4f47c10 */ /* 0x000fe400097fe4ff */
[----:B------:R-:W-:Y:S02]  /*1b740*/  IADD3 R245, P2, R245, UR5, RZ ;  /* 0x00000005f5f57c10 */ /* 0x000fe4000ff5e0ff */
[----:B------:R-:W-:Y:S02]  /*1b750*/  IADD3.X R248, R248, UR7, RZ, P3, !PT ;  /* 0x00000007f8f87c10 */ /* 0x000fe40009ffe4ff */
[----:B--2---:R-:W-:Y:S01]  /*1b760*/  IADD3 R249, P3, R249, UR5, RZ ;  /* 0x00000005f9f97c10 */ /* 0x004fe2000ff7e0ff */
[----:B------:R2:W-:Y:S04]  /*1b770*/  STL [R1+0x310], R241 ;  /* 0x000310f101007387 */ /* 0x0005e80000100800 */
[----:B------:R3:W-:Y:S04]  /*1b780*/  STL [R1+0x334], R244 ;  /* 0x000334f401007387 */ /* 0x0007e80000100800 */
[----:B------:R3:W-:Y:S04]  /*1b790*/  STL [R1+0x308], R245 ;  /* 0x000308f501007387 */ /* 0x0007e80000100800 */
[----:B------:R-:W3:Y:S01]  /*1b7a0*/  LDL.LU R203, [R1+0x2f8] ;  /* 0x0002f80001cb7983 */ /* 0x000ee20000300800 */
[----:B------:R-:W-:-:S03]  /*1b7b0*/  IADD3.X R252, R252, UR7, RZ, P4, !PT ;  /* 0x00000007fcfc7c10 */ /* 0x000fc6000a7fe4ff */
[----:B------:R3:W-:Y:S04]  /*1b7c0*/  STL [R1+0x32c], R248 ;  /* 0x00032cf801007387 */ /* 0x0007e80000100800 */
[----:B------:R-:W3:Y:S04]  /*1b7d0*/  LDL.LU R250, [R1+0x31c] ;  /* 0x00031c0001fa7983 */ /* 0x000ee80000300800 */
[----:B------:R3:W-:Y:S04]  /*1b7e0*/  STL [R1+0x300], R249 ;  /* 0x000300f901007387 */ /* 0x0007e80000100800 */
[----:B0-----:R-:W3:Y:S04]  /*1b7f0*/  LDL.LU R207, [R1+0x2f0] ;  /* 0x0002f00001cf7983 */ /* 0x001ee80000300800 */
[----:B------:R0:W-:Y:S04]  /*1b800*/  STL [R1+0x324], R252 ;  /* 0x000324fc01007387 */ /* 0x0001e80000100800 */
[----:B-1----:R-:W3:Y:S04]  /*1b810*/  LDL.LU R205, [R1+0x314] ;  /* 0x0003140001cd7983 */ /* 0x002ee80000300800 */
        /* <DEDUP_REMOVED lines=13> */
[----:B----4-:R-:W4:Y:S04]  /*1b8f0*/  LDL.LU R225, [R1+0x2dc] ;  /* 0x0002dc0001e17983 */ /* 0x010f280000300800 */
[----:B------:R-:W4:Y:S04]  /*1b900*/  LDL.LU R228, [R1+0x2b0] ;  /* 0x0002b00001e47983 */ /* 0x000f280000300800 */
[----:B------:R-:W4:Y:S04]  /*1b910*/  LDL.LU R229, [R1+0x2d4] ;  /* 0x0002d40001e57983 */ /* 0x000f280000300800 */
[----:B------:R-:W4:Y:S04]  /*1b920*/  LDL.LU R232, [R1+0x2a8] ;  /* 0x0002a80001e87983 */ /* 0x000f280000300800 */
[----:B------:R-:W4:Y:S04]  /*1b930*/  LDL.LU R233, [R1+0x2cc] ;  /* 0x0002cc0001e97983 */ /* 0x000f280000300800 */
[----:B------:R-:W4:Y:S04]  /*1b940*/  LDL.LU R236, [R1+0x2a0] ;  /* 0x0002a00001ec7983 */ /* 0x000f280000300800 */
[----:B------:R-:W4:Y:S04]  /*1b950*/  LDL.LU R237, [R1+0x2c4] ;  /* 0x0002c40001ed7983 */ /* 0x000f280000300800 */
[----:B------:R-:W4:Y:S04]  /*1b960*/  LDL.LU R240, [R1+0x298] ;  /* 0x0002980001f07983 */ /* 0x000f280000300800 */
[----:B--2---:R-:W2:Y:S04]  /*1b970*/  LDL.LU R241, [R1+0x2bc] ;  /* 0x0002bc0001f17983 */ /* 0x004ea80000300800 */
[----:B---3--:R-:W3:Y:S04]  /*1b980*/  LDL.LU R244, [R1+0x290] ;  /* 0x0002900001f47983 */ /* 0x008ee80000300800 */
[----:B------:R-:W3:Y:S04]  /*1b990*/  LDL.LU R245, [R1+0x2b4] ;  /* 0x0002b40001f57983 */ /* 0x000ee80000300800 */
[----:B------:R-:W3:Y:S04]  /*1b9a0*/  LDL.LU R248, [R1+0x288] ;  /* 0x0002880001f87983 */ /* 0x000ee80000300800 */
[----:B------:R-:W3:Y:S04]  /*1b9b0*/  LDL.LU R249, [R1+0x2ac] ;  /* 0x0002ac0001f97983 */ /* 0x000ee80000300800 */
[----:B0-----:R-:W3:Y:S01]  /*1b9c0*/  LDL.LU R252, [R1+0x280] ;  /* 0x0002800001fc7983 */ /* 0x001ee20000300800 */
[----:B------:R-:W-:-:S09]  /*1b9d0*/  UIADD3.64 UR40, UR36, 0x2, URZ ;  /* 0x0000000224287897 */ /* 0x000fd2000fffe03f */
[----:B------:R-:W-:Y:S01]  /*1b9e0*/  QGMMA.64x64x32.F32.E5M2.E5M2 R120, gdesc[UR40], R120 ;  /* 0x00e00000287879f3 */ /* 0x000fe20008703878 */
[----:B------:R-:W-:Y:S02]  /*1b9f0*/  UIADD3.64 UR12, UR36, 0x4, URZ ;  /* 0x00000004240c7897 */ /* 0x000fe4000fffe03f */
[----:B------:R-:W-:Y:S02]  /*1ba00*/  UIADD3.64 UR16, UR36, 0x3fe, URZ ;  /* 0x000003fe24107897 */ /* 0x000fe4000fffe03f */
[----:B------:R-:W-:-:S05]  /*1ba10*/  UIADD3.64 UR20, UR36, 0x400, URZ ;  /* 0x0000040024147897 */ /* 0x000fca000fffe03f */
[----:B------:R-:W-:Y:S04]  /*1ba20*/  QGMMA.64x64x32.F32.E5M2.E5M2 R120, gdesc[UR12], R120 ;  /* 0x00e000000c7879f3 */ /* 0x000fe80008703878 */
[----:B------:R-:W-:Y:S01]  /*1ba30*/  QGMMA.64x64x32.F32.E5M2.E5M2 R88, gdesc[UR16], R88 ;  /* 0x00e00000105879f3 */ /* 0x000fe20008703858 */
[----:B------:R-:W-:Y:S01]  /*1ba40*/  UMOV UR22, UR38 ;  /* 0x0000002600167c82 */ /* 0x000fe20008000000 */
[----:B------:R-:W-:Y:S01]  /*1ba50*/  UMOV UR23, UR39 ;  /* 0x0000002700177c82 */ /* 0x000fe20008000000 */
[----:B------:R-:W-:Y:S01]  /*1ba60*/  UIADD3.64 UR40, UR36, 0x402, URZ ;  /* 0x0000040224287897 */ /* 0x000fe2000fffe03f */
[----:B------:R-:W-:Y:S01]  /*1ba70*/  QGMMA.64x64x32.F32.E5M2.E5M2 R88, gdesc[UR20], R88 ;  /* 0x00e00000145879f3 */ /* 0x000fe20008703858 */
[----:B------:R-:W-:-:S07]  /*1ba80*/  IADD3 R203, P4, R203, UR5, RZ ;  /* 0x00000005cbcb7c10 */ /* 0x000fce000ff9e0ff */
[----:B------:R-:W-:Y:S01]  /*1ba90*/  QGMMA.64x64x32.F32.E5M2.E5M2 R88, gdesc[UR40], R88 ;  /* 0x00e00000285879f3 */ /* 0x000fe20008703858 */
[----:B------:R-:W-:Y:S02]  /*1baa0*/  IADD3.X R250, R250, UR7, RZ, P5, !PT ;  /* 0x00000007fafa7c10 */ /* 0x000fe4000affe4ff */
[----:B------:R-:W-:Y:S02]  /*1bab0*/  IADD3 R207, P5, R207, UR5, RZ ;  /* 0x00000005cfcf7c10 */ /* 0x000fe4000ffbe0ff */
[----:B------:R-:W-:Y:S02]  /*1bac0*/  IADD3.X R205, R205, UR7, RZ, P6, !PT ;  /* 0x00000007cdcd7c10 */ /* 0x000fe4000b7fe4ff */
[----:B------:R-:W-:Y:S01]  /*1bad0*/  IADD3 R211, P6, R211, UR5, RZ ;  /* 0x00000005d3d37c10 */ /* 0x000fe2000ffde0ff */
        /* <DEDUP_REMOVED lines=25> */
[----:B----4-:R-:W-:-:S03]  /*1bc70*/  IADD3.X R225, R225, UR10, RZ, P1, !PT ;  /* 0x0000000ae1e17c10 */ /* 0x010fc60008ffe4ff */
        /* <DEDUP_REMOVED lines=15> */
[----:B--2---:R-:W-:-:S03]  /*1bd70*/  IADD3.X R241, R241, UR10, RZ, P5, !PT ;  /* 0x0000000af1f17c10 */ /* 0x004fc6000affe4ff */
[----:B------:R2:W-:Y:S01]  /*1bd80*/  STL [R1+0x2cc], R233 ;  /* 0x0002cce901007387 */ /* 0x0005e20000100800 */
[----:B---3--:R-:W-:-:S03]  /*1bd90*/  IADD3 R244, P5, R244, UR5, RZ ;  /* 0x00000005f4f47c10 */ /* 0x008fc6000ffbe0ff */
        /* <DEDUP_REMOVED lines=10> */
[----:B0-----:R-:W3:Y:S04]  /*1be40*/  LDL.LU R203, [R1+0x2a4] ;  /* 0x0002a40001cb7983 */ /* 0x001ee80000300800 */
[----:B------:R0:W-:Y:S04]  /*1be50*/  STL [R1+0x288], R248 ;  /* 0x000288f801007387 */ /* 0x0001e80000100800 */
[----:B-1----:R-:W3:Y:S04]  /*1be60*/  LDL.LU R250, [R1+0x278] ;  /* 0x0002780001fa7983 */ /* 0x002ee80000300800 */
        /* <DEDUP_REMOVED lines=26> */
[----:B------:R-:W3:Y:S04]  /*1c010*/  LDL.LU R244, [R1+0x23c] ;  /* 0x00023c0001f47983 */ /* 0x000ee80000300800 */
[----:B------:R-:W3:Y:S04]  /*1c020*/  LDL.LU R245, [R1+0x210] ;  /* 0x0002100001f57983 */ /* 0x000ee80000300800 */
[----:B0-----:R-:W3:Y:S04]  /*1c030*/  LDL.LU R248, [R1+0x234] ;  /* 0x0002340001f87983 */ /* 0x001ee80000300800 */
[----:B-1----:R-:W3:Y:S04]  /*1c040*/  LDL.LU R249, [R1+0x22c] ;  /* 0x00022c0001f97983 */ /* 0x002ee80000300800 */
[----:B------:R-:W3:Y:S01]  /*1c050*/  LDL.LU R252, [R1+0x224] ;  /* 0x0002240001fc7983 */ /* 0x000ee20000300800 */
[----:B------:R-:W-:-:S02]  /*1c060*/  UIADD3.64 UR12, UR36, 0x404, URZ ;  /* 0x00000404240c7897 */ /* 0x000fc4000fffe03f */
[----:B------:R-:W-:-:S07]  /*1c070*/  UIADD3.64 UR16, UR36, 0x7fe, URZ ;  /* 0x000007fe24107897 */ /* 0x000fce000fffe03f */
[----:B------:R-:W-:Y:S04]  /*1c080*/  QGMMA.64x64x32.F32.E5M2.E5M2 R88, gdesc[UR12], R88 ;  /* 0x00e000000c5879f3 */ /* 0x000fe80008703858 */
[----:B------:R-:W-:Y:S01]  /*1c090*/  QGMMA.64x64x32.F32.E5M2.E5M2 R56, gdesc[UR16], R56 ;  /* 0x00e00000103879f3 */ /* 0x000fe20008703838 */
[----:B------:R-:W-:Y:S01]  /*1c0a0*/  UIADD3.64 UR48, UR36, 0x800, URZ ;  /* 0x0000080024307897 */ /* 0x000fe2000fffe03f */
[----:B------:R-:W-:Y:S01]  /*1c0b0*/  UMOV UR50, UR38 ;  /* 0x0000002600327c82 */ /* 0x000fe20008000000 */
[----:B------:R-:W-:Y:S01]  /*1c0c0*/  UMOV UR51, UR39 ;  /* 0x0000002700337c82 */ /* 0x000fe20008000000 */
[----:B------:R-:W-:-:S06]  /*1c0d0*/  UIADD3.64 UR40, UR36, 0x802, URZ ;  /* 0x0000080224287897 */ /* 0x000fcc000fffe03f */
[----:B------:R-:W-:Y:S01]  /*1c0e0*/  QGMMA.64x64x32.F32.E5M2.E5M2 R56, gdesc[UR48], R56 ;  /* 0x00e00000303879f3 */ /* 0x000fe20008703838 */
[----:B------:R-:W-:Y:S02]  /*1c0f0*/  UIADD3.64 UR20, UR36, 0x804, URZ ;  /* 0x0000080424147897 */ /* 0x000fe4000fffe03f */
[----:B------:R-:W-:Y:S01]  /*1c100*/  UIADD3.64 UR24, UR36, 0xbfe, URZ ;  /* 0x00000bfe24187897 */ /* 0x000fe2000fffe03f */
[----:B------:R-:W-:Y:S01]  /*1c110*/  QGMMA.64x64x32.F32.E5M2.E5M2 R56, gdesc[UR40], R56 ;  /* 0x00e00000283879f3 */ /* 0x000fe20008703838 */
[----:B------:R-:W-:Y:S01]  /*1c120*/  UMOV UR22, UR14 ;  /* 0x0000000e00167c82 */ /* 0x000fe20008000000 */
[----:B------:R-:W-:Y:S01]  /*1c130*/  UMOV UR23, UR15 ;  /* 0x0000000f00177c82 */ /* 0x000fe20008000000 */
[----:B------:R-:W-:Y:S01]  /*1c140*/  UMOV UR26, UR18 ;  /* 0x00000012001a7c82 */ /* 0x000fe20008000000 */
[----:B------:R-:W-:Y:S01]  /*1c150*/  UMOV UR27, UR19 ;  /* 0x00000013001b7c82 */ /* 0x000fe20008000000 */
[----:B------:R-:W-:Y:S01]  /*1c160*/  UIADD3.64 UR28, UR36, 0xc00, URZ ;  /* 0x00000c00241c7897 */ /* 0x000fe2000fffe03f */
[----:B------:R-:W-:Y:S04]  /*1c170*/  QGMMA.64x64x32.F32.E5M2.E5M2 R56, gdesc[UR20], R56 ;  /* 0x00e00000143879f3 */ /* 0x000fe80008703838 */
[----:B------:R-:W-:Y:S01]  /*1c180*/  QGMMA.64x64x32.F32.E5M2.E5M2 R24, gdesc[UR24], R24 ;  /* 0x00e00000181879f3 */ /* 0x000fe20008703818 */
[----:B------:R-:W-:-:S02]  /*1c190*/  IADD3.X R203, R203, UR10, RZ, P2, !PT ;  /* 0x0000000acbcb7c10 */ /* 0x000fc400097fe4ff */
[----:B------:R-:W-:Y:S02]  /*1c1a0*/  IADD3 R250, P2, R250, UR5, RZ ;  /* 0x00000005fafa7c10 */ /* 0x000fe4000ff5e0ff */
[----:B------:R-:W-:Y:S02]  /*1c1b0*/  IADD3.X R207, R207, UR10, RZ, P3, !PT ;  /* 0x0000000acfcf7c10 */ /* 0x000fe40009ffe4ff */
[----:B------:R-:W-:Y:S02]  /*1c1c0*/  IADD3 R205, P3, R205, UR5, RZ ;  /* 0x00000005cdcd7c10 */ /* 0x000fe4000ff7e0ff */
[----:B------:R-:W-:Y:S01]  /*1c1d0*/  IADD3.X R211, R211, UR10, RZ, P4, !PT ;  /* 0x0000000ad3d37c10 */ /* 0x000fe2000a7fe4ff */
        /* <DEDUP_REMOVED lines=17> */
[----:B----4-:R-:W-:-:S03]  /*1c2f0*/  IADD3 R217, P2, R217, UR5, RZ ;  /* 0x00000005d9d97c10 */ /* 0x010fc6000ff5e0ff */
        /* <DEDUP_REMOVED lines=15> */
[----:B--2---:R-:W-:-:S03]  /*1c3f0*/  IADD3 R233, P6, R233, UR5, RZ ;  /* 0x00000005e9e97c10 */ /* 0x004fc6000ffde0ff */
[----:B------:R-:W-:Y:S01]  /*1c400*/  STL [R1+0x238], R225 ;  /* 0x000238e101007387 */ /* 0x000fe20000100800 */
[----:B---3--:R-:W-:-:S03]  /*1c410*/  IADD3.X R236, R236, UR10, RZ, P1, !PT ;  /* 0x0000000aecec7c10 */ /* 0x008fc60008ffe4ff */
        /* <DEDUP_REMOVED lines=15> */
[----:B------:R-:W-:-:S03]  /*1c510*/  IADD3.X R249, R249, UR10, RZ, P5, !PT ;  /* 0x0000000af9f97c10 */ /* 0x000fc6000affe4ff */
[----:B------:R-:W-:Y:S01]  /*1c520*/  STL [R1+0x23c], R244 ;  /* 0x00023cf401007387 */ /* 0x000fe20000100800 */
[----:B------:R-:W-:-:S03]  /*1c530*/  IADD3.X R252, R252, UR10, RZ, P6, !PT ;  /* 0x0000000afcfc7c10 */ /* 0x000fc6000b7fe4ff */
[----:B------:R-:W-:Y:S04]  /*1c540*/  STL [R1+0x210], R245 ;  /* 0x000210f501007387 */ /* 0x000fe80000100800 */
[----:B------:R-:W-:Y:S01]  /*1c550*/  STL [R1+0x234], R248 ;  /* 0x000234f801007387 */ /* 0x000fe20000100800 */
[----:B------:R-:W-:-:S03]  /*1c560*/  IADD3.X R2, R2, UR10, RZ, P2, !PT ;  /* 0x0000000a02027c10 */ /* 0x000fc600097fe4ff */
[----:B------:R0:W-:Y:S04]  /*1c570*/  STL [R1+0x21c], R3 ;  /* 0x00021c0301007387 */ /* 0x0001e80000100800 */
[----:B------:R-:W-:Y:S01]  /*1c580*/  STL [R1+0x22c], R249 ;  /* 0x00022cf901007387 */ /* 0x000fe20000100800 */
[----:B------:R-:W-:-:S03]  /*1c590*/  IADD3.X R0, R0, UR10, RZ, P3, !PT ;  /* 0x0000000a00007c10 */ /* 0x000fc60009ffe4ff */
[----:B0-----:R0:W5:Y:S04]  /*1c5a0*/  LDL.LU R3, [R1+0xbac] ;  /* 0x000bac0001037983 */ /* 0x0011680000300800 */
[----:B------:R-:W-:Y:S04]  /*1c5b0*/  STL [R1+0x224], R252 ;  /* 0x000224fc01007387 */ /* 0x000fe80000100800 */
[----:B------:R1:W-:Y:S04]  /*1c5c0*/  STL [R1+0x214], R2 ;  /* 0x0002140201007387 */ /* 0x0003e80000100800 */
[----:B-1----:R0:W5:Y:S04]  /*1c5d0*/  LDL.LU R2, [R1+0xba8] ;  /* 0x000ba80001027983 */ /* 0x0021680000300800 */
[----:B------:R1:W-:Y:S04]  /*1c5e0*/  STL [R1+0x20c], R0 ;  /* 0x00020c0001007387 */ /* 0x0003e80000100800 */
[----:B-1----:R0:W5:Y:S01]  /*1c5f0*/  LDL.LU R0, [R1+0xba4] ;  /* 0x000ba40001007983 */ /* 0x0021620000300800 */
[----:B------:R-:W-:Y:S01]  /*1c600*/  UMOV UR30, UR38 ;  /* 0x00000026001e7c82 */ /* 0x000fe20008000000 */
[----:B------:R-:W-:-:S02]  /*1c610*/  UMOV UR31, UR39 ;  /* 0x00000027001f7c82 */ /* 0x000fc40008000000 */
[----:B------:R-:W-:Y:S01]  /*1c620*/  QGMMA.64x64x32.F32.E5M2.E5M2 R24, gdesc[UR28], R24 ;  /* 0x00e000001c1879f3 */ /* 0x000fe20008703818 */
[----:B------:R-:W-:Y:S01]  /*1c630*/  UIADD3.64 UR44, UR36, 0xc02, URZ ;  /* 0x00000c02242c7897 */ /* 0x000fe2000fffe03f */
[----:B------:R-:W-:Y:S01]  /*1c640*/  UMOV UR46, UR42 ;  /* 0x0000002a002e7c82 */ /* 0x000fe20008000000 */
[----:B------:R-:W-:Y:S01]  /*1c650*/  UMOV UR47, UR43 ;  /* 0x0000002b002f7c82 */ /* 0x000fe20008000000 */
[----:B------:R-:W-:-:S06]  /*1c660*/  UIADD3.64 UR32, UR36, 0xc04, URZ ;  /* 0x00000c0424207897 */ /* 0x000fcc000fffe03f */
[----:B------:R-:W-:Y:S01]  /*1c670*/  QGMMA.64x64x32.F32.E5M2.E5M2 R24, gdesc[UR44], R24 ;  /* 0x00e000002c1879f3 */ /* 0x000fe20008703818 */
[----:B------:R-:W-:Y:S01]  /*1c680*/  UMOV UR34, UR14 ;  /* 0x0000000e00227c82 */ /* 0x000fe20008000000 */
[----:B------:R-:W-:Y:S01]  /*1c690*/  UMOV UR35, UR15 ;  /* 0x0000000f00237c82 */ /* 0x000fe20008000000 */
[----:B------:R-:W-:-:S05]  /*1c6a0*/  VIADD R6, R6, 0x1 ;  /* 0x0000000106067836 */ /* 0x000fca0000000000 */
[----:B------:R-:W-:Y:S01]  /*1c6b0*/  ISETP.NE.U32.AND P0, PT, R6, R11, PT ;  /* 0x0000000b0600720c */ /* 0x000fe20003f05070 */
[----:B------:R-:W-:Y:S03]  /*1c6c0*/  QGMMA.64x64x32.F32.E5M2.E5M2 R24, gdesc[UR32], R24, gsb0 ;  /* 0x00e00000201879f3 */ /* 0x000fe60008003818 */
[----:B------:R-:W-:-:S09]  /*1c6d0*/  WARPGROUP.DEPBAR.LE gsb0, 0x0 ;  /* 0x00008000000079c5 */ /* 0x000fd20000010000 */
[----:B0-----:R-:W-:Y:S05]  /*1c6e0*/  @P0 BRA `(.L_x_2) ;  /* 0xfffffec000bc0947 */ /* 0x001fea000383ffff */
.L_x_1:
[----:B------:R-:W2:Y:S01]  /*1c6f0*/  LDL.LU R10, [R1+0xba0] ;  /* 0x000ba000010a7983 */ /* 0x000ea20000300800 */
[C---:B-----5:R-:W-:Y:S01]  /*1c700*/  VIADD R6, R2.reuse, 0x3f ;  /* 0x0000003f02067836 */ /* 0x060fe20000000000 */
[----:B------:R-:W-:Y:S01]  /*1c710*/  F2FP.SATFINITE.E5M2.F32.PACK_AB_MERGE_C R120, R121, R120, RZ ;  /* 0x000000787978723e */ /* 0x000fe200048060ff */
[----:B------:R-:W-:Y:S01]  /*1c720*/  VIADD R7, R2, 0x1 ;  /* 0x0000000102077836 */ /* 0x000fe20000000000 */
[----:B------:R-:W0:Y:S01]  /*1c730*/  S2R R152, SR_TID.X ;  /* 0x0000000000987919 */ /* 0x000e220000002100 */
[----:B------:R-:W-:Y:S01]  /*1c740*/  F2FP.SATFINITE.E5M2.F32.PACK_AB_MERGE_C R56, R57, R56, RZ ;  /* 0x000000383938723e */ /* 0x000fe200048060ff */
[----:B------:R-:W-:Y:S01]  /*1c750*/  ULDC.64 UR28, c[0x0][0x228] ;  /* 0x00008a00001c7ab9 */ /* 0x000fe20000000a00 */
[----:B------:R-:W-:Y:S01]  /*1c760*/  F2FP.SATFINITE.E5M2.F32.PACK_AB_MERGE_C R122, R123, R122, RZ ;  /* 0x0000007a7b7a723e */ /* 0x000fe200048060ff */
[----:B------:R-:W-:Y:S01]  /*1c770*/  ULDC UR5, c[0x0][0x22c] ;  /* 0x00008b0000057ab9 */ /* 0x000fe20000000800 */
[----:B------:R-:W-:Y:S01]  /*1c780*/  F2FP.SATFINITE.E5M2.F32.PACK_AB_MERGE_C R58, R59, R58, RZ ;  /* 0x0000003a3b3a723e */ /* 0x000fe200048060ff */
[----:B------:R-:W-:Y:S01]  /*1c790*/  ULDC UR6, c[0x0][0x22c] ;  /* 0x00008b0000067ab9 */ /* 0x000fe20000000800 */
[----:B------:R-:W-:Y:S01]  /*1c7a0*/  F2FP.SATFINITE.E5M2.F32.PACK_AB_MERGE_C R88, R89, R88, RZ ;  /* 0x000000585958723e */ /* 0x000fe200048060ff */
[----:B------:R-:W-:Y:S01]  /*1c7b0*/  ULDC UR26, c[0x0][0x248] ;  /* 0x00009200001a7ab9 */ /* 0x000fe20000000800 */
[----:B------:R-:W-:Y:S01]  /*1c7c0*/  F2FP.SATFINITE.E5M2.F32.PACK_AB_MERGE_C R24, R25, R24, RZ ;  /* 0x000000181918723e */ /* 0x000fe200048060ff */
[----:B------:R-:W-:Y:S01]  /*1c7d0*/  ULDC.64 UR30, c[0x0][0x228] ;  /* 0x00008a00001e7ab9 */ /* 0x000fe20000000a00 */
[----:B------:R-:W-:Y:S01]  /*1c7e0*/  F2FP.SATFINITE.E5M2.F32.PACK_AB_MERGE_C R90, R91, R90, RZ ;  /* 0x0000005a5b5a723e */ /* 0x000fe200048060ff */
[----:B------:R-:W-:Y:S01]  /*1c7f0*/  ULDC.64 UR24, c[0x0][0x228] ;  /* 0x00008a0000187ab9 */ /* 0x000fe20000000a00 */
[----:B------:R-:W-:Y:S01]  /*1c800*/  F2FP.SATFINITE.E5M2.F32.PACK_AB_MERGE_C R26, R27, R26, RZ ;  /* 0x0000001a1b1a723e */ /* 0x000fe200048060ff */
[----:B------:R-:W-:Y:S01]  /*1c810*/  ULDC.64 UR22, c[0x0][0x228] ;  /* 0x00008a0000167ab9 */ /* 0x000fe20000000a00 */
[----:B------:R-:W-:Y:S01]  /*1c820*/  ISETP.GE.AND P0, PT, R6, UR29, PT ;  /* 0x0000001d06007c0c */ /* 0x000fe2000bf06270 */
[----:B------:R-:W-:Y:S01]  /*1c830*/  VIADD R6, R2, 0x2 ;  /* 0x0000000202067836 */ /* 0x000fe20000000000 */
[----:B------:R-:W-:Y:S01]  /*1c840*/  LOP3.LUT R120, R120, 0xffff, RZ, 0xc0, !PT ;  /* 0x0000ffff78787812 */ /* 0x000fe200078ec0ff */
[----:B------:R-:W-:Y:S01]  /*1c850*/  ULDC.64 UR20, c[0x0][0x228] ;  /* 0x00008a0000147ab9 */ /* 0x000fe20000000a00 */
[----:B------:R-:W-:Y:S01]  /*1c860*/  ISETP.GE.AND P2, PT, R7, UR5, PT ;  /* 0x0000000507007c0c */ /* 0x000fe2000bf46270 */
[----:B------:R-:W-:Y:S01]  /*1c870*/  ULDC.64 UR18, c[0x0][0x228] ;  /* 0x00008a0000127ab9 */ /* 0x000fe20000000a00 */
[----:B------:R-:W-:Y:S01]  /*1c880*/  LOP3.LUT R122, R122, 0xffff, RZ, 0xc0, !PT ;  /* 0x0000ffff7a7a7812 */ /* 0x000fe200078ec0ff */
[----:B------:R-:W-:Y:S01]  /*1c890*/  ULDC.64 UR16, c[0x0][0x228] ;  /* 0x00008a0000107ab9 */ /* 0x000fe20000000a00 */
[----:B------:R-:W-:Y:S01]  /*1c8a0*/  LOP3.LUT R13, R58, 0xffff, RZ, 0xc0, !PT ;  /* 0x0000ffff3a0d7812 */ /* 0x000fe200078ec0ff */
[----:B------:R-:W-:Y:S01]  /*1c8b0*/  ULDC.64 UR14, c[0x0][0x228] ;  /* 0x00008a00000e7ab9 */ /* 0x000fe20000000a00 */
[----:B------:R-:W-:Y:S01]  /*1c8c0*/  LOP3.LUT R88, R88, 0xffff, RZ, 0xc0, !PT ;  /* 0x0000ffff58587812 */ /* 0x000fe200078ec0ff */
[----:B------:R-:W-:Y:S01]  /*1c8d0*/  ULDC.64 UR12, c[0x0][0x228] ;  /* 0x00008a00000c7ab9 */ /* 0x000fe20000000a00 */
[----:B------:R-:W-:Y:S01]  /*1c8e0*/  LOP3.LUT R7, R24, 0xffff, RZ, 0xc0, !PT ;  /* 0x0000ffff18077812 */ /* 0x000fe200078ec0ff */
[----:B------:R-:W-:Y:S01]  /*1c8f0*/  ULDC.64 UR10, c[0x0][0x228] ;  /* 0x00008a00000a7ab9 */ /* 0x000fe20000000a00 */
[----:B------:R-:W-:-:S02]  /*1c900*/  LOP3.LUT R90, R90, 0xffff, RZ, 0xc0, !PT ;  /* 0x0000ffff5a5a7812 */ /* 0x000fc400078ec0ff */
[----:B------:R-:W-:Y:S01]  /*1c910*/  LOP3.LUT R15, R26, 0xffff, RZ, 0xc0, !PT ;  /* 0x0000ffff1a0f7812 */ /* 0x000fe200078ec0ff */
[----:B0-----:R-:W-:Y:S01]  /*1c920*/  IMAD.SHL.U32 R5, R152, 0x80, RZ ;  /* 0x0000008098057824 */ /* 0x001fe200078e00ff */
[----:B------:R-:W-:Y:S01]  /*1c930*/  ISETP.GE.AND P3, PT, R6, UR6, PT ;  /* 0x0000000606007c0c */ /* 0x000fe2000bf66270 */
[----:B------:R-:W-:Y:S01]  /*1c940*/  ULDC.64 UR6, c[0x0][0x228] ;  /* 0x00008a0000067ab9 */ /* 0x000fe20000000a00 */
[----:B------:R-:W-:Y:S02]  /*1c950*/  SHF.R.U32.HI R8, RZ, 0x8, R120 ;  /* 0x00000008ff087819 */ /* 0x000fe40000011678 */
[----:B------:R-:W-:Y:S02]  /*1c960*/  LOP3.LUT R5, R5, 0x800, RZ, 0xc0, !PT ;  /* 0x0000080005057812 */ /* 0x000fe400078ec0ff */
[--C-:B------:R-:W-:Y:S02]  /*1c970*/  PRMT R6, R88, 0x3340, R7.reuse ;  /* 0x0000334058067816 */ /* 0x100fe40000000007 */
[----:B------:R-:W-:-:S02]  /*1c980*/  SHF.R.U32.HI R14, RZ, 0x8, R7 ;  /* 0x00000008ff0e7819 */ /* 0x000fc40000011607 */
[--C-:B------:R-:W-:Y:S02]  /*1c990*/  PRMT R7, R90, 0x3340, R15.reuse ;  /* 0x000033405a077816 */ /* 0x100fe4000000000f */
[----:B------:R-:W-:Y:S02]  /*1c9a0*/  SHF.R.U32.HI R11, RZ, 0x8, R90 ;  /* 0x00000008ff0b7819 */ /* 0x000fe4000001165a */
[----:B------:R-:W-:Y:S02]  /*1c9b0*/  SHF.R.U32.HI R15, RZ, 0x8, R15 ;  /* 0x00000008ff0f7819 */ /* 0x000fe4000001160f */
[----:B------:R-:W-:Y:S02]  /*1c9c0*/  LOP3.LUT R17, R8, 0xffff, RZ, 0xc0, !PT ;  /* 0x0000ffff08117812 */ /* 0x000fe400078ec0ff */
[----:B------:R-:W-:Y:S02]  /*1c9d0*/  F2FP.SATFINITE.E5M2.F32.PACK_AB_MERGE_C R124, R125, R124, RZ ;  /* 0x0000007c7d7c723e */ /* 0x000fe400048060ff */
[----:B------:R-:W-:-:S02]  /*1c9e0*/  SHF.R.U32.HI R9, RZ, 0x8, R122 ;  /* 0x00000008ff097819 */ /* 0x000fc4000001167a */
[----:B------:R-:W-:Y:S02]  /*1c9f0*/  LOP3.LUT R14, R14, 0xffff, RZ, 0xc0, !PT ;  /* 0x0000ffff0e0e7812 */ /* 0x000fe400078ec0ff */
[----:B------:R-:W-:Y:S02]  /*1ca00*/  F2FP.SATFINITE.E5M2.F32.PACK_AB_MERGE_C R60, R61, R60, RZ ;  /* 0x0000003c3d3c723e */ /* 0x000fe400048060ff */
[----:B------:R-:W-:Y:S02]  /*1ca10*/  LOP3.LUT R21, R11, 0xffff, RZ, 0xc0, !PT ;  /* 0x0000ffff0b157812 */ /* 0x000fe400078ec0ff */
[----:B------:R-:W-:Y:S02]  /*1ca20*/  F2FP.SATFINITE.E5M2.F32.PACK_AB_MERGE_C R126, R127, R126, RZ ;  /* 0x0000007e7f7e723e */ /* 0x000fe400048060ff */
[----:B------:R-:W-:Y:S02]  /*1ca30*/  F2FP.SATFINITE.E5M2.F32.PACK_AB_MERGE_C R62, R63, R62, RZ ;  /* 0x0000003e3f3e723e */ /* 0x000fe400048060ff */
[----:B------:R-:W-:-:S02]  /*1ca40*/  F2FP.SATFINITE.E5M2.F32.PACK_AB_MERGE_C R92, R93, R92, RZ ;  /* 0x0000005c5d5c723e */ /* 0x000fc400048060ff */
[----:B------:R-:W-:Y:S02]  /*1ca50*/  LOP3.LUT R19, R9, 0xffff, RZ, 0xc0, !PT ;  /* 0x0000ffff09137812 */ /* 0x000fe400078ec0ff */
[----:B------:R-:W-:Y:S02]  /*1ca60*/  LOP3.LUT R124, R124, 0xffff, RZ, 0xc0, !PT ;  /* 0x0000ffff7c7c7812 */ /* 0x000fe400078ec0ff */
[----:B------:R-:W-:Y:S02]  /*1ca70*/  F2FP.SATFINITE.E5M2.F32.PACK_AB_MERGE_C R28, R29, R28, RZ ;  /* 0x0000001c1d1c723e */ /* 0x000fe400048060ff */
[----:B------:R-:W-:Y:S02]  /*1ca80*/  F2FP.SATFINITE.E5M2.F32.PACK_AB_MERGE_C R94, R95, R94, RZ ;  /* 0x0000005e5f5e723e */ /* 0x000fe400048060ff */
[----:B------:R-:W-:Y:S02]  /*1ca90*/  F2FP.SATFINITE.E5M2.F32.PACK_AB_MERGE_C R30, R31, R30, RZ ;  /* 0x0000001e1f1e723e */ /* 0x000fe400048060ff */
[----:B------:R-:W-:-:S02]  /*1caa0*/  LOP3.LUT R126, R126, 0xffff, RZ, 0xc0, !PT ;  /* 0x0000ffff7e7e7812 */ /* 0x000fc400078ec0ff */
[----:B------:R-:W-:Y:S02]  /*1cab0*/  LOP3.LUT R92, R92, 0xffff, RZ, 0xc0, !PT ;  /* 0x0000ffff5c5c7812 */ /* 0x000fe400078ec0ff */
[----:B------:R-:W-:Y:S02]  /*1cac0*/  SHF.R.U32.HI R16, RZ, 0x8, R124 ;  /* 0x00000008ff107819 */ /* 0x000fe4000001167c */
[----:B------:R-:W-:Y:S02]  /*1cad0*/  LOP3.LUT R94, R94, 0xffff, RZ, 0xc0, !PT ;  /* 0x0000ffff5e5e7812 */ /* 0x000fe400078ec0ff */
[----:B------:R-:W-:Y:S02]  /*1cae0*/  LOP3.LUT R23, R30, 0xffff, RZ, 0xc0, !PT ;  /* 0x0000ffff1e177812 */ /* 0x000fe400078ec0ff */
[----:B------:R-:W-:Y:S02]  /*1caf0*/  F2FP.SATFINITE.E5M2.F32.PACK_AB_MERGE_C R130, R131, R130, RZ ;  /* 0x000000828382723e */ /* 0x000fe400048060ff */
[----:B------:R-:W-:-:S02]  /*1cb00*/  SHF.R.U32.HI R18, RZ, 0x8, R92 ;  /* 0x00000008ff127819 */ /* 0x000fc4000001165c */
[----:B------:R-:W-:Y:S02]  /*1cb10*/  LOP3.LUT R27, R16, 0xffff, RZ, 0xc0, !PT ;  /* 0x0000ffff101b7812 */ /* 0x000fe400078ec0ff */
[----:B------:R-:W-:Y:S02]  /*1cb20*/  F2FP.SATFINITE.E5M2.F32.PACK_AB_MERGE_C R96, R97, R96, RZ ;  /* 0x000000606160723e */ /* 0x000fe400048060ff */
[----:B------:R-:W-:Y:S02]  /*1cb30*/  F2FP.SATFINITE.E5M2.F32.PACK_AB_MERGE_C R128, R129, R128, RZ ;  /* 0x000000808180723e */ /* 0x000fe400048060ff */
[----:B------:R-:W-:Y:S02]  /*1cb40*/  F2FP.SATFINITE.E5M2.F32.PACK_AB_MERGE_C R98, R99, R98, RZ ;  /* 0x000000626362723e */ /* 0x000fe400048060ff */
[----:B------:R-:W-:Y:S02]  /*1cb50*/  F2FP.SATFINITE.E5M2.F32.PACK_AB_MERGE_C R64, R65, R64, RZ ;  /* 0x000000404140723e */ /* 0x000fe400048060ff */
[----:B------:R-:W-:-:S02]  /*1cb60*/  F2FP.SATFINITE.E5M2.F32.PACK_AB_MERGE_C R34, R35, R34, RZ ;  /* 0x000000222322723e */ /* 0x000fc400048060ff */
[----:B------:R-:W-:Y:S02]  /*1cb70*/  F2FP.SATFINITE.E5M2.F32.PACK_AB_MERGE_C R66, R67, R66, RZ ;  /* 0x000000424342723e */ /* 0x000fe400048060ff */
[----:B------:R-:W-:Y:S02]  /*1cb80*/  LOP3.LUT R130, R130, 0xffff, RZ, 0xc0, !PT ;  /* 0x0000ffff82827812 */ /* 0x000fe400078ec0ff */
[----:B------:R-:W-:Y:S02]  /*1cb90*/  F2FP.SATFINITE.E5M2.F32.PACK_AB_MERGE_C R32, R33, R32, RZ ;  /* 0x000000202120723e */ /* 0x000fe400048060ff */
[----:B------:R-:W-:Y:S02]  /*1cba0*/  LOP3.LUT R96, R96, 0xffff, RZ, 0xc0, !PT ;  /* 0x0000ffff60607812 */ /* 0x000fe400078ec0ff */
[----:B------:R-:W-:Y:S02]  /*1cbb0*/  LOP3.LUT R128, R128, 0xffff, RZ, 0xc0, !PT ;  /* 0x0000ffff80807812 */ /* 0x000fe400078ec0ff */
[----:B------:R-:W-:-:S02]  /*1cbc0*/  LOP3.LUT R98, R98, 0xffff, RZ, 0xc0, !PT ;  /* 0x0000ffff62627812 */ /* 0x000fc400078ec0ff */
[----:B------:R-:W-:Y:S02]  /*1cbd0*/  LOP3.LUT R29, R64, 0xffff, RZ, 0xc0, !PT ;  /* 0x0000ffff401d7812 */ /* 0x000fe400078ec0ff */
[----:B------:R-:W-:Y:S02]  /*1cbe0*/  LOP3.LUT R33, R34, 0xffff, RZ, 0xc0, !PT ;  /* 0x0000ffff22217812 */ /* 0x000fe400078ec0ff */
[----:B------:R-:W-:Y:S02]  /*1cbf0*/  SHF.R.U32.HI R26, RZ, 0x8, R130 ;  /* 0x00000008ff1a7819 */ /* 0x000fe40000011682 */
[----:B------:R-:W-:Y:S02]  /*1cc00*/  LOP3.LUT R31, R32, 0xffff, RZ, 0xc0, !PT ;  /* 0x0000ffff201f7812 */ /* 0x000fe400078ec0ff */
[--C-:B------:R-:W-:Y:S02]  /*1cc10*/  SHF.R.U32.HI R32, RZ, 0x8, R33.reuse ;  /* 0x00000008ff207819 */ /* 0x100fe40000011621 */
[----:B------:R-:W-:-:S02]  /*1cc20*/  PRMT R24, R98, 0x3340, R33 ;  /* 0x0000334062187816 */ /* 0x000fc40000000021 */
[----:B------:R-:W-:Y:S02]  /*1cc30*/  LOP3.LUT R33, R26, 0xffff, RZ, 0xc0, !PT ;  /* 0x0000ffff1a217812 */ /* 0x000fe400078ec0ff */
[----:B------:R-:W-:Y:S02]  /*1cc40*/  LOP3.LUT R32, R32, 0xffff, RZ, 0xc0, !PT ;  /* 0x0000ffff20207812 */ /* 0x000fe400078ec0ff */
[----:B------:R-:W-:Y:S02]  /*1cc50*/  F2FP.SATFINITE.E5M2.F32.PACK_AB_MERGE_C R134, R135, R134, RZ ;  /* 0x000000868786723e */ /* 0x000fe400048060ff */
[----:B------:R-:W-:Y:S02]  /*1cc60*/  F2FP.SATFINITE.E5M2.F32.PACK_AB_MERGE_C R70, R71, R70, RZ ;  /* 0x000000464746723e */ /* 0x000fe400048060ff */
[----:B------:R-:W-:Y:S02]  /*1cc70*/  F2FP.SATFINITE.E5M2.F32.PACK_AB_MERGE_C R132, R133, R132, RZ ;  /* 0x000000848584723e */ /* 0x000fe400048060ff */
[----:B------:R-:W-:-:S02]  /*1cc80*/  F2FP.SATFINITE.E5M2.F32.PACK_AB_MERGE_C R100, R101, R100, RZ ;  /* 0x000000646564723e */ /* 0x000fc400048060ff */
[----:B------:R-:W-:Y:S02]  /*1cc90*/  F2FP.SATFINITE.E5M2.F32.PACK_AB_MERGE_C R68, R69, R68, RZ ;  /* 0x000000444544723e */ /* 0x000fe400048060ff */
[----:B------:R-:W-:Y:S02]  /*1cca0*/  F2FP.SATFINITE.E5M2.F32.PACK_AB_MERGE_C R102, R103, R102, RZ ;  /* 0x000000666766723e */ /* 0x000fe400048060ff */
[----:B------:R-:W-:Y:S02]  /*1ccb0*/  F2FP.SATFINITE.E5M2.F32.PACK_AB_MERGE_C R38, R39, R38, RZ ;  /* 0x000000262726723e */ /* 0x000fe400048060ff */
[----:B------:R-:W-:Y:S02]  /*1ccc0*/  F2FP.SATFINITE.E5M2.F32.PACK_AB_MERGE_C R36, R37, R36, RZ ;  /* 0x000000242524723e */ /* 0x000fe400048060ff */
[----:B------:R-:W-:Y:S02]  /*1ccd0*/  LOP3.LUT R134, R134, 0xffff, RZ, 0xc0, !PT ;  /* 0x0000ffff86867812 */ /* 0x000fe400078ec0ff */
[----:B------:R-:W-:-:S02]  /*1cce0*/  LOP3.LUT R132, R132, 0xffff, RZ, 0xc0, !PT ;  /* 0x0000ffff84847812 */ /* 0x000fc400078ec0ff */
[----:B------:R-:W-:Y:S02]  /*1ccf0*/  LOP3.LUT R100, R100, 0xffff, RZ, 0xc0, !PT ;  /* 0x0000ffff64647812 */ /* 0x000fe400078ec0ff */
[----:B------:R-:W-:Y:S02]  /*1cd00*/  LOP3.LUT R102, R102, 0xffff, RZ, 0xc0, !PT ;  /* 0x0000ffff66667812 */ /* 0x000fe400078ec0ff */
[----:B------:R-:W-:Y:S02]  /*1cd10*/  LOP3.LUT R37, R38, 0xffff, RZ, 0xc0, !PT ;  /* 0x0000ffff26257812 */ /* 0x000fe400078ec0ff */
[----:B------:R-:W-:Y:S02]  /*1cd20*/  F2FP.SATFINITE.E5M2.F32.PACK_AB_MERGE_C R42, R43, R42, RZ ;  /* 0x0000002a2b2a723e */ /* 0x000fe400048060ff */
[----:B------:R-:W-:Y:S02]  /*1cd30*/  F2FP.SATFINITE.E5M2.F32.PACK_AB_MERGE_C R40, R41, R40, RZ ;  /* 0x000000282928723e */ /* 0x000fe400048060ff */
[----:B------:R-:W-:-:S02]  /*1cd40*/  F2FP.SATFINITE.E5M2.F32.PACK_AB_MERGE_C R46, R47, R46, RZ ;  /* 0x0000002e2f2e723e */ /* 0x000fc400048060ff */
[----:B------:R-:W-:Y:S02]  /*1cd50*/  F2FP.SATFINITE.E5M2.F32.PACK_AB_MERGE_C R44, R45, R44, RZ ;  /* 0x0000002c2d2c723e */ /* 0x000fe400048060ff */
[----:B------:R-:W-:Y:S02]  /*1cd60*/  PRMT R47, R102, 0x3340, R37 ;  /* 0x00003340662f7816 */ /* 0x000fe40000000025 */
[----:B------:R-:W-:Y:S02]  /*1cd70*/  F2FP.SATFINITE.E5M2.F32.PACK_AB_MERGE_C R136, R137, R136, RZ ;  /* 0x000000888988723e */ /* 0x000fe400048060ff */
[----:B------:R-:W-:Y:S02]  /*1cd80*/  F2FP.SATFINITE.E5M2.F32.PACK_AB_MERGE_C R138, R139, R138, RZ ;  /* 0x0000008a8b8a723e */ /* 0x000fe400048060ff */
[----:B------:R-:W-:Y:S02]  /*1cd90*/  F2FP.SATFINITE.E5M2.F32.PACK_AB_MERGE_C R72, R73, R72, RZ ;  /* 0x000000484948723e */ /* 0x000fe400048060ff */
[----:B------:R-:W-:-:S02]  /*1cda0*/  F2FP.SATFINITE.E5M2.F32.PACK_AB_MERGE_C R74, R75, R74, RZ ;  /* 0x0000004a4b4a723e */ /* 0x000fc400048060ff */
[----:B------:R-:W-:Y:S02]  /*1cdb0*/  F2FP.SATFINITE.E5M2.F32.PACK_AB_MERGE_C R104, R105, R104, RZ ;  /* 0x000000686968723e */ /* 0x000fe400048060ff */
[----:B------:R-:W-:Y:S02]  /*1cdc0*/  F2FP.SATFINITE.E5M2.F32.PACK_AB_MERGE_C R106, R107, R106, RZ ;  /* 0x0000006a6b6a723e */ /* 0x000fe400048060ff */
[----:B------:R-:W-:Y:S02]  /*1cdd0*/  LOP3.LUT R136, R136, 0xffff, RZ, 0xc0, !PT ;  /* 0x0000ffff88887812 */ /* 0x000fe400078ec0ff */
[----:B------:R-:W-:Y:S02]  /*1cde0*/  LOP3.LUT R138, R138, 0xffff, RZ, 0xc0, !PT ;  /* 0x0000ffff8a8a7812 */ /* 0x000fe400078ec0ff */
[----:B------:R-:W-:Y:S02]  /*1cdf0*/  LOP3.LUT R104, R104, 0xffff, RZ, 0xc0, !PT ;  /* 0x0000ffff68687812 */ /* 0x000fe400078ec0ff */
[----:B------:R-:W-:-:S02]  /*1ce00*/  LOP3.LUT R106, R106, 0xffff, RZ, 0xc0, !PT ;  /* 0x0000ffff6a6a7812 */ /* 0x000fc400078ec0ff */
[----:B------:R-:W-:Y:S02]  /*1ce10*/  F2FP.SATFINITE.E5M2.F32.PACK_AB_MERGE_C R52, R53, R52, RZ ;  /* 0x000000343534723e */ /* 0x000fe400048060ff */
[----:B------:R-:W-:Y:S02]  /*1ce20*/  F2FP.SATFINITE.E5M2.F32.PACK_AB_MERGE_C R54, R55, R54, RZ ;  /* 0x000000363736723e */ /* 0x000fe400048060ff */
[----:B------:R-:W-:Y:S02]  /*1ce30*/  F2FP.SATFINITE.E5M2.F32.PACK_AB_MERGE_C R140, R141, R140, RZ ;  /* 0x0000008c8d8c723e */ /* 0x000fe400048060ff */
[----:B------:R-:W-:Y:S02]  /*1ce40*/  F2FP.SATFINITE.E5M2.F32.PACK_AB_MERGE_C R76, R77, R76, RZ ;  /* 0x0000004c4d4c723e */ /* 0x000fe400048060ff */
[----:B------:R-:W-:Y:S02]  /*1ce50*/  F2FP.SATFINITE.E5M2.F32.PACK_AB_MERGE_C R142, R143, R142, RZ ;  /* 0x0000008e8f8e723e */ /* 0x000fe400048060ff */
[----:B------:R-:W-:-:S02]  /*1ce60*/  F2FP.SATFINITE.E5M2.F32.PACK_AB_MERGE_C R78, R79, R78, RZ ;  /* 0x0000004e4f4e723e */ /* 0x000fc400048060ff */
[----:B------:R-:W-:Y:S02]  /*1ce70*/  F2FP.SATFINITE.E5M2.F32.PACK_AB_MERGE_C R108, R109, R108, RZ ;  /* 0x0000006c6d6c723e */ /* 0x000fe400048060ff */
[----:B------:R-:W-:Y:S02]  /*1ce80*/  F2FP.SATFINITE.E5M2.F32.PACK_AB_MERGE_C R48, R49, R48, RZ ;  /* 0x000000303130723e */ /* 0x000fe400048060ff */
[----:B------:R-:W-:Y:S02]  /*1ce90*/  F2FP.SATFINITE.E5M2.F32.PACK_AB_MERGE_C R110, R111, R110, RZ ;  /* 0x0000006e6f6e723e */ /* 0x000fe400048060ff */
[----:B------:R-:W-:Y:S02]  /*1cea0*/  LOP3.LUT R140, R140, 0xffff, RZ, 0xc0, !PT ;  /* 0x0000ffff8c8c7812 */ /* 0x000fe400078ec0ff */
[----:B------:R-:W-:Y:S02]  /*1ceb0*/  F2FP.SATFINITE.E5M2.F32.PACK_AB_MERGE_C R50, R51, R50, RZ ;  /* 0x000000323332723e */ /* 0x000fe400048060ff */
[----:B------:R-:W-:-:S02]  /*1cec0*/  LOP3.LUT R142, R142, 0xffff, RZ, 0xc0, !PT ;  /* 0x0000ffff8e8e7812 */ /* 0x000fc400078ec0ff */
        /* <DEDUP_REMOVED lines=17> */
[----:B------:R-:W-:-:S02]  /*1cfe0*/  LOP3.LUT R148, R148, 0xffff, RZ, 0xc0, !PT ;  /* 0x0000ffff94947812 */ /* 0x000fc400078ec0ff */
[----:B------:R-:W-:Y:S02]  /*1cff0*/  F2FP.SATFINITE.E5M2.F32.PACK_AB_MERGE_C R118, R119, R118, RZ ;  /* 0x000000767776723e */ /* 0x000fe400048060ff */
[----:B------:R-:W-:Y:S02]  /*1d000*/  LOP3.LUT R150, R150, 0xffff, RZ, 0xc0, !PT ;  /* 0x0000ffff96967812 */ /* 0x000fe400078ec0ff */
[----:B------:R-:W-:Y:S02]  /*1d010*/  LOP3.LUT R116, R116, 0xffff, RZ, 0xc0, !PT ;  /* 0x0000ffff74747812 */ /* 0x000fe400078ec0ff */
[----:B------:R-:W-:Y:S01]  /*1d020*/  LOP3.LUT R118, R118, 0xffff, RZ, 0xc0, !PT ;  /* 0x0000ffff76767812 */ /* 0x000fe200078ec0ff */
[----:B------:R-:W-:Y:S01]  /*1d030*/  BAR.SYNC.DEFER_BLOCKING 0x0 ;  /* 0x0000000000007b1d */ /* 0x000fe20000010000 */
[----:B------:R-:W-:-:S04]  /*1d040*/  ISETP.GE.AND P1, PT, R0, UR6, PT ;  /* 0x0000000600007c0c */ /* 0x000fc8000bf26270 */
[----:B------:R-:W-:Y:S02]  /*1d050*/  ISETP.LT.AND P1, PT, R2, UR31, !P1 ;  /* 0x0000001f02007c0c */ /* 0x000fe4000cf21270 */
[----:B--2---:R-:W-:Y:S02]  /*1d060*/  LOP3.LUT R4, R10, 0xf0, RZ, 0xc0, !PT ;  /* 0x000000f00a047812 */ /* 0x004fe400078ec0ff */
[----:B------:R-:W-:Y:S02]  /*1d070*/  SHF.R.U32.HI R10, RZ, 0x8, R88 ;  /* 0x00000008ff0a7819 */ /* 0x000fe40000011658 */
[----:B------:R-:W-:Y:S01]  /*1d080*/  IADD3 R5, R5, UR4, R4 ;  /* 0x0000000405057c10 */ /* 0x000fe2000fffe004 */
[----:B------:R-:W-:-:S05]  /*1d090*/  IMAD.SHL.U32 R4, R152, 0x8, RZ ;  /* 0x0000000898047824 */ /* 0x000fca00078e00ff */
[----:B------:R-:W-:-:S05]  /*1d0a0*/  LOP3.LUT R4, R4, 0x700, RZ, 0xc0, !PT ;  /* 0x0000070004047812 */ /* 0x000fca00078ec0ff */
[----:B------:R-:W-:Y:S01]  /*1d0b0*/  IMAD.IADD R25, R4, 0x1, R5 ;  /* 0x0000000104197824 */ /* 0x000fe200078e0205 */
[----:B------:R-:W-:-:S04]  /*1d0c0*/  LOP3.LUT R5, R56, 0xffff, RZ, 0xc0, !PT ;  /* 0x0000ffff38057812 */ /* 0x000fc800078ec0ff */
[--C-:B------:R-:W-:Y:S02]  /*1d0d0*/  PRMT R4, R120, 0x3340, R5.reuse ;  /* 0x0000334078047816 */ /* 0x100fe40000000005 */
[----:B------:R-:W-:Y:S02]  /*1d0e0*/  SHF.R.U32.HI R12, RZ, 0x8, R5 ;  /* 0x00000008ff0c7819 */ /* 0x000fe40000011605 */
[--C-:B------:R-:W-:Y:S02]  /*1d0f0*/  PRMT R5, R122, 0x3340, R13.reuse ;  /* 0x000033407a057816 */ /* 0x100fe4000000000d */
[----:B------:R-:W-:Y:S02]  /*1d100*/  SHF.R.U32.HI R13, RZ, 0x8, R13 ;  /* 0x00000008ff0d7819 */ /* 0x000fe4000001160d */
        /* <DEDUP_REMOVED lines=10> */
[----:B------:R-:W-:Y:S02]  /*1d1b0*/  LOP3.LUT R19, R28, 0xffff, RZ, 0xc0, !PT ;  /* 0x0000ffff1c137812 */ /* 0x000fe400078ec0ff */
[----:B------:R-:W-:Y:S02]  /*1d1c0*/  SHF.R.U32.HI R20, RZ, 0x8, R13 ;  /* 0x00000008ff147819 */ /* 0x000fe4000001160d */
[----:B------:R-:W-:Y:S02]  /*1d1d0*/  SHF.R.U32.HI R17, RZ, 0x8, R126 ;  /* 0x00000008ff117819 */ /* 0x000fe4000001167e */
[----:B------:R-:W-:-:S02]  /*1d1e0*/  PRMT R14, R126, 0x3340, R21 ;  /* 0x000033407e0e7816 */ /* 0x000fc40000000015 */
[----:B------:R-:W-:Y:S02]  /*1d1f0*/  SHF.R.U32.HI R21, RZ, 0x8, R21 ;  /* 0x00000008ff157819 */ /* 0x000fe40000011615 */
[----:B------:R-:W-:Y:S02]  /*1d200*/  PRMT R15, R124, 0x3340, R13 ;  /* 0x000033407c0f7816 */ /* 0x000fe4000000000d */
[--C-:B------:R-:W-:Y:S02]  /*1d210*/  PRMT R13, R92, 0x3340, R19.reuse ;  /* 0x000033405c0d7816 */ /* 0x100fe40000000013 */
[----:B------:R-:W-:Y:S02]  /*1d220*/  SHF.R.U32.HI R22, RZ, 0x8, R19 ;  /* 0x00000008ff167819 */ /* 0x000fe40000011613 */
[----:B------:R-:W-:Y:S02]  /*1d230*/  LOP3.LUT R16, R20, 0xffff, RZ, 0xc0, !PT ;  /* 0x0000ffff14107812 */ /* 0x000fe400078ec0ff */
[----:B------:R-:W-:-:S02]  /*1d240*/  SHF.R.U32.HI R19, RZ, 0x8, R94 ;  /* 0x00000008ff137819 */ /* 0x000fc4000001165e */
[--C-:B------:R-:W-:Y:S02]  /*1d250*/  PRMT R12, R94, 0x3340, R23.reuse ;  /* 0x000033405e0c7816 */ /* 0x100fe40000000017 */
[----:B------:R-:W-:Y:S02]  /*1d260*/  LOP3.LUT R20, R17, 0xffff, RZ, 0xc0, !PT ;  /* 0x0000ffff11147812 */ /* 0x000fe400078ec0ff */
[----:B------:R-:W-:Y:S02]  /*1d270*/  SHF.R.U32.HI R23, RZ, 0x8, R23 ;  /* 0x00000008ff177819 */ /* 0x000fe40000011617 */
[----:B------:R-:W-:Y:S02]  /*1d280*/  LOP3.LUT R17, R21, 0xffff, RZ, 0xc0, !PT ;  /* 0x0000ffff15117812 */ /* 0x000fe400078ec0ff */
[----:B------:R-:W-:Y:S02]  /*1d290*/  LOP3.LUT R21, R18, 0xffff, RZ, 0xc0, !PT ;  /* 0x0000ffff12157812 */ /* 0x000fe400078ec0ff */
[----:B------:R-:W-:-:S02]  /*1d2a0*/  LOP3.LUT R18, R22, 0xffff, RZ, 0xc0, !PT ;  /* 0x0000ffff16127812 */ /* 0x000fc400078ec0ff */
[----:B------:R-:W-:Y:S02]  /*1d2b0*/  LOP3.LUT R22, R19, 0xffff, RZ, 0xc0, !PT ;  /* 0x0000ffff13167812 */ /* 0x000fe400078ec0ff */
[----:B------:R-:W-:Y:S02]  /*1d2c0*/  LOP3.LUT R19, R23, 0xffff, RZ, 0xc0, !PT ;  /* 0x0000ffff17137812 */ /* 0x000fe400078ec0ff */
[----:B------:R-:W-:Y:S02]  /*1d2d0*/  PRMT R16, R27, 0x3340, R16 ;  /* 0x000033401b107816 */ /* 0x000fe40000000010 */
[----:B------:R-:W-:Y:S02]  /*1d2e0*/  LOP3.LUT R23, R66, 0xffff, RZ, 0xc0, !PT ;  /* 0x0000ffff42177812 */ /* 0x000fe400078ec0ff */
[----:B------:R-:W-:Y:S02]  /*1d2f0*/  PRMT R18, R21, 0x3340, R18 ;  /* 0x0000334015127816 */ /* 0x000fe40000000012 */
[----:B------:R-:W-:-:S02]  /*1d300*/  SHF.R.U32.HI R27, RZ, 0x8, R96 ;  /* 0x00000008ff1b7819 */ /* 0x000fc40000011660 */
[----:B------:R-:W-:Y:S02]  /*1d310*/  PRMT R17, R20, 0x3340, R17 ;  /* 0x0000334014117816 */ /* 0x000fe40000000011 */
[----:B------:R-:W-:Y:S02]  /*1d320*/  PRMT R21, R128, 0x3340, R29 ;  /* 0x0000334080157816 */ /* 0x000fe4000000001d */
[----:B------:R-:W-:Y:S02]  /*1d330*/  SHF.R.U32.HI R28, RZ, 0x8, R98 ;  /* 0x00000008ff1c7819 */ /* 0x000fe40000011662 */
[----:B------:R-:W-:Y:S02]  /*1d340*/  PRMT R19, R22, 0x3340, R19 ;  /* 0x0000334016137816 */ /* 0x000fe40000000013 */
[----:B------:R-:W-:Y:S02]  /*1d350*/  SHF.R.U32.HI R20, RZ, 0x8, R128 ;  /* 0x00000008ff147819 */ /* 0x000fe40000011680 */
[----:B------:R-:W-:-:S02]  /*1d360*/  SHF.R.U32.HI R29, RZ, 0x8, R29 ;  /* 0x00000008ff1d7819 */ /* 0x000fc4000001161d */
[--C-:B------:R-:W-:Y:S02]  /*1d370*/  PRMT R22, R130, 0x3340, R23.reuse ;  /* 0x0000334082167816 */ /* 0x100fe40000000017 */
[----:B------:R-:W-:Y:S02]  /*1d380*/  SHF.R.U32.HI R30, RZ, 0x8, R23 ;  /* 0x00000008ff1e7819 */ /* 0x000fe40000011617 */
[--C-:B------:R-:W-:Y:S02]  /*1d390*/  PRMT R23, R96, 0x3340, R31.reuse ;  /* 0x0000334060177816 */ /* 0x100fe4000000001f */
[----:B------:R-:W-:Y:S02]  /*1d3a0*/  LOP3.LUT R26, R27, 0xffff, RZ, 0xc0, !PT ;  /* 0x0000ffff1b1a7812 */ /* 0x000fe400078ec0ff */
[----:B------:R-:W-:Y:S02]  /*1d3b0*/  SHF.R.U32.HI R31, RZ, 0x8, R31 ;  /* 0x00000008ff1f7819 */ /* 0x000fe4000001161f */
[----:B------:R-:W-:-:S02]  /*1d3c0*/  LOP3.LUT R27, R28, 0xffff, RZ, 0xc0, !PT ;  /* 0x0000ffff1c1b7812 */ /* 0x000fc400078ec0ff */
[----:B------:R-:W-:Y:S02]  /*1d3d0*/  LOP3.LUT R20, R20, 0xffff, RZ, 0xc0, !PT ;  /* 0x0000ffff14147812 */ /* 0x000fe400078ec0ff */
[----:B------:R-:W-:Y:S02]  /*1d3e0*/  LOP3.LUT R29, R29, 0xffff, RZ, 0xc0, !PT ;  /* 0x0000ffff1d1d7812 */ /* 0x000fe400078ec0ff */
[----:B------:R-:W-:Y:S02]  /*1d3f0*/  LOP3.LUT R30, R30, 0xffff, RZ, 0xc0, !PT ;  /* 0x0000ffff1e1e7812 */ /* 0x000fe400078ec0ff */
[----:B------:R-:W-:Y:S02]  /*1d400*/  LOP3.LUT R31, R31, 0xffff, RZ, 0xc0, !PT ;  /* 0x0000ffff1f1f7812 */ /* 0x000fe400078ec0ff */
[----:B------:R-:W-:Y:S02]  /*1d410*/  PRMT R35, R27, 0x3340, R32 ;  /* 0x000033401b237816 */ /* 0x000fe40000000020 */
[----:B------:R-:W-:-:S02]  /*1d420*/  PRMT R34, R20, 0x3340, R29 ;  /* 0x0000334014227816 */ /* 0x000fc4000000001d */
[----:B------:R-:W-:Y:S02]  /*1d430*/  LOP3.LUT R27, R70, 0xffff, RZ, 0xc0, !PT ;  /* 0x0000ffff461b7812 */ /* 0x000fe400078ec0ff */
[----:B------:R-:W-:Y:S02]  /*1d440*/  LOP3.LUT R29, R68, 0xffff, RZ, 0xc0, !PT ;  /* 0x0000ffff441d7812 */ /* 0x000fe400078ec0ff */
[----:B------:R-:W-:Y:S02]  /*1d450*/  PRMT R33, R33, 0x3340, R30 ;  /* 0x0000334021217816 */ /* 0x000fe4000000001e */
[----:B------:R-:W-:Y:S02]  /*1d460*/  PRMT R56, R26, 0x3340, R31 ;  /* 0x000033401a387816 */ /* 0x000fe4000000001f */
[----:B------:R-:W-:Y:S02]  /*1d470*/  LOP3.LUT R31, R36, 0xffff, RZ, 0xc0, !PT ;  /* 0x0000ffff241f7812 */ /* 0x000fe400078ec0ff */
[----:B------:R-:W-:-:S02]  /*1d480*/  SHF.R.U32.HI R26, RZ, 0x8, R134 ;  /* 0x00000008ff1a7819 */ /* 0x000fc40000011686 */
[--C-:B------:R-:W-:Y:S02]  /*1d490*/  PRMT R43, R134, 0x3340, R27.reuse ;  /* 0x00003340862b7816 */ /* 0x100fe4000000001b */
[----:B------:R-:W-:Y:S02]  /*1d4a0*/  SHF.R.U32.HI R30, RZ, 0x8, R27 ;  /* 0x00000008ff1e7819 */ /* 0x000fe4000001161b */
[--C-:B------:R-:W-:Y:S02]  /*1d4b0*/  PRMT R41, R132, 0x3340, R29.reuse ;  /* 0x0000334084297816 */ /* 0x100fe4000000001d */
[----:B------:R-:W-:Y:S02]  /*1d4c0*/  SHF.R.U32.HI R27, RZ, 0x8, R100 ;  /* 0x00000008ff1b7819 */ /* 0x000fe40000011664 */
[----:B------:R-:W-:Y:S02]  /*1d4d0*/  SHF.R.U32.HI R20, RZ, 0x8, R132 ;  /* 0x00000008ff147819 */ /* 0x000fe40000011684 */
[----:B------:R-:W-:-:S02]  /*1d4e0*/  SHF.R.U32.HI R29, RZ, 0x8, R29 ;  /* 0x00000008ff1d7819 */ /* 0x000fc4000001161d */
[----:B------:R-:W-:Y:S02]  /*1d4f0*/  SHF.R.U32.HI R28, RZ, 0x8, R102 ;  /* 0x00000008ff1c7819 */ /* 0x000fe40000011666 */
        /* <DEDUP_REMOVED lines=12> */
[----:B------:R-:W-:Y:S02]  /*1d5c0*/  PRMT R64, R27, 0x3340, R32 ;  /* 0x000033401b407816 */ /* 0x000fe40000000020 */
[----:B------:R-:W-:Y:S02]  /*1d5d0*/  LOP3.LUT R29, R72, 0xffff, RZ, 0xc0, !PT ;  /* 0x0000ffff481d7812 */ /* 0x000fe400078ec0ff */
[----:B------:R-:W-:Y:S02]  /*1d5e0*/  LOP3.LUT R27, R74, 0xffff, RZ, 0xc0, !PT ;  /* 0x0000ffff4a1b7812 */ /* 0x000fe400078ec0ff */
[----:B------:R-:W-:Y:S02]  /*1d5f0*/  PRMT R60, R37, 0x3340, R30 ;  /* 0x00003340253c7816 */ /* 0x000fe4000000001e */
[----:B------:R-:W-:-:S02]  /*1d600*/  PRMT R62, R26, 0x3340, R31 ;  /* 0x000033401a3e7816 */ /* 0x000fc4000000001f */
[----:B------:R-:W-:Y:S02]  /*1d610*/  LOP3.LUT R37, R42, 0xffff, RZ, 0xc0, !PT ;  /* 0x0000ffff2a257812 */ /* 0x000fe400078ec0ff */
[----:B------:R-:W-:Y:S02]  /*1d620*/  LOP3.LUT R31, R40, 0xffff, RZ, 0xc0, !PT ;  /* 0x0000ffff281f7812 */ /* 0x000fe400078ec0ff */
[----:B------:R-:W-:Y:S02]  /*1d630*/  PRMT R40, R136, 0x3340, R29 ;  /* 0x0000334088287816 */ /* 0x000fe4000000001d */
[----:B------:R-:W-:Y:S02]  /*1d640*/  SHF.R.U32.HI R26, RZ, 0x8, R138 ;  /* 0x00000008ff1a7819 */ /* 0x000fe4000001168a */
[--C-:B------:R-:W-:Y:S02]  /*1d650*/  PRMT R42, R138, 0x3340, R27.reuse ;  /* 0x000033408a2a7816 */ /* 0x100fe4000000001b */
[----:B------:R-:W-:-:S02]  /*1d660*/  SHF.R.U32.HI R30, RZ, 0x8, R27 ;  /* 0x00000008ff1e7819 */ /* 0x000fc4000001161b */
[----:B------:R-:W-:Y:S02]  /*1d670*/  SHF.R.U32.HI R20, RZ, 0x8, R136 ;  /* 0x00000008ff147819 */ /* 0x000fe40000011688 */
[----:B------:R-:W-:Y:S02]  /*1d680*/  SHF.R.U32.HI R29, RZ, 0x8, R29 ;  /* 0x00000008ff1d7819 */ /* 0x000fe4000001161d */
[----:B------:R-:W-:Y:S02]  /*1d690*/  SHF.R.U32.HI R27, RZ, 0x8, R104 ;  /* 0x00000008ff1b7819 */ /* 0x000fe40000011668 */
[----:B------:R-:W-:Y:S02]  /*1d6a0*/  SHF.R.U32.HI R28, RZ, 0x8, R106 ;  /* 0x00000008ff1c7819 */ /* 0x000fe4000001166a */
[----:B------:R-:W-:Y:S02]  /*1d6b0*/  SHF.R.U32.HI R32, RZ, 0x8, R37 ;  /* 0x00000008ff207819 */ /* 0x000fe40000011625 */
[----:B------:R-:W-:-:S02]  /*1d6c0*/  PRMT R53, R104, 0x3340, R31 ;  /* 0x0000334068357816 */ /* 0x000fc4000000001f */
[----:B------:R-:W-:Y:S02]  /*1d6d0*/  PRMT R55, R106, 0x3340, R37 ;  /* 0x000033406a377816 */ /* 0x000fe40000000025 */
[----:B------:R-:W-:Y:S02]  /*1d6e0*/  SHF.R.U32.HI R31, RZ, 0x8, R31 ;  /* 0x00000008ff1f7819 */ /* 0x000fe4000001161f */
        /* <DEDUP_REMOVED lines=15> */
[----:B------:R-:W-:-:S02]  /*1d7e0*/  LOP3.LUT R37, R46, 0xffff, RZ, 0xc0, !PT ;  /* 0x0000ffff2e257812 */ /* 0x000fc400078ec0ff */
[--C-:B------:R-:W-:Y:S02]  /*1d7f0*/  PRMT R44, R140, 0x3340, R29.reuse ;  /* 0x000033408c2c7816 */ /* 0x100fe4000000001d */
[----:B------:R-:W-:Y:S02]  /*1d800*/  SHF.R.U32.HI R20, RZ, 0x8, R140 ;  /* 0x00000008ff147819 */ /* 0x000fe4000001168c */
[----:B------:R-:W-:Y:S02]  /*1d810*/  SHF.R.U32.HI R29, RZ, 0x8, R29 ;  /* 0x00000008ff1d7819 */ /* 0x000fe4000001161d */
[----:B------:R-:W-:Y:S02]  /*1d820*/  SHF.R.U32.HI R26, RZ, 0x8, R142 ;  /* 0x00000008ff1a7819 */ /* 0x000fe4000001168e */
[--C-:B------:R-:W-:Y:S02]  /*1d830*/  PRMT R46, R142, 0x3340, R27.reuse ;  /* 0x000033408e2e7816 */ /* 0x100fe4000000001b */
[----:B------:R-:W-:-:S02]  /*1d840*/  SHF.R.U32.HI R30, RZ, 0x8, R27 ;  /* 0x00000008ff1e7819 */ /* 0x000fc4000001161b */
[----:B------:R-:W-:Y:S02]  /*1d850*/  SHF.R.U32.HI R27, RZ, 0x8, R108 ;  /* 0x00000008ff1b7819 */ /* 0x000fe4000001166c */
[----:B------:R-:W-:Y:S02]  /*1d860*/  PRMT R61, R108, 0x3340, R31 ;  /* 0x000033406c3d7816 */ /* 0x000fe4000000001f */
[----:B------:R-:W-:Y:S02]  /*1d870*/  SHF.R.U32.HI R28, RZ, 0x8, R110 ;  /* 0x00000008ff1c7819 */ /* 0x000fe4000001166e */
[----:B------:R-:W-:Y:S02]  /*1d880*/  SHF.R.U32.HI R32, RZ, 0x8, R37 ;  /* 0x00000008ff207819 */ /* 0x000fe40000011625 */
[----:B------:R-:W-:Y:S02]  /*1d890*/  SHF.R.U32.HI R31, RZ, 0x8, R31 ;  /* 0x00000008ff1f7819 */ /* 0x000fe4000001161f */
[----:B------:R-:W-:-:S02]  /*1d8a0*/  PRMT R63, R110, 0x3340, R37 ;  /* 0x000033406e3f7816 */ /* 0x000fc40000000025 */
        /* <DEDUP_REMOVED lines=11> */
[----:B------:R-:W-:-:S02]  /*1d960*/  PRMT R70, R26, 0x3340, R31 ;  /* 0x000033401a467816 */ /* 0x000fc4000000001f */
[----:B------:R-:W-:Y:S02]  /*1d970*/  LOP3.LUT R27, R82, 0xffff, RZ, 0xc0, !PT ;  /* 0x0000ffff521b7812 */ /* 0x000fe400078ec0ff */
[----:B------:R-:W-:Y:S02]  /*1d980*/  PRMT R59, R37, 0x3340, R30 ;  /* 0x00003340253b7816 */ /* 0x000fe4000000001e */
[----:B------:R-:W-:Y:S02]  /*1d990*/  LOP3.LUT R31, R48, 0xffff, RZ, 0xc0, !PT ;  /* 0x0000ffff301f7812 */ /* 0x000fe400078ec0ff */
[----:B------:R-:W-:Y:S02]  /*1d9a0*/  LOP3.LUT R37, R50, 0xffff, RZ, 0xc0, !PT ;  /* 0x0000ffff32257812 */ /* 0x000fe400078ec0ff */
[----:B------:R-:W-:Y:S02]  /*1d9b0*/  PRMT R48, R144, 0x3340, R29 ;  /* 0x0000334090307816 */ /* 0x000fe4000000001d */
[----:B------:R-:W-:-:S02]  /*1d9c0*/  SHF.R.U32.HI R20, RZ, 0x8, R144 ;  /* 0x00000008ff147819 */ /* 0x000fc40000011690 */
[----:B------:R-:W-:Y:S02]  /*1d9d0*/  SHF.R.U32.HI R29, RZ, 0x8, R29 ;  /* 0x00000008ff1d7819 */ /* 0x000fe4000001161d */
[----:B------:R-:W-:Y:S02]  /*1d9e0*/  SHF.R.U32.HI R26, RZ, 0x8, R146 ;  /* 0x00000008ff1a7819 */ /* 0x000fe40000011692 */
[--C-:B------:R-:W-:Y:S02]  /*1d9f0*/  PRMT R50, R146, 0x3340, R27.reuse ;  /* 0x0000334092327816 */ /* 0x100fe4000000001b */
[----:B------:R-:W-:Y:S02]  /*1da00*/  SHF.R.U32.HI R30, RZ, 0x8, R27 ;  /* 0x00000008ff1e7819 */ /* 0x000fe4000001161b */
[----:B------:R-:W-:Y:S02]  /*1da10*/  SHF.R.U32.HI R27, RZ, 0x8, R112 ;  /* 0x00000008ff1b7819 */ /* 0x000fe40000011670 */
[----:B------:R-:W-:-:S02]  /*1da20*/  PRMT R69, R112, 0x3340, R31 ;  /* 0x0000334070457816 */ /* 0x000fc4000000001f */
[----:B------:R-:W-:Y:S02]  /*1da30*/  PRMT R4, R4, 0x5410, R9 ;  /* 0x0000541004047816 */ /* 0x000fe40000000009 */
[----:B------:R-:W-:Y:S02]  /*1da40*/  PRMT R5, R5, 0x5410, R8 ;  /* 0x0000541005057816 */ /* 0x000fe40000000008 */
[----:B------:R-:W-:Y:S02]  /*1da50*/  PRMT R6, R6, 0x5410, R11 ;  /* 0x0000541006067816 */ /* 0x000fe4000000000b */
[----:B------:R-:W-:Y:S02]  /*1da60*/  PRMT R7, R7, 0x5410, R10 ;  /* 0x0000541007077816 */ /* 0x000fe4000000000a */
[----:B------:R-:W-:Y:S02]  /*1da70*/  SHF.R.U32.HI R31, RZ, 0x8, R31 ;  /* 0x00000008ff1f7819 */ /* 0x000fe4000001161f */
[----:B------:R-:W-:Y:S01]  /*1da80*/  SHF.R.U32.HI R28, RZ, 0x8, R114 ;  /* 0x00000008ff1c7819 */ /* 0x000fe20000011672 */
[----:B------:R-:W-:Y:S01]  /*1da90*/  STSM.16.M88.4 [R25], R4 ;  /* 0x0000000419007844 */ /* 0x000fe20000000200 */
[----:B------:R-:W-:-:S02]  /*1daa0*/  SHF.R.U32.HI R32, RZ, 0x8, R37 ;  /* 0x00000008ff207819 */ /* 0x000fc40000011625 */
[----:B------:R-:W-:Y:S02]  /*1dab0*/  PRMT R71, R114, 0x3340, R37 ;  /* 0x0000334072477816 */ /* 0x000fe40000000025 */
        /* <DEDUP_REMOVED lines=9> */
[----:B------:R-:W-:Y:S02]  /*1db50*/  LOP3.LUT R30, R30, 0xffff, RZ, 0xc0, !PT ;  /* 0x0000ffff1e1e7812 */ /* 0x000fe400078ec0ff */
[----:B------:R-:W-:-:S02]  /*1db60*/  PRMT R74, R26, 0x3340, R31 ;  /* 0x000033401a4a7816 */ /* 0x000fc4000000001f */
[----:B------:R-:W-:Y:S02]  /*1db70*/  PRMT R76, R27, 0x3340, R32 ;  /* 0x000033401b4c7816 */ /* 0x000fe40000000020 */
[----:B------:R-:W-:Y:S02]  /*1db80*/  LOP3.LUT R27, R86, 0xffff, RZ, 0xc0, !PT ;  /* 0x0000ffff561b7812 */ /* 0x000fe400078ec0ff */
[----:B------:R-:W-:Y:S02]  /*1db90*/  LOP3.LUT R31, R52, 0xffff, RZ, 0xc0, !PT ;  /* 0x0000ffff341f7812 */ /* 0x000fe400078ec0ff */
[----:B------:R-:W-:Y:S02]  /*1dba0*/  PRMT R52, R148, 0x3340, R29 ;  /* 0x0000334094347816 */ /* 0x000fe4000000001d */
[----:B------:R-:W-:Y:S02]  /*1dbb0*/  PRMT R67, R37, 0x3340, R30 ;  /* 0x0000334025437816 */ /* 0x000fe4000000001e */
[----:B------:R-:W-:-:S02]  /*1dbc0*/  SHF.R.U32.HI R20, RZ, 0x8, R148 ;  /* 0x00000008ff147819 */ /* 0x000fc40000011694 */
[----:B------:R-:W-:Y:S02]  /*1dbd0*/  SHF.R.U32.HI R29, RZ, 0x8, R29 ;  /* 0x00000008ff1d7819 */ /* 0x000fe4000001161d */
[----:B------:R-:W-:Y:S02]  /*1dbe0*/  LOP3.LUT R37, R54, 0xffff, RZ, 0xc0, !PT ;  /* 0x0000ffff36257812 */ /* 0x000fe400078ec0ff */
[----:B------:R-:W-:Y:S02]  /*1dbf0*/  SHF.R.U32.HI R26, RZ, 0x8, R150 ;  /* 0x00000008ff1a7819 */ /* 0x000fe40000011696 */
[--C-:B------:R-:W-:Y:S02]  /*1dc00*/  PRMT R54, R150, 0x3340, R27.reuse ;  /* 0x0000334096367816 */ /* 0x100fe4000000001b */
[----:B------:R-:W-:Y:S02]  /*1dc10*/  SHF.R.U32.HI R30, RZ, 0x8, R27 ;  /* 0x00000008ff1e7819 */ /* 0x000fe4000001161b */
[----:B------:R-:W-:-:S02]  /*1dc20*/  SHF.R.U32.HI R27, RZ, 0x8, R116 ;  /* 0x00000008ff1b7819 */ /* 0x000fc40000011674 */
[----:B------:R-:W-:Y:S02]  /*1dc30*/  LOP3.LUT R20, R20, 0xffff, RZ, 0xc0, !PT ;  /* 0x0000ffff14147812 */ /* 0x000fe400078ec0ff */
[----:B------:R-:W-:Y:S02]  /*1dc40*/  LOP3.LUT R29, R29, 0xffff, RZ, 0xc0, !PT ;  /* 0x0000ffff1d1d7812 */ /* 0x000fe400078ec0ff */
[--C-:B------:R-:W-:Y:S02]  /*1dc50*/  PRMT R77, R118, 0x3340, R37.reuse ;  /* 0x00003340764d7816 */ /* 0x100fe40000000025 */
[----:B------:R-:W-:Y:S02]  /*1dc60*/  SHF.R.U32.HI R32, RZ, 0x8, R37 ;  /* 0x00000008ff207819 */ /* 0x000fe40000011625 */
[----:B------:R-:W-:Y:S02]  /*1dc70*/  LOP3.LUT R37, R26, 0xffff, RZ, 0xc0, !PT ;  /* 0x0000ffff1a257812 */ /* 0x000fe400078ec0ff */
[----:B------:R-:W-:-:S02]  /*1dc80*/  LOP3.LUT R26, R27, 0xffff, RZ, 0xc0, !PT ;  /* 0x0000ffff1b1a7812 */ /* 0x000fc400078ec0ff */
[----:B------:R-:W-:Y:S02]  /*1dc90*/  SHF.R.U32.HI R28, RZ, 0x8, R118 ;  /* 0x00000008ff1c7819 */ /* 0x000fe40000011676 */
[----:B------:R-:W-:Y:S02]  /*1dca0*/  PRMT R27, R20, 0x3340, R29 ;  /* 0x00003340141b7816 */ /* 0x000fe4000000001d */
[----:B------:R-:W-:Y:S02]  /*1dcb0*/  LOP3.LUT R20, R152, 0xff, RZ, 0xc0, !PT ;  /* 0x000000ff98147812 */ /* 0x000fe400078ec0ff */
[----:B------:R-:W-:Y:S02]  /*1dcc0*/  LOP3.LUT R39, R28, 0xffff, RZ, 0xc0, !PT ;  /* 0x0000ffff1c277812 */ /* 0x000fe400078ec0ff */
[----:B------:R-:W-:Y:S02]  /*1dcd0*/  LOP3.LUT R30, R30, 0xffff, RZ, 0xc0, !PT ;  /* 0x0000ffff1e1e7812 */ /* 0x000fe400078ec0ff */
[----:B------:R-:W-:-:S02]  /*1dce0*/  LOP3.LUT R32, R32, 0xffff, RZ, 0xc0, !PT ;  /* 0x0000ffff20207812 */ /* 0x000fc400078ec0ff */
[----:B------:R-:W-:Y:S01]  /*1dcf0*/  LEA R20, R20, UR4, 0x4 ;  /* 0x0000000414147c11 */ /* 0x000fe2000f8e20ff */
[----:B------:R-:W-:Y:S01]  /*1dd00*/  BAR.SYNC.DEFER_BLOCKING 0x0 ;  /* 0x0000000000007b1d */ /* 0x000fe20000010000 */
[----:B------:R-:W-:Y:S02]  /*1dd10*/  PRMT R73, R37, 0x3340, R30 ;  /* 0x0000334025497816 */ /* 0x000fe4000000001e */
[----:B------:R-:W-:Y:S02]  /*1dd20*/  PRMT R80, R39, 0x3340, R32 ;  /* 0x0000334027507816 */ /* 0x000fe40000000020 */
[----:B------:R-:W-:Y:S01]  /*1dd30*/  PRMT R16, R15, 0x5410, R16 ;  /* 0x000054100f107816 */ /* 0x000fe20000000010 */
[----:B------:R-:W-:Y:S01]  /*1dd40*/  ULDC.64 UR4, c[0x0][0x220] ;  /* 0x0000880000047ab9 */ /* 0x000fe20000000a00 */
[----:B------:R-:W-:Y:S02]  /*1dd50*/  PRMT R17, R14, 0x5410, R17 ;  /* 0x000054100e117816 */ /* 0x000fe40000000011 */
[----:B------:R-:W-:-:S02]  /*1dd60*/  PRMT R18, R13, 0x5410, R18 ;  /* 0x000054100d127816 */ /* 0x000fc40000000012 */
[----:B------:R-:W-:Y:S02]  /*1dd70*/  PRMT R19, R12, 0x5410, R19 ;  /* 0x000054100c137816 */ /* 0x000fe40000000013 */
[----:B------:R-:W-:Y:S02]  /*1dd80*/  PRMT R8, R21, 0x5410, R34 ;  /* 0x0000541015087816 */ /* 0x000fe40000000022 */
[----:B------:R-:W-:Y:S02]  /*1dd90*/  PRMT R9, R22, 0x5410, R33 ;  /* 0x0000541016097816 */ /* 0x000fe40000000021 */
[----:B------:R-:W-:Y:S02]  /*1dda0*/  PRMT R11, R24, 0x5410, R35 ;  /* 0x00005410180b7816 */ /* 0x000fe40000000023 */
[----:B------:R-:W-:Y:S01]  /*1ddb0*/  PRMT R10, R23, 0x5410, R56 ;  /* 0x00005410170a7816 */ /* 0x000fe20000000038 */
[----:B------:R-:W0:Y:S01]  /*1ddc0*/  LDC R24, c[0x0][0x244] ;  /* 0x00009100ff187b82 */ /* 0x000e220000000800 */
[----:B------:R-:W-:-:S02]  /*1ddd0*/  PRMT R75, R116, 0x3340, R31 ;  /* 0x00003340744b7816 */ /* 0x000fc4000000001f */
[----:B------:R-:W-:Y:S01]  /*1dde0*/  SHF.R.U32.HI R31, RZ, 0x8, R31 ;  /* 0x00000008ff1f7819 */ /* 0x000fe2000001161f */
[----:B------:R-:W1:Y:S01]  /*1ddf0*/  LDS.128 R36, [R20] ;  /* 0x0000000014247984 */ /* 0x000e620000000c00 */
[----:B------:R-:W-:Y:S02]  /*1de00*/  PRMT R12, R41, 0x5410, R58 ;  /* 0x00005410290c7816 */ /* 0x000fe4000000003a */
[----:B------:R-:W-:Y:S01]  /*1de10*/  LOP3.LUT R31, R31, 0xffff, RZ, 0xc0, !PT ;  /* 0x0000ffff1f1f7812 */ /* 0x000fe200078ec0ff */
[----:B------:R-:W-:Y:S01]  /*1de20*/  BAR.SYNC.DEFER_BLOCKING 0x0 ;  /* 0x0000000000007b1d */ /* 0x000fe20000010000 */
[----:B------:R-:W-:Y:S02]  /*1de30*/  PRMT R13, R43, 0x5410, R60 ;  /* 0x000054102b0d7816 */ /* 0x000fe4000000003c */
[----:B------:R-:W-:Y:S02]  /*1de40*/  PRMT R78, R26, 0x3340, R31 ;  /* 0x000033401a4e7816 */ /* 0x000fe4000000001f */
[----:B------:R-:W-:-:S02]  /*1de50*/  PRMT R14, R45, 0x5410, R62 ;  /* 0x000054102d0e7816 */ /* 0x000fc4000000003e */
[----:B------:R-:W-:Y:S02]  /*1de60*/  PRMT R15, R47, 0x5410, R64 ;  /* 0x000054102f0f7816 */ /* 0x000fe40000000040 */
[----:B------:R-:W-:Y:S02]  /*1de70*/  PRMT R41, R42, 0x5410, R51 ;  /* 0x000054102a297816 */ /* 0x000fe40000000033 */
[----:B------:R-:W-:Y:S02]  /*1de80*/  PRMT R40, R40, 0x5410, R49 ;  /* 0x0000541028287816 */ /* 0x000fe40000000031 */
[----:B------:R-:W-:Y:S02]  /*1de90*/  PRMT R42, R53, 0x5410, R66 ;  /* 0x00005410352a7816 */ /* 0x000fe40000000042 */
[----:B------:R-:W-:Y:S01]  /*1dea0*/  PRMT R43, R55, 0x5410, R68 ;  /* 0x00005410372b7816 */ /* 0x000fe20000000044 */
[----:B0-----:R-:W-:Y:S01]  /*1deb0*/  IMAD R21, R0, R24, RZ ;  /* 0x0000001800157224 */ /* 0x001fe200078e02ff */
[----:B------:R-:W-:-:S02]  /*1dec0*/  PRMT R45, R46, 0x5410, R59 ;  /* 0x000054102e2d7816 */ /* 0x000fc4000000003b */
[----:B------:R-:W-:Y:S01]  /*1ded0*/  PRMT R44, R44, 0x5410, R57 ;  /* 0x000054102c2c7816 */ /* 0x000fe20000000039 */
[----:B------:R-:W-:Y:S01]  /*1dee0*/  IMAD R24, R24, 0x100, R21 ;  /* 0x0000010018187824 */ /* 0x000fe200078e0215 */
[----:B------:R-:W-:Y:S02]  /*1def0*/  PRMT R46, R61, 0x5410, R70 ;  /* 0x000054103d2e7816 */ /* 0x000fe40000000046 */
[----:B------:R-:W-:Y:S01]  /*1df00*/  PRMT R47, R63, 0x5410, R72 ;  /* 0x000054103f2f7816 */ /* 0x000fe20000000048 */
[----:B------:R-:W-:Y:S01]  /*1df10*/  STSM.16.M88.4 [R25], R16 ;  /* 0x0000001019007844 */ /* 0x000fe20000000200 */
[----:B------:R-:W-:Y:S02]  /*1df20*/  PRMT R49, R50, 0x5410, R67 ;  /* 0x0000541032317816 */ /* 0x000fe40000000043 */
[----:B------:R-:W-:Y:S01]  /*1df30*/  PRMT R48, R48, 0x5410, R65 ;  /* 0x0000541030307816 */ /* 0x000fe20000000041 */
[----:B------:R-:W-:Y:S01]  /*1df40*/  BAR.SYNC.DEFER_BLOCKING 0x0 ;  /* 0x0000000000007b1d */ /* 0x000fe20000010000 */
[----:B------:R-:W-:-:S02]  /*1df50*/  PRMT R50, R69, 0x5410, R74 ;  /* 0x0000541045327816 */ /* 0x000fc4000000004a */
[----:B------:R-:W-:Y:S02]  /*1df60*/  PRMT R51, R71, 0x5410, R76 ;  /* 0x0000541047337816 */ /* 0x000fe4000000004c */
[----:B------:R-:W-:Y:S02]  /*1df70*/  PRMT R53, R54, 0x5410, R73 ;  /* 0x0000541036357816 */ /* 0x000fe40000000049 */
[----:B------:R-:W-:Y:S02]  /*1df80*/  PRMT R52, R52, 0x5410, R27 ;  /* 0x0000541034347816 */ /* 0x000fe4000000001b */
[----:B------:R-:W-:Y:S02]  /*1df90*/  PRMT R54, R75, 0x5410, R78 ;  /* 0x000054104b367816 */ /* 0x000fe4000000004e */
[----:B------:R-:W-:Y:S02]  /*1dfa0*/  PRMT R55, R77, 0x5410, R80 ;  /* 0x000054104d377816 */ /* 0x000fe40000000050 */
[----:B------:R-:W-:-:S02]  /*1dfb0*/  IADD3 R22, P4, R21, UR4, RZ ;  /* 0x0000000415167c10 */ /* 0x000fc4000ff9e0ff */
[C---:B------:R-:W-:Y:S01]  /*1dfc0*/  IADD3 R23, P5, R24.reuse, UR4, RZ ;  /* 0x0000000418177c10 */ /* 0x040fe2000ffbe0ff */
[----:B------:R-:W-:Y:S01]  /*1dfd0*/  ULDC UR4, c[0x0][0x22c] ;  /* 0x00008b0000047ab9 */ /* 0x000fe20000000800 */
[----:B------:R-:W-:Y:S02]  /*1dfe0*/  LEA.HI.X.SX32 R21, R21, UR5, 0x1, P4 ;  /* 0x0000000515157c11 */ /* 0x000fe4000a0f0eff */
[----:B------:R-:W-:Y:S02]  /*1dff0*/  LEA.HI.X.SX32 R24, R24, UR5, 0x1, P5 ;  /* 0x0000000518187c11 */ /* 0x000fe4000a8f0eff */
[----:B------:R-:W-:Y:S01]  /*1e000*/  ISETP.LT.AND P5, PT, R0, UR22, !P2 ;  /* 0x0000001600007c0c */ /* 0x000fe2000d7a1270 */
[----:B------:R-:W0:Y:S01]  /*1e010*/  LDS.128 R32, [R20] ;  /* 0x0000000014207984 */ /* 0x000e220000000c00 */
[----:B------:R-:W-:Y:S06]  /*1e020*/  BAR.SYNC.DEFER_BLOCKING 0x0 ;  /* 0x0000000000007b1d */ /* 0x000fec0000010000 */
[----:B------:R-:W-:Y:S02]  /*1e030*/  STSM.16.M88.4 [R25], R8 ;  /* 0x0000000819007844 */ /* 0x000fe40000000200 */
[----:B------:R-:W-:Y:S06]  /*1e040*/  BAR.SYNC.DEFER_BLOCKING 0x0 ;  /* 0x0000000000007b1d */ /* 0x000fec0000010000 */
[----:B------:R-:W2:Y:S02]  /*1e050*/  LDS.128 R28, [R20] ;  /* 0x00000000141c7984 */ /* 0x000ea40000000c00 */
[----:B------:R-:W-:Y:S06]  /*1e060*/  BAR.SYNC.DEFER_BLOCKING 0x0 ;  /* 0x0000000000007b1d */ /* 0x000fec0000010000 */
[----:B------:R-:W-:Y:S02]  /*1e070*/  STSM.16.M88.4 [R25], R12 ;  /* 0x0000000c19007844 */ /* 0x000fe40000000200 */
[----:B------:R-:W-:Y:S06]  /*1e080*/  BAR.SYNC.DEFER_BLOCKING 0x0 ;  /* 0x0000000000007b1d */ /* 0x000fec0000010000 */
[----:B------:R-:W3:Y:S02]  /*1e090*/  LDS.128 R16, [R20] ;  /* 0x0000000014107984 */ /* 0x000ee40000000c00 */
[----:B------:R-:W-:Y:S06]  /*1e0a0*/  BAR.SYNC.DEFER_BLOCKING 0x0 ;  /* 0x0000000000007b1d */ /* 0x000fec0000010000 */
[----:B------:R4:W-:Y:S02]  /*1e0b0*/  STSM.16.M88.4 [R25], R40 ;  /* 0x0000002819007844 */ /* 0x0009e40000000200 */
[----:B------:R-:W-:Y:S01]  /*1e0c0*/  BAR.SYNC.DEFER_BLOCKING 0x0 ;  /* 0x0000000000007b1d */ /* 0x000fe20000010000 */
[----:B----4-:R-:W-:Y:S01]  /*1e0d0*/  IMAD R40, R2, UR26, RZ ;  /* 0x0000001a02287c24 */ /* 0x010fe2000f8e02ff */
[----:B-1----:R-:W-:-:S03]  /*1e0e0*/  PRMT R43, R36, 0x7770, RZ ;  /* 0x00007770242b7816 */ /* 0x002fc600000000ff */
[C---:B------:R-:W-:Y:S01]  /*1e0f0*/  VIADD R42, R40.reuse, UR26 ;  /* 0x0000001a282a7c36 */ /* 0x040fe20008000000 */
[----:B------:R-:W-:Y:S02]  /*1e100*/  SHF.R.S32.HI R41, RZ, 0x1f, R40 ;  /* 0x0000001fff297819 */ /* 0x000fe40000011428 */
[----:B------:R-:W-:Y:S01]  /*1e110*/  IADD3 R26, P4, R40, R22, RZ ;  /* 0x00000016281a7210 */ /* 0x000fe20007f9e0ff */
[----:B------:R-:W1:Y:S04]  /*1e120*/  LDS.128 R12, [R20] ;  /* 0x00000000140c7984 */ /* 0x000e680000000c00 */
[----:B------:R-:W-:Y:S01]  /*1e130*/  IMAD.X R27, R41, 0x1, R21, P4 ;  /* 0x00000001291b7824 */ /* 0x000fe200020e0615 */
[----:B------:R-:W-:Y:S01]  /*1e140*/  BAR.SYNC.DEFER_BLOCKING 0x0 ;  /* 0x0000000000007b1d */ /* 0x000fe20000010000 */
[----:B------:R-:W-:-:S04]  /*1e150*/  ISETP.GE.AND P4, PT, R2, UR7, PT ;  /* 0x0000000702007c0c */ /* 0x000fc8000bf86270 */
[----:B------:R-:W-:Y:S01]  /*1e160*/  ISETP.LT.AND P4, PT, R3, UR24, !P4 ;  /* 0x0000001803007c0c */ /* 0x000fe2000e781270 */
[----:B------:R-:W-:Y:S01]  /*1e170*/  ULDC.64 UR6, c[0x0][0x228] ;  /* 0x00008a0000067ab9 */ /* 0x000fe20000000a00 */
[----:B------:R4:W-:Y:S01]  /*1e180*/  STSM.16.M88.4 [R25], R44 ;  /* 0x0000002c19007844 */ /* 0x0009e20000000200 */
[----:B------:R-:W-:Y:S01]  /*1e190*/  BAR.SYNC.DEFER_BLOCKING 0x0 ;  /* 0x0000000000007b1d */ /* 0x000fe20000010000 */
[----:B----4-:R-:W-:Y:S01]  /*1e1a0*/  SHF.R.S32.HI R45, RZ, 0x1f, R42 ;  /* 0x0000001fff2d7819 */ /* 0x010fe2000001142a */
[----:B------:R-:W-:Y:S01]  /*1e1b0*/  VIADD R46, R42, UR26 ;  /* 0x0000001a2a2e7c36 */ /* 0x000fe20008000000 */
[----:B------:R-:W-:-:S03]  /*1e1c0*/  PRMT R47, R36, 0x7772, RZ ;  /* 0x00007772242f7816 */ /* 0x000fc600000000ff */
[----:B------:R-:W4:Y:S02]  /*1e1d0*/  LDS.128 R8, [R20] ;  /* 0x0000000014087984 */ /* 0x000f240000000c00 */
[----:B------:R-:W-:Y:S06]  /*1e1e0*/  BAR.SYNC.DEFER_BLOCKING 0x0 ;  /* 0x0000000000007b1d */ /* 0x000fec0000010000 */
[----:B------:R0:W-:Y:S02]  /*1e1f0*/  STSM.16.M88.4 [R25], R48 ;  /* 0x0000003019007844 */ /* 0x0001e40000000200 */
[----:B------:R-:W-:Y:S01]  /*1e200*/  BAR.SYNC.DEFER_BLOCKING 0x0 ;  /* 0x0000000000007b1d */ /* 0x000fe20000010000 */
[----:B0-----:R-:W-:-:S02]  /*1e210*/  SHF.R.S32.HI R48, RZ, 0x1f, R46 ;  /* 0x0000001fff307819 */ /* 0x001fc4000001142e */
[----:B------:R-:W-:-:S03]  /*1e220*/  PRMT R49, R36, 0x7773, RZ ;  /* 0x0000777324317816 */ /* 0x000fc600000000ff */
[----:B------:R-:W0:Y:S02]  /*1e230*/  LDS.128 R4, [R20] ;  /* 0x0000000014047984 */ /* 0x000e240000000c00 */
[----:B------:R-:W-:Y:S06]  /*1e240*/  BAR.SYNC.DEFER_BLOCKING 0x0 ;  /* 0x0000000000007b1d */ /* 0x000fec0000010000 */
[----:B------:R2:W-:Y:S02]  /*1e250*/  STSM.16.M88.4 [R25], R52 ;  /* 0x0000003419007844 */ /* 0x0005e40000000200 */
[----:B------:R-:W-:Y:S01]  /*1e260*/  BAR.SYNC.DEFER_BLOCKING 0x0 ;  /* 0x0000000000007b1d */ /* 0x000fe20000010000 */
[----:B--2---:R-:W-:Y:S01]  /*1e270*/  PRMT R25, R36, 0x7771, RZ ;  /* 0x0000777124197816 */ /* 0x004fe200000000ff */
[----:B------:R-:W-:-:S04]  /*1e280*/  VIADD R36, R46, UR26 ;  /* 0x0000001a2e247c36 */ /* 0x000fc80008000000 */
[----:B------:R2:W-:Y:S01]  /*1e290*/  @P1 STG.E.U8 desc[UR8][R26.64], R43 ;  /* 0x0000002b1a001986 */ /* 0x0005e2000c101108 */
[----:B------:R-:W-:-:S05]  /*1e2a0*/  IADD3 R40, P1, R40, R23, RZ ;  /* 0x0000001728287210 */ /* 0x000fca0007f3e0ff */
[----:B------:R-:W-:-:S05]  /*1e2b0*/  IMAD.X R41, R41, 0x1, R24, P1 ;  /* 0x0000000129297824 */ /* 0x000fca00008e0618 */
[----:B------:R3:W-:Y:S01]  /*1e2c0*/  @P4 STG.E.U8 desc[UR8][R40.64], R25 ;  /* 0x0000001928004986 */ /* 0x0007e2000c101108 */
[-C--:B--2---:R-:W-:Y:S01]  /*1e2d0*/  IADD3 R26, P6, R42, R22.reuse, RZ ;  /* 0x000000162a1a7210 */ /* 0x084fe20007fde0ff */
[----:B------:R-:W-:Y:S01]  /*1e2e0*/  VIADD R43, R2, 0x3 ;  /* 0x00000003022b7836 */ /* 0x000fe20000000000 */
[----:B------:R-:W-:Y:S02]  /*1e2f0*/  ISETP.LT.AND P4, PT, R3, UR20, !P2 ;  /* 0x0000001403007c0c */ /* 0x000fe4000d781270 */
[----:B------:R-:W-:Y:S01]  /*1e300*/  IADD3 R42, P2, R42, R23, RZ ;  /* 0x000000172a2a7210 */ /* 0x000fe20007f5e0ff */
[----:B------:R-:W-:Y:S01]  /*1e310*/  IMAD.X R27, R45, 0x1, R21, P6 ;  /* 0x000000012d1b7824 */ /* 0x000fe200030e0615 */
[----:B------:R-:W-:Y:S01]  /*1e320*/  ISETP.GE.AND P1, PT, R43, UR4, PT ;  /* 0x000000042b007c0c */ /* 0x000fe2000bf26270 */
[----:B------:R-:W-:Y:S01]  /*1e330*/  ULDC UR4, c[0x0][0x22c] ;  /* 0x00008b0000047ab9 */ /* 0x000fe20000000800 */
[----:B------:R-:W-:Y:S01]  /*1e340*/  IADD3 R44, P6, R46, R22, RZ ;  /* 0x000000162e2c7210 */ /* 0x000fe20007fde0ff */
[----:B------:R-:W-:Y:S01]  /*1e350*/  IMAD.X R43, R45, 0x1, R24, P2 ;  /* 0x000000012d2b7824 */ /* 0x000fe200010e0618 */
[----:B------:R2:W-:Y:S01]  /*1e360*/  @P5 STG.E.U8 desc[UR8][R26.64], R47 ;  /* 0x0000002f1a005986 */ /* 0x0005e2000c101108 */
[----:B------:R-:W-:Y:S01]  /*1e370*/  ISETP.LT.AND P5, PT, R0, UR18, !P3 ;  /* 0x0000001200007c0c */ /* 0x000fe2000dfa1270 */
[----:B---3--:R-:W-:-:S02]  /*1e380*/  VIADD R25, R2, 0x4 ;  /* 0x0000000402197836 */ /* 0x008fc40000000000 */
[----:B------:R-:W-:Y:S01]  /*1e390*/  IMAD.X R45, R48, 0x1, R21, P6 ;  /* 0x00000001302d7824 */ /* 0x000fe200030e0615 */
[----:B------:R3:W-:Y:S01]  /*1e3a0*/  @P4 STG.E.U8 desc[UR8][R42.64], R49 ;  /* 0x000000312a004986 */ /* 0x0007e2000c101108 */
[----:B------:R-:W-:Y:S02]  /*1e3b0*/  ISETP.LT.AND P4, PT, R3, UR16, !P3 ;  /* 0x0000001003007c0c */ /* 0x000fe4000df81270 */
[----:B------:R-:W-:Y:S02]  /*1e3c0*/  IADD3 R40, P6, R36, R22, RZ ;  /* 0x0000001624287210 */ /* 0x000fe40007fde0ff */
[----:B------:R-:W-:Y:S01]  /*1e3d0*/  ISETP.GE.AND P2, PT, R25, UR4, PT ;  /* 0x0000000419007c0c */ /* 0x000fe2000bf46270 */
[----:B------:R-:W-:Y:S01]  /*1e3e0*/  VIADD R25, R2, 0x5 ;  /* 0x0000000502197836 */ /* 0x000fe20000000000 */
[----:B--2---:R-:W-:Y:S01]  /*1e3f0*/  PRMT R47, R37, 0x7770, RZ ;  /* 0x00007770252f7816 */ /* 0x004fe200000000ff */
[----:B------:R-:W-:Y:S01]  /*1e400*/  ULDC UR4, c[0x0][0x22c] ;  /* 0x00008b0000047ab9 */ /* 0x000fe20000000800 */
[----:B------:R-:W-:-:S02]  /*1e410*/  IADD3 R26, P3, R46, R23, RZ ;  /* 0x000000172e1a7210 */ /* 0x000fc40007f7e0ff */
[----:B------:R-:W-:Y:S01]  /*1e420*/  SHF.R.S32.HI R46, RZ, 0x1f, R36 ;  /* 0x0000001fff2e7819 */ /* 0x000fe20000011424 */
[----:B------:R2:W-:Y:S01]  /*1e430*/  @P5 STG.E.U8 desc[UR8][R44.64], R47 ;  /* 0x0000002f2c005986 */ /* 0x0005e2000c101108 */
[----:B------:R-:W-:Y:S01]  /*1e440*/  ISETP.LT.AND P5, PT, R0, UR14, !P1 ;  /* 0x0000000e00007c0c */ /* 0x000fe2000cfa1270 */
[----:B------:R-:W-:Y:S01]  /*1e450*/  IMAD.X R27, R48, 0x1, R24, P3 ;  /* 0x00000001301b7824 */ /* 0x000fe200018e0618 */
[----:B------:R-:W-:Y:S01]  /*1e460*/  ISETP.GE.AND P3, PT, R25, UR4, PT ;  /* 0x0000000419007c0c */ /* 0x000fe2000bf66270 */
[----:B------:R-:W-:Y:S01]  /*1e470*/  IMAD.X R41, R46, 0x1, R21, P6 ;  /* 0x000000012e297824 */ /* 0x000fe200030e0615 */
[----:B------:R-:W-:Y:S01]  /*1e480*/  ULDC UR4, c[0x0][0x22c] ;  /* 0x00008b0000047ab9 */ /* 0x000fe20000000800 */
[----:B------:R-:W-:Y:S01]  /*1e490*/  VIADD R25, R2, 0x6 ;  /* 0x0000000602197836 */ /* 0x000fe20000000000 */
[----:B---3--:R-:W-:Y:S02]  /*1e4a0*/  PRMT R49, R38, 0x7771, RZ ;  /* 0x0000777126317816 */ /* 0x008fe400000000ff */
[C---:B--2---:R-:W-:Y:S01]  /*1e4b0*/  PRMT R47, R37.reuse, 0x7771, RZ ;  /* 0x00007771252f7816 */ /* 0x044fe200000000ff */
[----:B------:R-:W-:Y:S01]  /*1e4c0*/  VIADD R44, R36, UR26 ;  /* 0x0000001a242c7c36 */ /* 0x000fe20008000000 */
[----:B------:R-:W-:-:S03]  /*1e4d0*/  PRMT R45, R37, 0x7772, RZ ;  /* 0x00007772252d7816 */ /* 0x000fc600000000ff */
[----:B------:R2:W-:Y:S01]  /*1e4e0*/  @P4 STG.E.U8 desc[UR8][R26.64], R47 ;  /* 0x0000002f1a004986 */ /* 0x0005e2000c101108 */
[----:B------:R-:W-:Y:S01]  /*1e4f0*/  ISETP.LT.AND P4, PT, R3, UR12, !P1 ;  /* 0x0000000c03007c0c */ /* 0x000fe2000cf81270 */
[----:B------:R-:W-:Y:S01]  /*1e500*/  ULDC UR12, c[0x0][0x228] ;  /* 0x00008a00000c7ab9 */ /* 0x000fe20000000800 */
[----:B------:R-:W-:Y:S01]  /*1e510*/  IADD3 R42, P1, R36, R23, RZ ;  /* 0x00000017242a7210 */ /* 0x000fe20007f3e0ff */
[----:B------:R3:W-:Y:S01]  /*1e520*/  @P5 STG.E.U8 desc[UR8][R40.64], R45 ;  /* 0x0000002d28005986 */ /* 0x0007e2000c101108 */
[----:B------:R-:W-:Y:S01]  /*1e530*/  ISETP.LT.AND P5, PT, R0, UR10, !P2 ;  /* 0x0000000a00007c0c */ /* 0x000fe2000d7a1270 */
[----:B------:R-:W-:Y:S01]  /*1e540*/  ULDC UR10, c[0x0][0x22c] ;  /* 0x00008b00000a7ab9 */ /* 0x000fe20000000800 */
[----:B------:R-:W-:Y:S01]  /*1e550*/  SHF.R.S32.HI R48, RZ, 0x1f, R44 ;  /* 0x0000001fff307819 */ /* 0x000fe2000001142c */
[----:B------:R-:W-:Y:S01]  /*1e560*/  IMAD.X R43, R46, 0x1, R24, P1 ;  /* 0x000000012e2b7824 */ /* 0x000fe200008e0618 */
[----:B------:R-:W-:Y:S02]  /*1e570*/  IADD3 R36, P6, R44, R22, RZ ;  /* 0x000000162c247210 */ /* 0x000fe40007fde0ff */
[----:B------:R-:W-:Y:S01]  /*1e580*/  ISETP.GE.AND P1, PT, R25, UR4, PT ;  /* 0x0000000419007c0c */ /* 0x000fe2000bf26270 */
[----:B------:R-:W-:Y:S01]  /*1e590*/  ULDC.64 UR4, c[0x0][0x228] ;  /* 0x00008a0000047ab9 */ /* 0x000fe20000000a00 */
[----:B--2---:R-:W-:Y:S01]  /*1e5a0*/  PRMT R47, R38, 0x7770, RZ ;  /* 0x00007770262f7816 */ /* 0x004fe200000000ff */
[----:B------:R-:W-:Y:S01]  /*1e5b0*/  VIADD R25, R2, 0x7 ;  /* 0x0000000702197836 */ /* 0x000fe20000000000 */
[----:B---3--:R-:W-:Y:S01]  /*1e5c0*/  PRMT R41, R37, 0x7773, RZ ;  /* 0x0000777325297816 */ /* 0x008fe200000000ff */
[----:B------:R-:W-:-:S02]  /*1e5d0*/  IMAD.X R37, R48, 0x1, R21, P6 ;  /* 0x0000000130257824 */ /* 0x000fc400030e0615 */
[C---:B------:R-:W-:Y:S02]  /*1e5e0*/  VIADD R45, R44.reuse, UR26 ;  /* 0x0000001a2c2d7c36 */ /* 0x040fe40008000000 */
        /* <DEDUP_REMOVED lines=9> */
[----:B------:R-:W-:-:S02]  /*1e680*/  IADD3 R40, P6, R45, R22, RZ ;  /* 0x000000162d287210 */ /* 0x000fc40007fde0ff */
[----:B------:R-:W-:Y:S01]  /*1e690*/  ISETP.GE.AND P2, PT, R25, UR10, PT ;  /* 0x0000000a19007c0c */ /* 0x000fe2000bf46270 */
[----:B------:R-:W-:Y:S01]  /*1e6a0*/  VIADD R25, R2, 0x8 ;  /* 0x0000000802197836 */ /* 0x000fe20000000000 */
[----:B--2---:R-:W-:Y:S01]  /*1e6b0*/  PRMT R43, R38, 0x7773, RZ ;  /* 0x00007773262b7816 */ /* 0x004fe200000000ff */
[----:B------:R-:W-:Y:S01]  /*1e6c0*/  IMAD.X R41, R44, 0x1, R21, P6 ;  /* 0x000000012c297824 */ /* 0x000fe200030e0615 */
[----:B------:R2:W-:Y:S01]  /*1e6d0*/  @P4 STG.E.U8 desc[UR8][R26.64], R49 ;  /* 0x000000311a004986 */ /* 0x0005e2000c101108 */
[----:B---3--:R-:W-:Y:S01]  /*1e6e0*/  PRMT R47, R38, 0x7772, RZ ;  /* 0x00007772262f7816 */ /* 0x008fe200000000ff */
[----:B------:R-:W-:Y:S01]  /*1e6f0*/  ULDC UR10, c[0x0][0x228] ;  /* 0x00008a00000a7ab9 */ /* 0x000fe20000000800 */
[----:B------:R-:W-:Y:S02]  /*1e700*/  ISETP.LT.AND P4, PT, R3, UR28, !P3 ;  /* 0x0000001c03007c0c */ /* 0x000fe4000df81270 */
[C---:B------:R-:W-:Y:S01]  /*1e710*/  IADD3 R36, P3, R45.reuse, R23, RZ ;  /* 0x000000172d247210 */ /* 0x040fe20007f7e0ff */
[----:B------:R-:W-:Y:S01]  /*1e720*/  VIADD R45, R45, UR26 ;  /* 0x0000001a2d2d7c36 */ /* 0x000fe20008000000 */
[----:B------:R3:W-:Y:S01]  /*1e730*/  @P5 STG.E.U8 desc[UR8][R40.64], R47 ;  /* 0x0000002f28005986 */ /* 0x0007e2000c101108 */
[----:B------:R-:W-:-:S02]  /*1e740*/  ISETP.LT.AND P5, PT, R0, UR30, !P1 ;  /* 0x0000001e00007c0c */ /* 0x000fc4000cfa1270 */
[--C-:B------:R-:W-:Y:S01]  /*1e750*/  IMAD.X R37, R44, 0x1, R24.reuse, P3 ;  /* 0x000000012c257824 */ /* 0x100fe200018e0618 */
[----:B------:R-:W-:Y:S02]  /*1e760*/  SHF.R.S32.HI R38, RZ, 0x1f, R45 ;  /* 0x0000001fff267819 */ /* 0x000fe4000001142d */
[-C--:B--2---:R-:W-:Y:S02]  /*1e770*/  IADD3 R26, P6, R45, R22.reuse, RZ ;  /* 0x000000162d1a7210 */ /* 0x084fe40007fde0ff */
[----:B------:R-:W-:Y:S01]  /*1e780*/  ISETP.GE.AND P3, PT, R25, UR4, PT ;  /* 0x0000000419007c0c */ /* 0x000fe2000bf66270 */
[----:B------:R-:W-:Y:S01]  /*1e790*/  VIADD R25, R2, 0x9 ;  /* 0x0000000902197836 */ /* 0x000fe20000000000 */
[----:B------:R-:W-:Y:S01]  /*1e7a0*/  PRMT R49, R39, 0x7770, RZ ;  /* 0x0000777027317816 */ /* 0x000fe200000000ff */
[----:B------:R-:W-:Y:S01]  /*1e7b0*/  IMAD.X R27, R38, 0x1, R21, P6 ;  /* 0x00000001261b7824 */ /* 0x000fe200030e0615 */
[----:B------:R-:W-:Y:S01]  /*1e7c0*/  ULDC UR4, c[0x0][0x22c] ;  /* 0x00008b0000047ab9 */ /* 0x000fe20000000800 */
[----:B------:R2:W-:Y:S01]  /*1e7d0*/  @P4 STG.E.U8 desc[UR8][R36.64], R43 ;  /* 0x0000002b24004986 */ /* 0x0005e2000c101108 */
[----:B------:R-:W-:Y:S01]  /*1e7e0*/  ISETP.GE.AND P4, PT, R25, UR4, PT ;  /* 0x0000000419007c0c */ /* 0x000fe2000bf86270 */
[----:B------:R-:W-:Y:S01]  /*1e7f0*/  ULDC UR4, c[0x0][0x228] ;  /* 0x00008a0000047ab9 */ /* 0x000fe20000000800 */
[----:B------:R-:W-:Y:S01]  /*1e800*/  ISETP.LT.AND P1, PT, R3, UR6, !P1 ;  /* 0x0000000603007c0c */ /* 0x000fe2000cf21270 */
[----:B------:R1:W-:Y:S01]  /*1e810*/  @P5 STG.E.U8 desc[UR8][R26.64], R49 ;  /* 0x000000311a005986 */ /* 0x0003e2000c101108 */
[C---:B---3--:R-:W-:Y:S01]  /*1e820*/  IADD3 R40, P6, R45.reuse, R23, RZ ;  /* 0x000000172d287210 */ /* 0x048fe20007fde0ff */
[----:B------:R-:W-:Y:S01]  /*1e830*/  VIADD R45, R45, UR26 ;  /* 0x0000001a2d2d7c36 */ /* 0x000fe20008000000 */
[----:B------:R-:W-:Y:S01]  /*1e840*/  ISETP.LT.AND P5, PT, R0, UR4, !P2 ;  /* 0x0000000400007c0c */ /* 0x000fe2000d7a1270 */
[----:B------:R-:W-:Y:S01]  /*1e850*/  ULDC UR4, c[0x0][0x228] ;  /* 0x00008a0000047ab9 */ /* 0x000fe20000000800 */
[C---:B------:R-:W-:Y:S01]  /*1e860*/  PRMT R47, R39.reuse, 0x7773, RZ ;  /* 0x00007773272f7816 */ /* 0x040fe200000000ff */
[----:B------:R-:W-:Y:S01]  /*1e870*/  IMAD.X R41, R38, 0x1, R24, P6 ;  /* 0x0000000126297824 */ /* 0x000fe200030e0618 */
[C---:B------:R-:W-:Y:S01]  /*1e880*/  PRMT R25, R39.reuse, 0x7771, RZ ;  /* 0x0000777127197816 */ /* 0x040fe200000000ff */
[----:B------:R-:W-:Y:S01]  /*1e890*/  ULDC UR6, c[0x0][0x228] ;  /* 0x00008a0000067ab9 */ /* 0x000fe20000000800 */
[----:B--2---:R-:W-:Y:S01]  /*1e8a0*/  PRMT R43, R39, 0x7772, RZ ;  /* 0x00007772272b7816 */ /* 0x004fe200000000ff */
[C---:B------:R-:W-:Y:S01]  /*1e8b0*/  VIADD R42, R45.reuse, UR26 ;  /* 0x0000001a2d2a7c36 */ /* 0x040fe20008000000 */
[----:B------:R-:W-:Y:S01]  /*1e8c0*/  SHF.R.S32.HI R39, RZ, 0x1f, R45 ;  /* 0x0000001fff277819 */ /* 0x000fe2000001142d */
[----:B------:R2:W-:Y:S01]  /*1e8d0*/  @P1 STG.E.U8 desc[UR8][R40.64], R25 ;  /* 0x0000001928001986 */ /* 0x0005e2000c101108 */
[----:B------:R-:W-:-:S02]  /*1e8e0*/  IADD3 R36, P6, R45, R22, RZ ;  /* 0x000000162d247210 */ /* 0x000fc40007fde0ff */
[----:B------:R-:W-:Y:S01]  /*1e8f0*/  ISETP.LT.AND P2, PT, R3, UR4, !P2 ;  /* 0x0000000403007c0c */ /* 0x000fe2000d741270 */
[----:B------:R-:W-:Y:S01]  /*1e900*/  ULDC UR4, c[0x0][0x22c] ;  /* 0x00008b0000047ab9 */ /* 0x000fe20000000800 */
[----:B-1----:R-:W-:Y:S01]  /*1e910*/  IADD3 R26, P1, R45, R23, RZ ;  /* 0x000000172d1a7210 */ /* 0x002fe20007f3e0ff */
[C---:B------:R-:W-:Y:S01]  /*1e920*/  IMAD.X R37, R39.reuse, 0x1, R21, P6 ;  /* 0x0000000127257824 */ /* 0x040fe200030e0615 */
[----:B------:R-:W-:Y:S01]  /*1e930*/  ISETP.LT.AND P6, PT, R0, UR6, !P3 ;  /* 0x0000000600007c0c */ /* 0x000fe2000dfc1270 */
[----:B------:R-:W-:Y:S01]  /*1e940*/  ULDC UR6, c[0x0][0x228] ;  /* 0x00008a0000067ab9 */ /* 0x000fe20000000800 */
[----:B------:R-:W-:Y:S01]  /*1e950*/  SHF.R.S32.HI R44, RZ, 0x1f, R42 ;  /* 0x0000001fff2c7819 */ /* 0x000fe2000001142a */
[----:B------:R-:W-:Y:S01]  /*1e960*/  IMAD.X R27, R39, 0x1, R24, P1 ;  /* 0x00000001271b7824 */ /* 0x000fe200008e0618 */
[----:B------:R1:W-:Y:S01]  /*1e970*/  @P5 STG.E.U8 desc[UR8][R36.64], R43 ;  /* 0x0000002b24005986 */ /* 0x0003e2000c101108 */
[----:B--2---:R-:W-:Y:S01]  /*1e980*/  VIADD R25, R2, 0xa ;  /* 0x0000000a02197836 */ /* 0x004fe20000000000 */
[----:B------:R-:W-:-:S02]  /*1e990*/  IADD3 R38, P5, R42, R22, RZ ;  /* 0x000000162a267210 */ /* 0x000fc40007fbe0ff */
[----:B------:R-:W-:Y:S01]  /*1e9a0*/  PRMT R45, R32, 0x7770, RZ ;  /* 0x00007770202d7816 */ /* 0x000fe200000000ff */
[----:B------:R2:W-:Y:S01]  /*1e9b0*/  @P2 STG.E.U8 desc[UR8][R26.64], R47 ;  /* 0x0000002f1a002986 */ /* 0x0005e2000c101108 */
[----:B------:R-:W-:Y:S01]  /*1e9c0*/  ISETP.GE.AND P1, PT, R25, UR4, PT ;  /* 0x0000000419007c0c */ /* 0x000fe2000bf26270 */
[----:B------:R-:W-:Y:S01]  /*1e9d0*/  ULDC UR4, c[0x0][0x228] ;  /* 0x00008a0000047ab9 */ /* 0x000fe20000000800 */
[----:B------:R-:W-:Y:S01]  /*1e9e0*/  IMAD.X R39, R44, 0x1, R21, P5 ;  /* 0x000000012c277824 */ /* 0x000fe200028e0615 */
[----:B------:R-:W-:Y:S01]  /*1e9f0*/  ISETP.LT.AND P3, PT, R3, UR4, !P3 ;  /* 0x0000000403007c0c */ /* 0x000fe2000df61270 */
[----:B------:R-:W-:Y:S01]  /*1ea00*/  VIADD R25, R2, 0xb ;  /* 0x0000000b02197836 */ /* 0x000fe20000000000 */
[----:B------:R-:W-:Y:S01]  /*1ea10*/  ISETP.LT.AND P5, PT, R0, UR6, !P4 ;  /* 0x0000000600007c0c */ /* 0x000fe2000e7a1270 */
[C---:B-1----:R-:W-:Y:S01]  /*1ea20*/  VIADD R43, R42.reuse, UR26 ;  /* 0x0000001a2a2b7c36 */ /* 0x042fe20008000000 */
[----:B------:R-:W-:Y:S01]  /*1ea30*/  IADD3 R36, P2, R42, R23, RZ ;  /* 0x000000172a247210 */ /* 0x000fe20007f5e0ff */
[----:B------:R1:W-:Y:S01]  /*1ea40*/  @P6 STG.E.U8 desc[UR8][R38.64], R45 ;  /* 0x0000002d26006986 */ /* 0x0003e2000c101108 */
[----:B------:R-:W-:Y:S01]  /*1ea50*/  ULDC UR4, c[0x0][0x22c] ;  /* 0x00008b0000047ab9 */ /* 0x000fe20000000800 */
[----:B------:R-:W-:Y:S01]  /*1ea60*/  ULDC UR6, c[0x0][0x228] ;  /* 0x00008a0000067ab9 */ /* 0x000fe20000000800 */
[----:B------:R-:W-:Y:S01]  /*1ea70*/  SHF.R.S32.HI R46, RZ, 0x1f, R43 ;  /* 0x0000001fff2e7819 */ /* 0x000fe2000001142b */
[----:B------:R-:W-:Y:S01]  /*1ea80*/  IMAD.X R37, R44, 0x1, R24, P2 ;  /* 0x000000012c257824 */ /* 0x000fe200010e0618 */
[C---:B------:R-:W-:Y:S01]  /*1ea90*/  IADD3 R40, P6, R43.reuse, R22, RZ ;  /* 0x000000162b287210 */ /* 0x040fe20007fde0ff */
[----:B------:R-:W-:Y:S01]  /*1eaa0*/  VIADD R42, R43, UR26 ;  /* 0x0000001a2b2a7c36 */ /* 0x000fe20008000000 */
[----:B--2---:R-:W-:-:S02]  /*1eab0*/  PRMT R47, R32, 0x7771, RZ ;  /* 0x00007771202f7816 */ /* 0x004fc400000000ff */
[----:B------:R-:W-:Y:S01]  /*1eac0*/  ISETP.GE.AND P2, PT, R25, UR4, PT ;  /* 0x0000000419007c0c */ /* 0x000fe2000bf46270 */
[----:B------:R-:W-:Y:S01]  /*1ead0*/  ULDC UR4, c[0x0][0x228] ;  /* 0x00008a0000047ab9 */ /* 0x000fe20000000800 */
[--C-:B------:R-:W-:Y:S01]  /*1eae0*/  IMAD.X R41, R46, 0x1, R21.reuse, P6 ;  /* 0x000000012e297824 */ /* 0x100fe200030e0615 */
[----:B-1----:R-:W-:Y:S01]  /*1eaf0*/  PRMT R45, R32, 0x7772, RZ ;  /* 0x00007772202d7816 */ /* 0x002fe200000000ff */
[----:B------:R-:W-:Y:S01]  /*1eb00*/  @P3 STG.E.U8 desc[UR8][R36.64], R47 ;  /* 0x0000002f24003986 */ /* 0x000fe2000c101108 */
[----:B------:R-:W-:Y:S01]  /*1eb10*/  ISETP.LT.AND P4, PT, R3, UR4, !P4 ;  /* 0x0000000403007c0c */ /* 0x000fe2000e781270 */
[----:B------:R-:W-:Y:S01]  /*1eb20*/  VIADD R25, R2, 0xc ;  /* 0x0000000c02197836 */ /* 0x000fe20000000000 */
[----:B------:R-:W-:Y:S01]  /*1eb30*/  IADD3 R26, P3, R43, R23, RZ ;  /* 0x000000172b1a7210 */ /* 0x000fe20007f7e0ff */
[----:B------:R1:W-:Y:S01]  /*1eb40*/  @P5 STG.E.U8 desc[UR8][R40.64], R45 ;  /* 0x0000002d28005986 */ /* 0x0003e2000c101108 */
[----:B------:R-:W-:Y:S01]  /*1eb50*/  ISETP.LT.AND P5, PT, R0, UR6, !P1 ;  /* 0x0000000600007c0c */ /* 0x000fe2000cfa1270 */
[----:B------:R-:W-:Y:S01]  /*1eb60*/  ULDC UR4, c[0x0][0x22c] ;  /* 0x00008b0000047ab9 */ /* 0x000fe20000000800 */
[----:B------:R-:W-:Y:S01]  /*1eb70*/  SHF.R.S32.HI R44, RZ, 0x1f, R42 ;  /* 0x0000001fff2c7819 */ /* 0x000fe2000001142a */
[----:B------:R-:W-:Y:S01]  /*1eb80*/  IMAD.X R27, R46, 0x1, R24, P3 ;  /* 0x000000012e1b7824 */ /* 0x000fe200018e0618 */
[----:B------:R-:W-:Y:S01]  /*1eb90*/  IADD3 R38, P6, R42, R22, RZ ;  /* 0x000000162a267210 */ /* 0x000fe20007fde0ff */
[----:B------:R-:W-:Y:S01]  /*1eba0*/  ULDC UR6, c[0x0][0x228] ;  /* 0x00008a0000067ab9 */ /* 0x000fe20000000800 */
[----:B------:R-:W-:Y:S01]  /*1ebb0*/  ISETP.GE.AND P3, PT, R25, UR4, PT ;  /* 0x0000000419007c0c */ /* 0x000fe2000bf66270 */
[----:B------:R-:W-:Y:S01]  /*1ebc0*/  ULDC UR4, c[0x0][0x228] ;  /* 0x00008a0000047ab9 */ /* 0x000fe20000000800 */
[----:B------:R-:W-:Y:S01]  /*1ebd0*/  PRMT R43, R33, 0x7770, RZ ;  /* 0x00007770212b7816 */ /* 0x000fe200000000ff */
[----:B------:R-:W-:Y:S01]  /*1ebe0*/  IMAD.X R39, R44, 0x1, R21, P6 ;  /* 0x000000012c277824 */ /* 0x000fe200030e0615 */
[----:B-1----:R-:W-:Y:S01]  /*1ebf0*/  PRMT R45, R32, 0x7773, RZ ;  /* 0x00007773202d7816 */ /* 0x002fe200000000ff */
[----:B------:R-:W-:-:S02]  /*1ec00*/  VIADD R32, R42, UR26 ;  /* 0x0000001a2a207c36 */ /* 0x000fc40008000000 */
[----:B------:R-:W-:Y:S02]  /*1ec10*/  VIADD R25, R2, 0xd ;  /* 0x0000000d02197836 */ /* 0x000fe40000000000 */
        /* <DEDUP_REMOVED lines=11> */
[----:B------:R-:W-:Y:S01]  /*1ecd0*/  ULDC UR4, c[0x0][0x228] ;  /* 0x00008a0000047ab9 */ /* 0x000fe20000000800 */
[----:B------:R-:W-:Y:S01]  /*1ece0*/  VIADD R25, R2, 0xe ;  /* 0x0000000e02197836 */ /* 0x000fe20000000000 */
[----:B-1----:R-:W-:Y:S01]  /*1ecf0*/  PRMT R45, R34, 0x7771, RZ ;  /* 0x00007771222d7816 */ /* 0x002fe200000000ff */
[----:B------:R-:W-:Y:S01]  /*1ed00*/  IMAD.X R41, R42, 0x1, R21, P6 ;  /* 0x000000012a297824 */ /* 0x000fe200030e0615 */
[C---:B--2---:R-:W-:Y:S01]  /*1ed10*/  PRMT R43, R33.reuse, 0x7771, RZ ;  /* 0x00007771212b7816 */ /* 0x044fe200000000ff */
[----:B------:R-:W-:Y:S01]  /*1ed20*/  VIADD R38, R32, UR26 ;  /* 0x0000001a20267c36 */ /* 0x000fe20008000000 */
[----:B------:R-:W-:-:S03]  /*1ed30*/  PRMT R39, R33, 0x7772, RZ ;  /* 0x0000777221277816 */ /* 0x000fc600000000ff */
[----:B------:R1:W-:Y:S01]  /*1ed40*/  @P4 STG.E.U8 desc[UR8][R36.64], R43 ;  /* 0x0000002b24004986 */ /* 0x0003e2000c101108 */
[----:B------:R-:W-:Y:S01]  /*1ed50*/  ISETP.LT.AND P4, PT, R3, UR4, !P2 ;  /* 0x0000000403007c0c */ /* 0x000fe2000d781270 */
[----:B------:R-:W-:Y:S01]  /*1ed60*/  ULDC UR4, c[0x0][0x22c] ;  /* 0x00008b0000047ab9 */ /* 0x000fe20000000800 */
[-C--:B------:R-:W-:Y:S01]  /*1ed70*/  IADD3 R26, P2, R32, R23.reuse, RZ ;  /* 0x00000017201a7210 */ /* 0x080fe20007f5e0ff */
[----:B------:R2:W-:Y:S01]  /*1ed80*/  @P5 STG.E.U8 desc[UR8][R40.64], R39 ;  /* 0x0000002728005986 */ /* 0x0005e2000c101108 */
[----:B------:R-:W-:Y:S01]  /*1ed90*/  ISETP.LT.AND P5, PT, R0, UR6, !P3 ;  /* 0x0000000600007c0c */ /* 0x000fe2000dfa1270 */
[----:B------:R-:W-:Y:S01]  /*1eda0*/  ULDC UR6, c[0x0][0x228] ;  /* 0x00008a0000067ab9 */ /* 0x000fe20000000800 */
[----:B------:R-:W-:Y:S01]  /*1edb0*/  SHF.R.S32.HI R44, RZ, 0x1f, R38 ;  /* 0x0000001fff2c7819 */ /* 0x000fe20000011426 */
[--C-:B------:R-:W-:Y:S01]  /*1edc0*/  IMAD.X R27, R42, 0x1, R24.reuse, P2 ;  /* 0x000000012a1b7824 */ /* 0x100fe200010e0618 */
[-C--:B------:R-:W-:Y:S02]  /*1edd0*/  IADD3 R32, P6, R38, R22.reuse, RZ ;  /* 0x0000001626207210 */ /* 0x080fe40007fde0ff */
[----:B------:R-:W-:Y:S01]  /*1ede0*/  ISETP.GE.AND P2, PT, R25, UR4, PT ;  /* 0x0000000419007c0c */ /* 0x000fe2000bf46270 */
[----:B------:R-:W-:Y:S01]  /*1edf0*/  VIADD R25, R2, 0xf ;  /* 0x0000000f02197836 */ /* 0x000fe20000000000 */
[----:B-1----:R-:W-:Y:S01]  /*1ee00*/  PRMT R43, R33, 0x7773, RZ ;  /* 0x00007773212b7816 */ /* 0x002fe200000000ff */
[----:B------:R-:W-:Y:S01]  /*1ee10*/  IMAD.X R33, R44, 0x1, R21, P6 ;  /* 0x000000012c217824 */ /* 0x000fe200030e0615 */
[----:B------:R-:W-:Y:S01]  /*1ee20*/  ULDC UR4, c[0x0][0x22c] ;  /* 0x00008b0000047ab9 */ /* 0x000fe20000000800 */
[----:B--2---:R-:W-:Y:S01]  /*1ee30*/  PRMT R41, R34, 0x7770, RZ ;  /* 0x0000777022297816 */ /* 0x004fe200000000ff */
[C---:B------:R-:W-:Y:S01]  /*1ee40*/  VIADD R39, R38.reuse, UR26 ;  /* 0x0000001a26277c36 */ /* 0x040fe20008000000 */
        /* <DEDUP_REMOVED lines=9> */
[----:B------:R-:W-:Y:S01]  /*1eee0*/  ISETP.GE.AND P3, PT, R25, UR4, PT ;  /* 0x0000000419007c0c */ /* 0x000fe2000bf66270 */
[----:B------:R-:W-:Y:S01]  /*1eef0*/  ULDC UR4, c[0x0][0x228] ;  /* 0x00008a0000047ab9 */ /* 0x000fe20000000800 */
[----:B------:R-:W-:Y:S01]  /*1ef00*/  VIADD R25, R2, 0x10 ;  /* 0x0000001002197836 */ /* 0x000fe20000000000 */
[----:B-1----:R-:W-:-:S02]  /*1ef10*/  IADD3 R26, P6, R39, R22, RZ ;  /* 0x00000016271a7210 */ /* 0x002fc40007fde0ff */
[----:B------:R1:W-:Y:S01]  /*1ef20*/  @P4 STG.E.U8 desc[UR8][R36.64], R45 ;  /* 0x0000002d24004986 */ /* 0x0003e2000c101108 */
[----:B------:R-:W-:Y:S01]  /*1ef30*/  ISETP.LT.AND P4, PT, R3, UR4, !P1 ;  /* 0x0000000403007c0c */ /* 0x000fe2000cf81270 */
[----:B------:R-:W-:Y:S01]  /*1ef40*/  ULDC UR4, c[0x0][0x22c] ;  /* 0x00008b0000047ab9 */ /* 0x000fe20000000800 */
[----:B------:R-:W-:Y:S01]  /*1ef50*/  IMAD.X R27, R38, 0x1, R21, P6 ;  /* 0x00000001261b7824 */ /* 0x000fe200030e0615 */
[C---:B--2---:R-:W-:Y:S02]  /*1ef60*/  PRMT R41, R34.reuse, 0x7772, RZ ;  /* 0x0000777222297816 */ /* 0x044fe400000000ff */
[C---:B------:R-:W-:Y:S01]  /*1ef70*/  IADD3 R32, P1, R39.reuse, R23, RZ ;  /* 0x0000001727207210 */ /* 0x040fe20007f3e0ff */
[----:B------:R-:W-:Y:S01]  /*1ef80*/  VIADD R39, R39, UR26 ;  /* 0x0000001a27277c36 */ /* 0x000fe20008000000 */
[----:B------:R-:W-:Y:S01]  /*1ef90*/  PRMT R43, R34, 0x7773, RZ ;  /* 0x00007773222b7816 */ /* 0x000fe200000000ff */
[----:B------:R2:W-:Y:S01]  /*1efa0*/  @P5 STG.E.U8 desc[UR8][R26.64], R41 ;  /* 0x000000291a005986 */ /* 0x0005e2000c101108 */
[----:B------:R-:W-:Y:S01]  /*1efb0*/  ISETP.LT.AND P5, PT, R0, UR6, !P2 ;  /* 0x0000000600007c0c */ /* 0x000fe2000d7a1270 */
[----:B------:R-:W-:Y:S01]  /*1efc0*/  IMAD.X R33, R38, 0x1, R24, P1 ;  /* 0x0000000126217824 */ /* 0x000fe200008e0618 */
[----:B------:R-:W-:Y:S01]  /*1efd0*/  ISETP.GE.AND P1, PT, R25, UR4, PT ;  /* 0x0000000419007c0c */ /* 0x000fe2000bf26270 */
[----:B------:R-:W-:Y:S01]  /*1efe0*/  VIADD R25, R2, 0x11 ;  /* 0x0000001102197836 */ /* 0x000fe20000000000 */
[----:B-1----:R-:W-:Y:S01]  /*1eff0*/  SHF.R.S32.HI R36, RZ, 0x1f, R39 ;  /* 0x0000001fff247819 */ /* 0x002fe20000011427 */
[----:B------:R-:W-:Y:S01]  /*1f000*/  ULDC UR4, c[0x0][0x22c] ;  /* 0x00008b0000047ab9 */ /* 0x000fe20000000800 */
[----:B------:R-:W-:Y:S01]  /*1f010*/  ULDC UR6, c[0x0][0x228] ;  /* 0x00008a0000067ab9 */ /* 0x000fe20000000800 */
[----:B------:R1:W-:Y:S01]  /*1f020*/  @P4 STG.E.U8 desc[UR8][R32.64], R43 ;  /* 0x0000002b20004986 */ /* 0x0003e2000c101108 */
[----:B------:R-:W-:Y:S01]  /*1f030*/  ISETP.GE.AND P4, PT, R25, UR4, PT ;  /* 0x0000000419007c0c */ /* 0x000fe2000bf86270 */
[----:B------:R-:W-:Y:S01]  /*1f040*/  ULDC UR4, c[0x0][0x248] ;  /* 0x0000920000047ab9 */ /* 0x000fe20000000800 */
[----:B------:R-:W-:Y:S01]  /*1f050*/  ISETP.LT.AND P2, PT, R3, UR6, !P2 ;  /* 0x0000000603007c0c */ /* 0x000fe2000d741270 */
[----:B------:R-:W-:Y:S01]  /*1f060*/  ULDC UR6, c[0x0][0x228] ;  /* 0x00008a0000067ab9 */ /* 0x000fe20000000800 */
[C---:B--2---:R-:W-:Y:S01]  /*1f070*/  IADD3 R26, P6, R39.reuse, R22, RZ ;  /* 0x00000016271a7210 */ /* 0x044fe20007fde0ff */
[----:B------:R-:W-:Y:S01]  /*1f080*/  VIADD R34, R39, UR4 ;  /* 0x0000000427227c36 */ /* 0x000fe20008000000 */
[C---:B------:R-:W-:Y:S01]  /*1f090*/  PRMT R41, R35.reuse, 0x7770, RZ ;  /* 0x0000777023297816 */ /* 0x040fe200000000ff */
[----:B------:R-:W-:Y:S01]  /*1f0a0*/  ULDC UR4, c[0x0][0x248] ;  /* 0x0000920000047ab9 */ /* 0x000fe20000000800 */
[C---:B------:R-:W-:Y:S01]  /*1f0b0*/  PRMT R37, R35.reuse, 0x7773, RZ ;  /* 0x0000777323257816 */ /* 0x040fe200000000ff */
[----:B------:R-:W-:Y:S01]  /*1f0c0*/  IMAD.X R27, R36, 0x1, R21, P6 ;  /* 0x00000001241b7824 */ /* 0x000fe200030e0615 */
[----:B------:R-:W-:-:S02]  /*1f0d0*/  PRMT R25, R35, 0x7771, RZ ;  /* 0x0000777123197816 */ /* 0x000fc400000000ff */
[----:B-1----:R-:W-:Y:S02]  /*1f0e0*/  IADD3 R32, P6, R39, R23, RZ ;  /* 0x0000001727207210 */ /* 0x002fe40007fde0ff */
[----:B------:R1:W-:Y:S01]  /*1f0f0*/  @P5 STG.E.U8 desc[UR8][R26.64], R41 ;  /* 0x000000291a005986 */ /* 0x0003e2000c101108 */
[----:B------:R-:W-:Y:S01]  /*1f100*/  ISETP.LT.AND P5, PT, R0, UR6, !P3 ;  /* 0x0000000600007c0c */ /* 0x000fe2000dfa1270 */
[----:B------:R-:W-:Y:S01]  /*1f110*/  ULDC UR6, c[0x0][0x228] ;  /* 0x00008a0000067ab9 */ /* 0x000fe20000000800 */
[----:B------:R-:W-:Y:S01]  /*1f120*/  IMAD.X R33, R36, 0x1, R24, P6 ;  /* 0x0000000124217824 */ /* 0x000fe200030e0618 */
[----:B------:R-:W-:Y:S01]  /*1f130*/  PRMT R39, R35, 0x7772, RZ ;  /* 0x0000777223277816 */ /* 0x000fe200000000ff */
[C---:B------:R-:W-:Y:S01]  /*1f140*/  VIADD R36, R34.reuse, UR4 ;  /* 0x0000000422247c36 */ /* 0x040fe20008000000 */
[----:B------:R-:W-:Y:S01]  /*1f150*/  SHF.R.S32.HI R35, RZ, 0x1f, R34 ;  /* 0x0000001fff237819 */ /* 0x000fe20000011422 */
[----:B------:R-:W-:Y:S01]  /*1f160*/  ULDC UR4, c[0x0][0x22c] ;  /* 0x00008b0000047ab9 */ /* 0x000fe20000000800 */
[----:B------:R-:W-:Y:S01]  /*1f170*/  ISETP.LT.AND P3, PT, R3, UR6, !P3 ;  /* 0x0000000603007c0c */ /* 0x000fe2000df61270 */
[----:B------:R2:W-:Y:S01]  /*1f180*/  @P2 STG.E.U8 desc[UR8][R32.64], R25 ;  /* 0x0000001920002986 */ /* 0x0005e2000c101108 */
[----:B------:R-:W-:Y:S01]  /*1f190*/  SHF.R.S32.HI R38, RZ, 0x1f, R36 ;  /* 0x0000001fff267819 */ /* 0x000fe20000011424 */
[----:B------:R-:W-:Y:S01]  /*1f1a0*/  ULDC UR6, c[0x0][0x228] ;  /* 0x00008a0000067ab9 */ /* 0x000fe20000000800 */
[----:B-1----:R-:W-:-:S02]  /*1f1b0*/  IADD3 R26, P6, R34, R22, RZ ;  /* 0x00000016221a7210 */ /* 0x002fc40007fde0ff */
[----:B------:R-:W-:Y:S02]  /*1f1c0*/  IADD3 R34, P2, R34, R23, RZ ;  /* 0x0000001722227210 */ /* 0x000fe40007f5e0ff */
[----:B------:R-:W-:Y:S01]  /*1f1d0*/  PRMT R41, R28, 0x7770, RZ ;  /* 0x000077701c297816 */ /* 0x000fe200000000ff */
[C---:B------:R-:W-:Y:S01]  /*1f1e0*/  IMAD.X R27, R35.reuse, 0x1, R21, P6 ;  /* 0x00000001231b7824 */ /* 0x040fe200030e0615 */
[----:B------:R-:W-:Y:S01]  /*1f1f0*/  ISETP.LT.AND P6, PT, R0, UR10, !P1 ;  /* 0x0000000a00007c0c */ /* 0x000fe2000cfc1270 */
[----:B------:R-:W-:Y:S01]  /*1f200*/  IMAD.X R35, R35, 0x1, R24, P2 ;  /* 0x0000000123237824 */ /* 0x000fe200010e0618 */
[----:B------:R-:W-:Y:S01]  /*1f210*/  ULDC UR10, c[0x0][0x228] ;  /* 0x00008a00000a7ab9 */ /* 0x000fe20000000800 */
[----:B--2---:R-:W-:Y:S01]  /*1f220*/  VIADD R25, R2, 0x12 ;  /* 0x0000001202197836 */ /* 0x004fe20000000000 */
[----:B------:R1:W-:Y:S01]  /*1f230*/  @P5 STG.E.U8 desc[UR8][R26.64], R39 ;  /* 0x000000271a005986 */ /* 0x0003e2000c101108 */
[----:B------:R-:W-:-:S03]  /*1f240*/  IADD3 R32, P5, R36, R22, RZ ;  /* 0x0000001624207210 */ /* 0x000fc60007fbe0ff */
[----:B------:R-:W-:Y:S01]  /*1f250*/  ISETP.GE.AND P2, PT, R25, UR4, PT ;  /* 0x0000000419007c0c */ /* 0x000fe2000bf46270 */
[----:B------:R-:W-:Y:S01]  /*1f260*/  ULDC UR4, c[0x0][0x248] ;  /* 0x0000920000047ab9 */ /* 0x000fe20000000800 */
[----:B------:R-:W-:Y:S01]  /*1f270*/  IMAD.X R33, R38, 0x1, R21, P5 ;  /* 0x0000000126217824 */ /* 0x000fe200028e0615 */
[----:B------:R2:W-:Y:S01]  /*1f280*/  @P3 STG.E.U8 desc[UR8][R34.64], R37 ;  /* 0x0000002522003986 */ /* 0x0005e2000c101108 */
[C---:B------:R-:W-:Y:S01]  /*1f290*/  ISETP.LT.AND P3, PT, R3.reuse, UR6, !P1 ;  /* 0x0000000603007c0c */ /* 0x040fe2000cf61270 */
[----:B------:R-:W-:Y:S01]  /*1f2a0*/  VIADD R25, R36, UR4 ;  /* 0x0000000424197c36 */ /* 0x000fe20008000000 */
[----:B------:R-:W-:Y:S01]  /*1f2b0*/  ISETP.LT.AND P5, PT, R0, UR10, !P4 ;  /* 0x0000000a00007c0c */ /* 0x000fe2000e7a1270 */
[----:B------:R3:W-:Y:S01]  /*1f2c0*/  @P6 STG.E.U8 desc[UR8][R32.64], R41 ;  /* 0x0000002920006986 */ /* 0x0007e2000c101108 */
[----:B-1----:R-:W-:Y:S01]  /*1f2d0*/  IADD3 R26, P1, R36, R23, RZ ;  /* 0x00000017241a7210 */ /* 0x002fe20007f3e0ff */
[----:B------:R-:W-:Y:S01]  /*1f2e0*/  ULDC UR4, c[0x0][0x22c] ;  /* 0x00008b0000047ab9 */ /* 0x000fe20000000800 */
[----:B------:R-:W-:Y:S01]  /*1f2f0*/  SHF.R.S32.HI R40, RZ, 0x1f, R25 ;  /* 0x0000001fff287819 */ /* 0x000fe20000011419 */
[----:B------:R-:W-:Y:S01]  /*1f300*/  ULDC UR6, c[0x0][0x228] ;  /* 0x00008a0000067ab9 */ /* 0x000fe20000000800 */
[----:B------:R-:W-:Y:S01]  /*1f310*/  PRMT R39, R28, 0x7771, RZ ;  /* 0x000077711c277816 */ /* 0x000fe200000000ff */
[----:B------:R-:W-:Y:S01]  /*1f320*/  IMAD.X R27, R38, 0x1, R24, P1 ;  /* 0x00000001261b7824 */ /* 0x000fe200008e0618 */
[----:B------:R-:W-:Y:S01]  /*1f330*/  ISETP.LT.AND P4, PT, R3, UR6, !P4 ;  /* 0x0000000603007c0c */ /* 0x000fe2000e781270 */
[----:B------:R-:W-:Y:S01]  /*1f340*/  ULDC UR10, c[0x0][0x228] ;  /* 0x00008a00000a7ab9 */ /* 0x000fe20000000800 */
[----:B--2---:R-:W-:Y:S01]  /*1f350*/  IADD3 R34, P6, R25, R22, RZ ;  /* 0x0000001619227210 */ /* 0x004fe20007fde0ff */
[----:B------:R-:W-:Y:S01]  /*1f360*/  ULDC UR6, c[0x0][0x228] ;  /* 0x00008a0000067ab9 */ /* 0x000fe20000000800 */
[----:B------:R-:W-:Y:S01]  /*1f370*/  PRMT R37, R28, 0x7772, RZ ;  /* 0x000077721c257816 */ /* 0x000fe200000000ff */
[----:B---3--:R-:W-:Y:S01]  /*1f380*/  VIADD R32, R2, 0x13 ;  /* 0x0000001302207836 */ /* 0x008fe20000000000 */
[----:B------:R1:W-:Y:S01]  /*1f390*/  @P3 STG.E.U8 desc[UR8][R26.64], R39 ;  /* 0x000000271a003986 */ /* 0x0003e2000c101108 */
[----:B------:R-:W-:-:S03]  /*1f3a0*/  IMAD.X R35, R40, 0x1, R21, P6 ;  /* 0x0000000128237824 */ /* 0x000fc600030e0615 */
[----:B------:R-:W-:Y:S01]  /*1f3b0*/  ISETP.GE.AND P1, PT, R32, UR4, PT ;  /* 0x0000000420007c0c */ /* 0x000fe2000bf26270 */
[----:B------:R-:W-:Y:S01]  /*1f3c0*/  ULDC UR4, c[0x0][0x248] ;  /* 0x0000920000047ab9 */ /* 0x000fe20000000800 */
[C---:B------:R-:W-:Y:S01]  /*1f3d0*/  IADD3 R32, P3, R25.reuse, R23, RZ ;  /* 0x0000001719207210 */ /* 0x040fe20007f7e0ff */
[----:B------:R-:W-:Y:S01]  /*1f3e0*/  VIADD R36, R25, UR4 ;  /* 0x0000000419247c36 */ /* 0x000fe20008000000 */
[----:B------:R2:W-:Y:S01]  /*1f3f0*/  @P5 STG.E.U8 desc[UR8][R34.64], R37 ;  /* 0x0000002522005986 */ /* 0x0005e2000c101108 */
[----:B------:R-:W-:Y:S01]  /*1f400*/  ISETP.LT.AND P5, PT, R0, UR10, !P2 ;  /* 0x0000000a00007c0c */ /* 0x000fe2000d7a1270 */
[----:B------:R-:W-:Y:S01]  /*1f410*/  VIADD R25, R2, 0x14 ;  /* 0x0000001402197836 */ /* 0x000fe20000000000 */
[----:B------:R-:W-:Y:S01]  /*1f420*/  ULDC UR4, c[0x0][0x22c] ;  /* 0x00008b0000047ab9 */ /* 0x000fe20000000800 */
[----:B------:R-:W-:Y:S01]  /*1f430*/  SHF.R.S32.HI R38, RZ, 0x1f, R36 ;  /* 0x0000001fff267819 */ /* 0x000fe20000011424 */
[----:B------:R-:W-:Y:S01]  /*1f440*/  IMAD.X R33, R40, 0x1, R24, P3 ;  /* 0x0000000128217824 */ /* 0x000fe200018e0618 */
[----:B-1----:R-:W-:Y:S01]  /*1f450*/  IADD3 R26, P6, R36, R22, RZ ;  /* 0x00000016241a7210 */ /* 0x002fe20007fde0ff */
[----:B------:R-:W-:Y:S01]  /*1f460*/  ULDC UR10, c[0x0][0x228] ;  /* 0x00008a00000a7ab9 */ /* 0x000fe20000000800 */
[----:B------:R-:W-:-:S02]  /*1f470*/  PRMT R39, R28, 0x7773, RZ ;  /* 0x000077731c277816 */ /* 0x000fc400000000ff */
[----:B------:R-:W-:Y:S01]  /*1f480*/  ISETP.GE.AND P3, PT, R25, UR4, PT ;  /* 0x0000000419007c0c */ /* 0x000fe2000bf66270 */
[----:B------:R-:W-:Y:S01]  /*1f490*/  IMAD.X R27, R38, 0x1, R21, P6 ;  /* 0x00000001261b7824 */ /* 0x000fe200030e0615 */
[----:B--2---:R-:W-:Y:S01]  /*1f4a0*/  PRMT R37, R29, 0x7770, RZ ;  /* 0x000077701d257816 */ /* 0x004fe200000000ff */
[----:B------:R1:W-:Y:S01]  /*1f4b0*/  @P4 STG.E.U8 desc[UR8][R32.64], R39 ;  /* 0x0000002720004986 */ /* 0x0003e2000c101108 */
[----:B------:R-:W-:Y:S01]  /*1f4c0*/  ISETP.LT.AND P4, PT, R3, UR6, !P2 ;  /* 0x0000000603007c0c */ /* 0x000fe2000d781270 */
[----:B------:R-:W-:Y:S01]  /*1f4d0*/  ULDC UR4, c[0x0][0x248] ;  /* 0x0000920000047ab9 */ /* 0x000fe20000000800 */
[C---:B------:R-:W-:Y:S01]  /*1f4e0*/  IADD3 R34, P2, R36.reuse, R23, RZ ;  /* 0x0000001724227210 */ /* 0x040fe20007f5e0ff */
[----:B------:R-:W-:Y:S01]  /*1f4f0*/  VIADD R25, R36, UR4 ;  /* 0x0000000424197c36 */ /* 0x000fe20008000000 */
[----:B------:R2:W-:Y:S01]  /*1f500*/  @P5 STG.E.U8 desc[UR8][R26.64], R37 ;  /* 0x000000251a005986 */ /* 0x0005e2000c101108 */
[----:B------:R-:W-:Y:S01]  /*1f510*/  ISETP.LT.AND P5, PT, R0, UR10, !P1 ;  /* 0x0000000a00007c0c */ /* 0x000fe2000cfa1270 */
[----:B------:R-:W-:Y:S01]  /*1f520*/  ULDC UR4, c[0x0][0x22c] ;  /* 0x00008b0000047ab9 */ /* 0x000fe20000000800 */
[----:B------:R-:W-:Y:S01]  /*1f530*/  IMAD.X R35, R38, 0x1, R24, P2 ;  /* 0x0000000126237824 */ /* 0x000fe200010e0618 */
[----:B------:R-:W-:Y:S01]  /*1f540*/  SHF.R.S32.HI R40, RZ, 0x1f, R25 ;  /* 0x0000001fff287819 */ /* 0x000fe20000011419 */
[----:B------:R-:W-:Y:S01]  /*1f550*/  ULDC UR6, c[0x0][0x228] ;  /* 0x00008a0000067ab9 */ /* 0x000fe20000000800 */
[----:B------:R-:W-:Y:S01]  /*1f560*/  ULDC UR10, c[0x0][0x228] ;  /* 0x00008a00000a7ab9 */ /* 0x000fe20000000800 */
[----:B-1----:R-:W-:-:S02]  /*1f570*/  IADD3 R32, P6, R25, R22, RZ ;  /* 0x0000001619207210 */ /* 0x002fc40007fde0ff */
[C---:B------:R-:W-:Y:S01]  /*1f580*/  PRMT R39, R29.reuse, 0x7771, RZ ;  /* 0x000077711d277816 */ /* 0x040fe200000000ff */
[----:B--2---:R-:W-:Y:S01]  /*1f590*/  VIADD R26, R2, 0x15 ;  /* 0x00000015021a7836 */ /* 0x004fe20000000000 */
[----:B------:R-:W-:Y:S01]  /*1f5a0*/  PRMT R37, R29, 0x7772, RZ ;  /* 0x000077721d257816 */ /* 0x000fe200000000ff */
[----:B------:R-:W-:Y:S02]  /*1f5b0*/  IMAD.X R33, R40, 0x1, R21, P6 ;  /* 0x0000000128217824 */ /* 0x000fe400030e0615 */
[----:B------:R1:W-:Y:S01]  /*1f5c0*/  @P4 STG.E.U8 desc[UR8][R34.64], R39 ;  /* 0x0000002722004986 */ /* 0x0003e2000c101108 */
[----:B------:R-:W-:Y:S01]  /*1f5d0*/  ISETP.LT.AND P4, PT, R3, UR6, !P1 ;  /* 0x0000000603007c0c */ /* 0x000fe2000cf81270 */
[----:B------:R-:W-:Y:S01]  /*1f5e0*/  ULDC UR6, c[0x0][0x228] ;  /* 0x00008a0000067ab9 */ /* 0x000fe20000000800 */
        /* <DEDUP_REMOVED lines=10> */
[----:B------:R-:W-:Y:S01]  /*1f690*/  IADD3 R28, P6, R36, R22, RZ ;  /* 0x00000016241c7210 */ /* 0x000fe20007fde0ff */
[----:B------:R-:W-:Y:S01]  /*1f6a0*/  ULDC UR10, c[0x0][0x228] ;  /* 0x00008a00000a7ab9 */ /* 0x000fe20000000800 */
[----:B-1----:R-:W-:-:S02]  /*1f6b0*/  PRMT R35, R30, 0x7770, RZ ;  /* 0x000077701e237816 */ /* 0x002fc400000000ff */
[----:B------:R-:W-:Y:S01]  /*1f6c0*/  ISETP.GE.AND P1, PT, R25, UR4, PT ;  /* 0x0000000419007c0c */ /* 0x000fe2000bf26270 */
[----:B------:R-:W-:Y:S01]  /*1f6d0*/  ULDC UR4, c[0x0][0x248] ;  /* 0x0000920000047ab9 */ /* 0x000fe20000000800 */
[----:B--2---:R-:W-:Y:S01]  /*1f6e0*/  PRMT R37, R29, 0x7773, RZ ;  /* 0x000077731d257816 */ /* 0x004fe200000000ff */
[----:B------:R-:W-:Y:S02]  /*1f6f0*/  IMAD.X R29, R38, 0x1, R21, P6 ;  /* 0x00000001261d7824 */ /* 0x000fe400030e0615 */
[----:B------:R-:W-:Y:S01]  /*1f700*/  VIADD R34, R36, UR4 ;  /* 0x0000000424227c36 */ /* 0x000fe20008000000 */
[----:B------:R-:W-:Y:S01]  /*1f710*/  ULDC UR4, c[0x0][0x228] ;  /* 0x00008a0000047ab9 */ /* 0x000fe20000000800 */
[----:B------:R1:W-:Y:S01]  /*1f720*/  @P4 STG.E.U8 desc[UR8][R26.64], R37 ;  /* 0x000000251a004986 */ /* 0x0003e2000c101108 */
        /* <DEDUP_REMOVED lines=11> */
[----:B-1----:R-:W-:Y:S01]  /*1f7e0*/  IADD3 R26, P6, R34, R22, RZ ;  /* 0x00000016221a7210 */ /* 0x002fe20007fde0ff */
[----:B------:R-:W-:Y:S01]  /*1f7f0*/  ULDC UR6, c[0x0][0x22c] ;  /* 0x00008b0000067ab9 */ /* 0x000fe20000000800 */
[----:B------:R-:W-:-:S02]  /*1f800*/  PRMT R37, R30, 0x7771, RZ ;  /* 0x000077711e257816 */ /* 0x000fc400000000ff */
[----:B--2---:R-:W-:Y:S01]  /*1f810*/  PRMT R35, R30, 0x7772, RZ ;  /* 0x000077721e237816 */ /* 0x004fe200000000ff */
[----:B------:R-:W-:Y:S02]  /*1f820*/  IMAD.X R27, R36, 0x1, R21, P6 ;  /* 0x00000001241b7824 */ /* 0x000fe400030e0615 */
        /* <DEDUP_REMOVED lines=9> */
[----:B------:R-:W-:Y:S01]  /*1f8c0*/  ISETP.GE.AND P2, PT, R25, UR6, PT ;  /* 0x0000000619007c0c */ /* 0x000fe2000bf46270 */
[----:B------:R-:W-:Y:S01]  /*1f8d0*/  VIADD R25, R2, 0x19 ;  /* 0x0000001902197836 */ /* 0x000fe20000000000 */
[----:B------:R-:W-:Y:S01]  /*1f8e0*/  ULDC UR6, c[0x0][0x228] ;  /* 0x00008a0000067ab9 */ /* 0x000fe20000000800 */
[----:B-1----:R-:W-:Y:S01]  /*1f8f0*/  PRMT R33, R30, 0x7773, RZ ;  /* 0x000077731e217816 */ /* 0x002fe200000000ff */
[----:B------:R-:W-:Y:S01]  /*1f900*/  ULDC UR10, c[0x0][0x228] ;  /* 0x00008a00000a7ab9 */ /* 0x000fe20000000800 */
[----:B------:R-:W-:-:S02]  /*1f910*/  SHF.R.S32.HI R32, RZ, 0x1f, R34 ;  /* 0x0000001fff207819 */ /* 0x000fc40000011422 */
[----:B------:R-:W-:Y:S01]  /*1f920*/  PRMT R37, R31, 0x7770, RZ ;  /* 0x000077701f257816 */ /* 0x000fe200000000ff */
[----:B------:R1:W-:Y:S01]  /*1f930*/  @P4 STG.E.U8 desc[UR8][R28.64], R33 ;  /* 0x000000211c004986 */ /* 0x0003e2000c101108 */
[----:B--2---:R-:W-:Y:S02]  /*1f940*/  IADD3 R26, P6, R34, R22, RZ ;  /* 0x00000016221a7210 */ /* 0x004fe40007fde0ff */
[----:B------:R-:W-:Y:S01]  /*1f950*/  ISETP.GE.AND P4, PT, R25, UR4, PT ;  /* 0x0000000419007c0c */ /* 0x000fe2000bf86270 */
[----:B------:R-:W-:Y:S01]  /*1f960*/  ULDC UR4, c[0x0][0x248] ;  /* 0x0000920000047ab9 */ /* 0x000fe20000000800 */
[----:B------:R-:W-:Y:S01]  /*1f970*/  ISETP.LT.AND P1, PT, R3, UR6, !P1 ;  /* 0x0000000603007c0c */ /* 0x000fe2000cf21270 */
[----:B------:R-:W-:Y:S01]  /*1f980*/  IMAD.X R27, R32, 0x1, R21, P6 ;  /* 0x00000001201b7824 */ /* 0x000fe200030e0615 */
[----:B------:R-:W-:Y:S01]  /*1f990*/  ULDC UR6, c[0x0][0x228] ;  /* 0x00008a0000067ab9 */ /* 0x000fe20000000800 */
[C---:B------:R-:W-:Y:S01]  /*1f9a0*/  VIADD R30, R34.reuse, UR4 ;  /* 0x00000004221e7c36 */ /* 0x040fe20008000000 */
[----:B------:R-:W-:Y:S01]  /*1f9b0*/  PRMT R25, R31, 0x7771, RZ ;  /* 0x000077711f197816 */ /* 0x000fe200000000ff */
[----:B------:R-:W-:Y:S01]  /*1f9c0*/  ULDC UR4, c[0x0][0x248] ;  /* 0x0000920000047ab9 */ /* 0x000fe20000000800 */
[----:B------:R2:W-:Y:S01]  /*1f9d0*/  @P5 STG.E.U8 desc[UR8][R26.64], R37 ;  /* 0x000000251a005986 */ /* 0x0005e2000c101108 */
[----:B-1----:R-:W-:-:S02]  /*1f9e0*/  IADD3 R28, P6, R34, R23, RZ ;  /* 0x00000017221c7210 */ /* 0x002fc40007fde0ff */
[----:B------:R-:W-:Y:S01]  /*1f9f0*/  ISETP.LT.AND P5, PT, R0, UR6, !P3 ;  /* 0x0000000600007c0c */ /* 0x000fe2000dfa1270 */
[----:B------:R-:W-:Y:S01]  /*1fa00*/  ULDC UR6, c[0x0][0x228] ;  /* 0x00008a0000067ab9 */ /* 0x000fe20000000800 */
[C---:B------:R-:W-:Y:S01]  /*1fa10*/  PRMT R33, R31.reuse, 0x7773, RZ ;  /* 0x000077731f217816 */ /* 0x040fe200000000ff */
[----:B------:R-:W-:Y:S01]  /*1fa20*/  IMAD.X R29, R32, 0x1, R24, P6 ;  /* 0x00000001201d7824 */ /* 0x000fe200030e0618 */
[----:B------:R-:W-:Y:S01]  /*1fa30*/  PRMT R35, R31, 0x7772, RZ ;  /* 0x000077721f237816 */ /* 0x000fe200000000ff */
[C---:B------:R-:W-:Y:S01]  /*1fa40*/  VIADD R32, R30.reuse, UR4 ;  /* 0x000000041e207c36 */ /* 0x040fe20008000000 */
[----:B------:R-:W-:Y:S01]  /*1fa50*/  SHF.R.S32.HI R31, RZ, 0x1f, R30 ;  /* 0x0000001fff1f7819 */ /* 0x000fe2000001141e */
[----:B------:R-:W-:Y:S01]  /*1fa60*/  ULDC UR4, c[0x0][0x22c] ;  /* 0x00008b0000047ab9 */ /* 0x000fe20000000800 */
[----:B------:R-:W-:Y:S01]  /*1fa70*/  ISETP.LT.AND P3, PT, R3, UR6, !P3 ;  /* 0x0000000603007c0c */ /* 0x000fe2000df61270 */
[----:B------:R1:W-:Y:S01]  /*1fa80*/  @P1 STG.E.U8 desc[UR8][R28.64], R25 ;  /* 0x000000191c001986 */ /* 0x0003e2000c101108 */
[C---:B--2---:R-:W-:Y:S01]  /*1fa90*/  IADD3 R26, P6, R30.reuse, R22, RZ ;  /* 0x000000161e1a7210 */ /* 0x044fe20007fde0ff */
[----:B------:R-:W-:Y:S01]  /*1faa0*/  ULDC UR6, c[0x0][0x228] ;  /* 0x00008a0000067ab9 */ /* 0x000fe20000000800 */
[----:B------:R-:W-:-:S02]  /*1fab0*/  IADD3 R30, P1, R30, R23, RZ ;  /* 0x000000171e1e7210 */ /* 0x000fc40007f3e0ff */
[----:B------:R-:W-:Y:S01]  /*1fac0*/  SHF.R.S32.HI R34, RZ, 0x1f, R32 ;  /* 0x0000001fff227819 */ /* 0x000fe20000011420 */
[C-C-:B------:R-:W-:Y:S01]  /*1fad0*/  IMAD.X R27, R31.reuse, 0x1, R21.reuse, P6 ;  /* 0x000000011f1b7824 */ /* 0x140fe200030e0615 */
[----:B------:R-:W-:Y:S01]  /*1fae0*/  ISETP.LT.AND P6, PT, R0, UR10, !P2 ;  /* 0x0000000a00007c0c */ /* 0x000fe2000d7c1270 */
[--C-:B------:R-:W-:Y:S01]  /*1faf0*/  IMAD.X R31, R31, 0x1, R24.reuse, P1 ;  /* 0x000000011f1f7824 */ /* 0x100fe200008e0618 */
[----:B------:R-:W-:Y:S01]  /*1fb00*/  PRMT R37, R16, 0x7770, RZ ;  /* 0x0000777010257816 */ /* 0x000fe200000000ff */
[----:B------:R-:W-:Y:S01]  /*1fb10*/  ULDC UR10, c[0x0][0x228] ;  /* 0x00008a00000a7ab9 */ /* 0x000fe20000000800 */
[----:B------:R2:W-:Y:S01]  /*1fb20*/  @P5 STG.E.U8 desc[UR8][R26.64], R35 ;  /* 0x000000231a005986 */ /* 0x0005e2000c101108 */
[----:B-1----:R-:W-:Y:S01]  /*1fb30*/  VIADD R25, R2, 0x1a ;  /* 0x0000001a02197836 */ /* 0x002fe20000000000 */
[-C--:B------:R-:W-:Y:S02]  /*1fb40*/  IADD3 R28, P5, R32, R22.reuse, RZ ;  /* 0x00000016201c7210 */ /* 0x080fe40007fbe0ff */
[----:B------:R1:W-:Y:S01]  /*1fb50*/  @P3 STG.E.U8 desc[UR8][R30.64], R33 ;  /* 0x000000211e003986 */ /* 0x0003e2000c101108 */
[----:B------:R-:W-:Y:S01]  /*1fb60*/  ISETP.LT.AND P3, PT, R3, UR6, !P2 ;  /* 0x0000000603007c0c */ /* 0x000fe2000d761270 */
[----:B------:R-:W-:Y:S01]  /*1fb70*/  ULDC UR6, c[0x0][0x228] ;  /* 0x00008a0000067ab9 */ /* 0x000fe20000000800 */
[----:B------:R-:W-:Y:S01]  /*1fb80*/  ISETP.GE.AND P1, PT, R25, UR4, PT ;  /* 0x0000000419007c0c */ /* 0x000fe2000bf26270 */
[----:B------:R-:W-:Y:S01]  /*1fb90*/  ULDC UR4, c[0x0][0x248] ;  /* 0x0000920000047ab9 */ /* 0x000fe20000000800 */
[----:B------:R-:W-:Y:S01]  /*1fba0*/  IMAD.X R29, R34, 0x1, R21, P5 ;  /* 0x00000001221d7824 */ /* 0x000fe200028e0615 */
[----:B------:R-:W-:Y:S01]  /*1fbb0*/  ISETP.LT.AND P5, PT, R0, UR10, !P4 ;  /* 0x0000000a00007c0c */ /* 0x000fe2000e7a1270 */
[C---:B------:R-:W-:Y:S01]  /*1fbc0*/  VIADD R25, R32.reuse, UR4 ;  /* 0x0000000420197c36 */ /* 0x040fe20008000000 */
[----:B--2---:R-:W-:Y:S01]  /*1fbd0*/  IADD3 R26, P2, R32, R23, RZ ;  /* 0x00000017201a7210 */ /* 0x004fe20007f5e0ff */
[----:B------:R-:W-:Y:S01]  /*1fbe0*/  ULDC UR4, c[0x0][0x22c] ;  /* 0x00008b0000047ab9 */ /* 0x000fe20000000800 */
[----:B------:R2:W-:Y:S01]  /*1fbf0*/  @P6 STG.E.U8 desc[UR8][R28.64], R37 ;  /* 0x000000251c006986 */ /* 0x0005e2000c101108 */
[----:B------:R-:W-:Y:S01]  /*1fc00*/  PRMT R35, R16, 0x7771, RZ ;  /* 0x0000777110237816 */ /* 0x000fe200000000ff */
[----:B------:R-:W-:Y:S01]  /*1fc10*/  ULDC UR10, c[0x0][0x228] ;  /* 0x00008a00000a7ab9 */ /* 0x000fe20000000800 */
[----:B------:R-:W-:Y:S01]  /*1fc20*/  SHF.R.S32.HI R36, RZ, 0x1f, R25 ;  /* 0x0000001fff247819 */ /* 0x000fe20000011419 */
[----:B------:R-:W-:Y:S01]  /*1fc30*/  IMAD.X R27, R34, 0x1, R24, P2 ;  /* 0x00000001221b7824 */ /* 0x000fe200010e0618 */
[----:B-1----:R-:W-:-:S02]  /*1fc40*/  IADD3 R30, P6, R25, R22, RZ ;  /* 0x00000016191e7210 */ /* 0x002fc40007fde0ff */
[----:B------:R-:W-:Y:S02]  /*1fc50*/  PRMT R33, R16, 0x7772, RZ ;  /* 0x0000777210217816 */ /* 0x000fe400000000ff */
[----:B------:R-:W-:Y:S01]  /*1fc60*/  ISETP.LT.AND P4, PT, R3, UR6, !P4 ;  /* 0x0000000603007c0c */ /* 0x000fe2000e781270 */
[----:B------:R-:W-:Y:S01]  /*1fc70*/  IMAD.X R31, R36, 0x1, R21, P6 ;  /* 0x00000001241f7824 */ /* 0x000fe200030e0615 */
[----:B------:R-:W-:Y:S01]  /*1fc80*/  @P3 STG.E.U8 desc[UR8][R26.64], R35 ;  /* 0x000000231a003986 */ /* 0x000fe2000c101108 */
[----:B--2---:R-:W-:Y:S01]  /*1fc90*/  VIADD R28, R2, 0x1b ;  /* 0x0000001b021c7836 */ /* 0x004fe20000000000 */
[----:B------:R-:W-:Y:S02]  /*1fca0*/  ULDC UR6, c[0x0][0x228] ;  /* 0x00008a0000067ab9 */ /* 0x000fe40000000800 */
[----:B------:R1:W-:Y:S01]  /*1fcb0*/  @P5 STG.E.U8 desc[UR8][R30.64], R33 ;  /* 0x000000211e005986 */ /* 0x0003e2000c101108 */
[----:B------:R-:W-:Y:S01]  /*1fcc0*/  ISETP.LT.AND P5, PT, R0, UR10, !P1 ;  /* 0x0000000a00007c0c */ /* 0x000fe2000cfa1270 */
[----:B------:R-:W-:Y:S01]  /*1fcd0*/  ULDC UR10, c[0x0][0x228] ;  /* 0x00008a00000a7ab9 */ /* 0x000fe20000000800 */
[----:B------:R-:W-:Y:S01]  /*1fce0*/  ISETP.GE.AND P2, PT, R28, UR4, PT ;  /* 0x000000041c007c0c */ /* 0x000fe2000bf46270 */
[----:B------:R-:W-:Y:S01]  /*1fcf0*/  ULDC UR4, c[0x0][0x248] ;  /* 0x0000920000047ab9 */ /* 0x000fe20000000800 */
[C---:B------:R-:W-:Y:S01]  /*1fd00*/  IADD3 R28, P3, R25.reuse, R23, RZ ;  /* 0x00000017191c7210 */ /* 0x040fe20007f7e0ff */
[----:B------:R-:W-:Y:S01]  /*1fd10*/  VIADD R32, R25, UR4 ;  /* 0x0000000419207c36 */ /* 0x000fe20008000000 */
[----:B------:R-:W-:Y:S01]  /*1fd20*/  ULDC UR4, c[0x0][0x22c] ;  /* 0x00008b0000047ab9 */ /* 0x000fe20000000800 */
[----:B------:R-:W-:-:S02]  /*1fd30*/  PRMT R25, R17, 0x7770, RZ ;  /* 0x0000777011197816 */ /* 0x000fc400000000ff */
[----:B------:R-:W-:Y:S01]  /*1fd40*/  IMAD.X R29, R36, 0x1, R24, P3 ;  /* 0x00000001241d7824 */ /* 0x000fe200018e0618 */
[----:B------:R-:W-:Y:S01]  /*1fd50*/  SHF.R.S32.HI R34, RZ, 0x1f, R32 ;  /* 0x0000001fff227819 */ /* 0x000fe20000011420 */
[----:B-1----:R-:W-:Y:S01]  /*1fd60*/  VIADD R30, R2, 0x1c ;  /* 0x0000001c021e7836 */ /* 0x002fe20000000000 */
[-C--:B------:R-:W-:Y:S02]  /*1fd70*/  IADD3 R26, P6, R32, R22.reuse, RZ ;  /* 0x00000016201a7210 */ /* 0x080fe40007fde0ff */
[----:B------:R-:W-:Y:S02]  /*1fd80*/  PRMT R33, R16, 0x7773, RZ ;  /* 0x0000777310217816 */ /* 0x000fe400000000ff */
[----:B------:R-:W-:Y:S01]  /*1fd90*/  ISETP.GE.AND P3, PT, R30, UR4, PT ;  /* 0x000000041e007c0c */ /* 0x000fe2000bf66270 */
[----:B------:R-:W-:Y:S01]  /*1fda0*/  IMAD.X R27, R34, 0x1, R21, P6 ;  /* 0x00000001221b7824 */ /* 0x000fe200030e0615 */
[----:B------:R-:W-:Y:S01]  /*1fdb0*/  ULDC UR4, c[0x0][0x248] ;  /* 0x0000920000047ab9 */ /* 0x000fe20000000800 */
[----:B------:R1:W-:Y:S01]  /*1fdc0*/  @P4 STG.E.U8 desc[UR8][R28.64], R33 ;  /* 0x000000211c004986 */ /* 0x0003e2000c101108 */
[----:B------:R-:W-:Y:S01]  /*1fdd0*/  ISETP.LT.AND P4, PT, R3, UR6, !P1 ;  /* 0x0000000603007c0c */ /* 0x000fe2000cf81270 */
[C---:B------:R-:W-:Y:S01]  /*1fde0*/  VIADD R16, R32.reuse, UR4 ;  /* 0x0000000420107c36 */ /* 0x040fe20008000000 */
[----:B------:R-:W-:Y:S01]  /*1fdf0*/  IADD3 R30, P1, R32, R23, RZ ;  /* 0x00000017201e7210 */ /* 0x000fe20007f3e0ff */
[----:B------:R2:W-:Y:S01]  /*1fe00*/  @P5 STG.E.U8 desc[UR8][R26.64], R25 ;  /* 0x000000191a005986 */ /* 0x0005e2000c101108 */
[----:B------:R-:W-:Y:S01]  /*1fe10*/  ISETP.LT.AND P5, PT, R0, UR10, !P2 ;  /* 0x0000000a00007c0c */ /* 0x000fe2000d7a1270 */
[----:B------:R-:W-:Y:S01]  /*1fe20*/  ULDC UR4, c[0x0][0x22c] ;  /* 0x00008b0000047ab9 */ /* 0x000fe20000000800 */
[----:B------:R-:W-:Y:S01]  /*1fe30*/  SHF.R.S32.HI R32, RZ, 0x1f, R16 ;  /* 0x0000001fff207819 */ /* 0x000fe20000011410 */
[----:B------:R-:W-:Y:S01]  /*1fe40*/  IMAD.X R31, R34, 0x1, R24, P1 ;  /* 0x00000001221f7824 */ /* 0x000fe200008e0618 */
[----:B------:R-:W-:Y:S01]  /*1fe50*/  PRMT R35, R17, 0x7771, RZ ;  /* 0x0000777111237816 */ /* 0x000fe200000000ff */
[----:B------:R-:W-:Y:S01]  /*1fe60*/  ULDC UR6, c[0x0][0x228] ;  /* 0x00008a0000067ab9 */ /* 0x000fe20000000800 */
[----:B------:R-:W-:Y:S01]  /*1fe70*/  ULDC UR10, c[0x0][0x228] ;  /* 0x00008a00000a7ab9 */ /* 0x000fe20000000800 */
[----:B-1----:R-:W-:-:S02]  /*1fe80*/  IADD3 R28, P6, R16, R22, RZ ;  /* 0x00000016101c7210 */ /* 0x002fc40007fde0ff */
[----:B------:R-:W-:Y:S01]  /*1fe90*/  PRMT R33, R17, 0x7772, RZ ;  /* 0x0000777211217816 */ /* 0x000fe200000000ff */
[----:B------:R1:W-:Y:S01]  /*1fea0*/  @P4 STG.E.U8 desc[UR8][R30.64], R35 ;  /* 0x000000231e004986 */ /* 0x0003e2000c101108 */
[----:B--2---:R-:W-:Y:S01]  /*1feb0*/  VIADD R25, R2, 0x1d ;  /* 0x0000001d02197836 */ /* 0x004fe20000000000 */
[----:B------:R-:W-:Y:S01]  /*1fec0*/  ISETP.LT.AND P4, PT, R3, UR6, !P2 ;  /* 0x0000000603007c0c */ /* 0x000fe2000d781270 */
[----:B------:R-:W-:Y:S01]  /*1fed0*/  IMAD.X R29, R32, 0x1, R21, P6 ;  /* 0x00000001201d7824 */ /* 0x000fe200030e0615 */
[C---:B------:R-:W-:Y:S01]  /*1fee0*/  IADD3 R26, P2, R16.reuse, R23, RZ ;  /* 0x00000017101a7210 */ /* 0x040fe20007f5e0ff */
[----:B------:R-:W-:Y:S01]  /*1fef0*/  ULDC UR6, c[0x0][0x228] ;  /* 0x00008a0000067ab9 */ /* 0x000fe20000000800 */
[----:B------:R-:W-:Y:S01]  /*1ff00*/  ISETP.GE.AND P1, PT, R25, UR4, PT ;  /* 0x0000000419007c0c */ /* 0x000fe2000bf26270 */
[----:B------:R-:W-:Y:S01]  /*1ff10*/  ULDC UR4, c[0x0][0x248] ;  /* 0x0000920000047ab9 */ /* 0x000fe20000000800 */
[----:B------:R2:W-:Y:S01]  /*1ff20*/  @P5 STG.E.U8 desc[UR8][R28.64], R33 ;  /* 0x000000211c005986 */ /* 0x0005e2000c101108 */
[----:B------:R-:W-:Y:S01]  /*1ff30*/  VIADD R25, R16, UR4 ;  /* 0x0000000410197c36 */ /* 0x000fe20008000000 */
[----:B------:R-:W-:Y:S01]  /*1ff40*/  ISETP.LT.AND P5, PT, R0, UR10, !P3 ;  /* 0x0000000a00007c0c */ /* 0x000fe2000dfa1270 */
[----:B------:R-:W-:Y:S01]  /*1ff50*/  IMAD.X R27, R32, 0x1, R24, P2 ;  /* 0x00000001201b7824 */ /* 0x000fe200010e0618 */
[----:B------:R-:W-:Y:S01]  /*1ff60*/  ULDC UR4, c[0x0][0x22c] ;  /* 0x00008b0000047ab9 */ /* 0x000fe20000000800 */
[----:B-1----:R-:W-:Y:S01]  /*1ff70*/  PRMT R31, R18, 0x7770, RZ ;  /* 0x00007770121f7816 */ /* 0x002fe200000000ff */
[----:B------:R-:W-:Y:S01]  /*1ff80*/  ULDC UR10, c[0x0][0x228] ;  /* 0x00008a00000a7ab9 */ /* 0x000fe20000000800 */
[----:B------:R-:W-:-:S02]  /*1ff90*/  SHF.R.S32.HI R34, RZ, 0x1f, R25 ;  /* 0x0000001fff227819 */ /* 0x000fc40000011419 */
[----:B------:R-:W-:Y:S02]  /*1ffa0*/  IADD3 R16, P6, R25, R22, RZ ;  /* 0x0000001619107210 */ /* 0x000fe40007fde0ff */
[----:B--2---:R-:W-:Y:S01]  /*1ffb0*/  PRMT R33, R17, 0x7773, RZ ;  /* 0x0000777311217816 */ /* 0x004fe200000000ff */
[----:B------:R-:W-:Y:S02]  /*1ffc0*/  VIADD R28, R2, 0x1e ;  /* 0x0000001e021c7836 */ /* 0x000fe40000000000 */
[----:B------:R-:W-:Y:S02]  /*1ffd0*/  IMAD.X R17, R34, 0x1, R21, P6 ;  /* 0x0000000122117824 */ /* 0x000fe400030e0615 */
[----:B------:R1:W-:Y:S01]  /*1ffe0*/  @P4 STG.E.U8 desc[UR8][R26.64], R33 ;  /* 0x000000211a004986 */ /* 0x0003e2000c101108 */
[----:B------:R-:W-:Y:S01]  /*1fff0*/  ISETP.GE.AND P2, PT, R28, UR4, PT ;  /* 0x000000041c007c0c */ /* 0x000fe2000bf46270 */
[----:B------:R-:W-:Y:S01]  /*20000*/  ULDC UR4, c[0x0][0x248] ;  /* 0x0000920000047ab9 */ /* 0x000fe20000000800 */
[----:B------:R-:W-:Y:S01]  /*20010*/  ISETP.LT.AND P4, PT, R3, UR6, !P3 ;  /* 0x0000000603007c0c */ /* 0x000fe2000df81270 */
[C---:B------:R-:W-:Y:S01]  /*20020*/  VIADD R30, R25.reuse, UR4 ;  /* 0x00000004191e7c36 */ /* 0x040fe20008000000 */
[----:B------:R-:W-:Y:S01]  /*20030*/  IADD3 R28, P3, R25, R23, RZ ;  /* 0x00000017191c7210 */ /* 0x000fe20007f7e0ff */
[----:B------:R2:W-:Y:S01]  /*20040*/  @P5 STG.E.U8 desc[UR8][R16.64], R31 ;  /* 0x0000001f10005986 */ /* 0x0005e2000c101108 */
[----:B------:R-:W-:Y:S01]  /*20050*/  ISETP.LT.AND P5, PT, R0, UR10, !P1 ;  /* 0x0000000a00007c0c */ /* 0x000fe2000cfa1270 */
[----:B------:R-:W-:Y:S01]  /*20060*/  VIADD R25, R2, 0x1f ;  /* 0x0000001f02197836 */ /* 0x000fe20000000000 */
[----:B------:R-:W-:Y:S01]  /*20070*/  ULDC UR4, c[0x0][0x228] ;  /* 0x00008a0000047ab9 */ /* 0x000fe20000000800 */
[----:B------:R-:W-:Y:S01]  /*20080*/  IMAD.X R29, R34, 0x1, R24, P3 ;  /* 0x00000001221d7824 */ /* 0x000fe200018e0618 */
[----:B------:R-:W-:Y:S01]  /*20090*/  ULDC UR6, c[0x0][0x22c] ;  /* 0x00008b0000067ab9 */ /* 0x000fe20000000800 */
[----:B-1----:R-:W-:Y:S01]  /*200a0*/  SHF.R.S32.HI R27, RZ, 0x1f, R30 ;  /* 0x0000001fff1b7819 */ /* 0x002fe2000001141e */
[----:B------:R-:W-:Y:S01]  /*200b0*/  ULDC UR10, c[0x0][0x228] ;  /* 0x00008a00000a7ab9 */ /* 0x000fe20000000800 */
[----:B------:R-:W-:-:S02]  /*200c0*/  PRMT R33, R18, 0x7771, RZ ;  /* 0x0000777112217816 */ /* 0x000fc400000000ff */
[----:B------:R-:W-:Y:S01]  /*200d0*/  ISETP.GE.AND P3, PT, R25, UR6, PT ;  /* 0x0000000619007c0c */ /* 0x000fe2000bf66270 */
[----:B------:R-:W-:Y:S01]  /*200e0*/  VIADD R25, R2, 0x20 ;  /* 0x0000002002197836 */ /* 0x000fe20000000000 */
[-C--:B--2---:R-:W-:Y:S01]  /*200f0*/  IADD3 R16, P6, R30, R22.reuse, RZ ;  /* 0x000000161e107210 */ /* 0x084fe20007fde0ff */
[----:B------:R1:W-:Y:S01]  /*20100*/  @P4 STG.E.U8 desc[UR8][R28.64], R33 ;  /* 0x000000211c004986 */ /* 0x0003e2000c101108 */
[----:B------:R-:W-:Y:S01]  /*20110*/  PRMT R31, R18, 0x7772, RZ ;  /* 0x00007772121f7816 */ /* 0x000fe200000000ff */
[----:B------:R-:W-:Y:S01]  /*20120*/  ULDC UR6, c[0x0][0x22c] ;  /* 0x00008b0000067ab9 */ /* 0x000fe20000000800 */
[----:B------:R-:W-:Y:S01]  /*20130*/  ISETP.LT.AND P4, PT, R3, UR4, !P1 ;  /* 0x0000000403007c0c */ /* 0x000fe2000cf81270 */
[C-C-:B------:R-:W-:Y:S01]  /*20140*/  IMAD.X R17, R27.reuse, 0x1, R21.reuse, P6 ;  /* 0x000000011b117824 */ /* 0x140fe200030e0615 */
[----:B------:R-:W-:Y:S01]  /*20150*/  ULDC UR4, c[0x0][0x248] ;  /* 0x0000920000047ab9 */ /* 0x000fe20000000800 */
[C---:B------:R-:W-:Y:S01]  /*20160*/  IADD3 R26, P1, R30.reuse, R23, RZ ;  /* 0x000000171e1a7210 */ /* 0x040fe20007f3e0ff */
[----:B------:R-:W-:Y:S01]  /*20170*/  VIADD R30, R30, UR4 ;  /* 0x000000041e1e7c36 */ /* 0x000fe20008000000 */
[----:B------:R-:W-:Y:S01]  /*20180*/  ULDC UR4, c[0x0][0x22c] ;  /* 0x00008b0000047ab9 */ /* 0x000fe20000000800 */
[----:B------:R2:W-:Y:S01]  /*20190*/  @P5 STG.E.U8 desc[UR8][R16.64], R31 ;  /* 0x0000001f10005986 */ /* 0x0005e2000c101108 */
[----:B------:R-:W-:Y:S01]  /*201a0*/  ISETP.LT.AND P5, PT, R0, UR10, !P2 ;  /* 0x0000000a00007c0c */ /* 0x000fe2000d7a1270 */
[----:B------:R-:W-:Y:S01]  /*201b0*/  IMAD.X R27, R27, 0x1, R24, P1 ;  /* 0x000000011b1b7824 */ /* 0x000fe200008e0618 */
[----:B------:R-:W-:Y:S01]  /*201c0*/  ISETP.GE.AND P1, PT, R25, UR6, PT ;  /* 0x0000000619007c0c */ /* 0x000fe2000bf26270 */
[----:B------:R-:W-:Y:S01]  /*201d0*/  ULDC UR6, c[0x0][0x228] ;  /* 0x00008a0000067ab9 */ /* 0x000fe20000000800 */
[----:B-1----:R-:W-:Y:S01]  /*201e0*/  PRMT R29, R18, 0x7773, RZ ;  /* 0x00007773121d7816 */ /* 0x002fe200000000ff */
[----:B------:R-:W-:Y:S01]  /*201f0*/  VIADD R18, R2, 0x21 ;  /* 0x0000002102127836 */ /* 0x000fe20000000000 */
[----:B------:R-:W-:Y:S01]  /*20200*/  SHF.R.S32.HI R25, RZ, 0x1f, R30 ;  /* 0x0000001fff197819 */ /* 0x000fe2000001141e */
[----:B------:R-:W-:Y:S01]  /*20210*/  ULDC UR10, c[0x0][0x228] ;  /* 0x00008a00000a7ab9 */ /* 0x000fe20000000800 */
[----:B------:R-:W-:Y:S01]  /*20220*/  PRMT R33, R19, 0x7770, RZ ;  /* 0x0000777013217816 */ /* 0x000fe200000000ff */
[----:B------:R1:W-:Y:S01]  /*20230*/  @P4 STG.E.U8 desc[UR8][R26.64], R29 ;  /* 0x0000001d1a004986 */ /* 0x0003e2000c101108 */
[----:B------:R-:W-:Y:S01]  /*20240*/  ISETP.GE.AND P4, PT, R18, UR4, PT ;  /* 0x0000000412007c0c */ /* 0x000fe2000bf86270 */
[----:B------:R-:W-:Y:S01]  /*20250*/  ULDC UR4, c[0x0][0x248] ;  /* 0x0000920000047ab9 */ /* 0x000fe20000000800 */
[C---:B--2---:R-:W-:Y:S01]  /*20260*/  IADD3 R16, P6, R30.reuse, R22, RZ ;  /* 0x000000161e107210 */ /* 0x044fe20007fde0ff */
[----:B------:R-:W-:Y:S01]  /*20270*/  VIADD R18, R30, UR4 ;  /* 0x000000041e127c36 */ /* 0x000fe20008000000 */
[----:B------:R-:W-:Y:S01]  /*20280*/  ISETP.LT.AND P2, PT, R3, UR6, !P2 ;  /* 0x0000000603007c0c */ /* 0x000fe2000d741270 */
[----:B------:R-:W-:Y:S01]  /*20290*/  ULDC UR6, c[0x0][0x228] ;  /* 0x00008a0000067ab9 */ /* 0x000fe20000000800 */
[----:B------:R-:W-:Y:S01]  /*202a0*/  PRMT R31, R19, 0x7772, RZ ;  /* 0x00007772131f7816 */ /* 0x000fe200000000ff */
[----:B------:R-:W-:Y:S01]  /*202b0*/  IMAD.X R17, R25, 0x1, R21, P6 ;  /* 0x0000000119117824 */ /* 0x000fe200030e0615 */
[----:B------:R-:W-:-:S02]  /*202c0*/  ULDC UR4, c[0x0][0x248] ;  /* 0x0000920000047ab9 */ /* 0x000fc40000000800 */
[----:B------:R-:W-:Y:S01]  /*202d0*/  VIADD R28, R18, UR4 ;  /* 0x00000004121c7c36 */ /* 0x000fe20008000000 */
[----:B-1----:R-:W-:Y:S01]  /*202e0*/  IADD3 R26, P6, R30, R23, RZ ;  /* 0x000000171e1a7210 */ /* 0x002fe20007fde0ff */
[----:B------:R1:W-:Y:S01]  /*202f0*/  @P5 STG.E.U8 desc[UR8][R16.64], R33 ;  /* 0x0000002110005986 */ /* 0x0003e2000c101108 */
[----:B------:R-:W-:Y:S01]  /*20300*/  ISETP.LT.AND P5, PT, R0, UR6, !P3 ;  /* 0x0000000600007c0c */ /* 0x000fe2000dfa1270 */
[----:B------:R-:W-:Y:S01]  /*20310*/  ULDC UR6, c[0x0][0x228] ;  /* 0x00008a0000067ab9 */ /* 0x000fe20000000800 */
[----:B------:R-:W-:Y:S01]  /*20320*/  PRMT R29, R19, 0x7773, RZ ;  /* 0x00007773131d7816 */ /* 0x000fe200000000ff */
[----:B------:R-:W-:Y:S01]  /*20330*/  IMAD.X R27, R25, 0x1, R24, P6 ;  /* 0x00000001191b7824 */ /* 0x000fe200030e0618 */
[----:B------:R-:W-:Y:S01]  /*20340*/  PRMT R25, R19, 0x7771, RZ ;  /* 0x0000777113197816 */ /* 0x000fe200000000ff */
[----:B------:R-:W-:Y:S01]  /*20350*/  ULDC UR4, c[0x0][0x22c] ;  /* 0x00008b0000047ab9 */ /* 0x000fe20000000800 */
[----:B------:R-:W-:Y:S02]  /*20360*/  SHF.R.S32.HI R19, RZ, 0x1f, R18 ;  /* 0x0000001fff137819 */ /* 0x000fe40000011412 */
        /* <DEDUP_REMOVED lines=46> */
[----:B-1----:R-:W-:-:S02]  /*20650*/  IADD3 R16, P6, R28, R22, RZ ;  /* 0x000000161c107210 */ /* 0x002fc40007fde0ff */
[C---:B------:R-:W-:Y:S02]  /*20660*/  PRMT R25, R13.reuse, 0x7770, RZ ;  /* 0x000077700d197816 */ /* 0x040fe400000000ff */
[----:B------:R-:W-:Y:S01]  /*20670*/  PRMT R31, R13, 0x7771, RZ ;  /* 0x000077710d1f7816 */ /* 0x000fe200000000ff */
[----:B------:R-:W-:Y:S01]  /*20680*/  IMAD.X R17, R30, 0x1, R21, P6 ;  /* 0x000000011e117824 */ /* 0x000fe200030e0615 */
[----:B--2---:R-:W-:Y:S01]  /*20690*/  PRMT R29, R12, 0x7773, RZ ;  /* 0x000077730c1d7816 */ /* 0x004fe200000000ff */
[----:B------:R-:W-:-:S04]  /*206a0*/  VIADD R18, R2, 0x24 ;  /* 0x0000002402127836 */ /* 0x000fc80000000000 */
        /* <DEDUP_REMOVED lines=11> */
[----:B------:R-:W-:Y:S01]  /*20760*/  ULDC UR6, c[0x0][0x228] ;  /* 0x00008a0000067ab9 */ /* 0x000fe20000000800 */
[----:B-1----:R-:W-:Y:S01]  /*20770*/  IADD3 R26, P6, R12, R22, RZ ;  /* 0x000000160c1a7210 */ /* 0x002fe20007fde0ff */
[----:B------:R-:W-:Y:S01]  /*20780*/  ULDC UR10, c[0x0][0x228] ;  /* 0x00008a00000a7ab9 */ /* 0x000fe20000000800 */
[----:B------:R-:W-:-:S02]  /*20790*/  PRMT R29, R13, 0x7772, RZ ;  /* 0x000077720d1d7816 */ /* 0x000fc400000000ff */
[----:B------:R1:W-:Y:S01]  /*207a0*/  @P4 STG.E.U8 desc[UR8][R18.64], R31 ;  /* 0x0000001f12004986 */ /* 0x0003e2000c101108 */
[----:B------:R-:W-:Y:S01]  /*207b0*/  IMAD.X R27, R28, 0x1, R21, P6 ;  /* 0x000000011c1b7824 */ /* 0x000fe200030e0615 */
[----:B------:R-:W-:Y:S01]  /*207c0*/  ISETP.LT.AND P4, PT, R3, UR6, !P1 ;  /* 0x0000000603007c0c */ /* 0x000fe2000cf81270 */
        /* <DEDUP_REMOVED lines=10> */
[----:B-1----:R-:W-:-:S02]  /*20870*/  VIADD R18, R2, 0x26 ;  /* 0x0000002602127836 */ /* 0x002fc40000000000 */
[--C-:B------:R-:W-:Y:S01]  /*20880*/  IMAD.X R17, R28, 0x1, R24.reuse, P1 ;  /* 0x000000011c117824 */ /* 0x100fe200008e0618 */
[----:B------:R-:W-:Y:S02]  /*20890*/  SHF.R.S32.HI R30, RZ, 0x1f, R25 ;  /* 0x0000001fff1e7819 */ /* 0x000fe40000011419 */
[----:B------:R-:W-:Y:S02]  /*208a0*/  IADD3 R12, P6, R25, R22, RZ ;  /* 0x00000016190c7210 */ /* 0x000fe40007fde0ff */
[----:B--2---:R-:W-:Y:S02]  /*208b0*/  PRMT R29, R13, 0x7773, RZ ;  /* 0x000077730d1d7816 */ /* 0x004fe400000000ff */
[----:B------:R-:W-:Y:S01]  /*208c0*/  PRMT R27, R14, 0x7770, RZ ;  /* 0x000077700e1b7816 */ /* 0x000fe200000000ff */
[----:B------:R-:W-:Y:S01]  /*208d0*/  IMAD.X R13, R30, 0x1, R21, P6 ;  /* 0x000000011e0d7824 */ /* 0x000fe200030e0615 */
[----:B------:R-:W-:Y:S01]  /*208e0*/  ISETP.GE.AND P1, PT, R18, UR4, PT ;  /* 0x0000000412007c0c */ /* 0x000fe2000bf26270 */
        /* <DEDUP_REMOVED lines=9> */
[----:B------:R-:W-:Y:S01]  /*20980*/  ULDC UR10, c[0x0][0x228] ;  /* 0x00008a00000a7ab9 */ /* 0x000fe20000000800 */
[----:B------:R-:W-:Y:S01]  /*20990*/  VIADD R25, R2, 0x27 ;  /* 0x0000002702197836 */ /* 0x000fe20000000000 */
[----:B------:R-:W-:Y:S01]  /*209a0*/  ULDC UR6, c[0x0][0x22c] ;  /* 0x00008b0000067ab9 */ /* 0x000fe20000000800 */
[----:B-1----:R-:W-:-:S02]  /*209b0*/  SHF.R.S32.HI R17, RZ, 0x1f, R26 ;  /* 0x0000001fff117819 */ /* 0x002fc4000001141a */
[----:B------:R-:W-:Y:S02]  /*209c0*/  PRMT R29, R14, 0x7772, RZ ;  /* 0x000077720e1d7816 */ /* 0x000fe400000000ff */
[----:B------:R-:W-:Y:S01]  /*209d0*/  ISETP.GE.AND P3, PT, R25, UR6, PT ;  /* 0x0000000619007c0c */ /* 0x000fe2000bf66270 */
[----:B------:R-:W-:Y:S01]  /*209e0*/  VIADD R25, R2, 0x28 ;  /* 0x0000002802197836 */ /* 0x000fe20000000000 */
[----:B--2---:R-:W-:Y:S01]  /*209f0*/  IADD3 R12, P6, R26, R22, RZ ;  /* 0x000000161a0c7210 */ /* 0x004fe20007fde0ff */
[----:B------:R-:W-:Y:S01]  /*20a00*/  ULDC UR6, c[0x0][0x22c] ;  /* 0x00008b0000067ab9 */ /* 0x000fe20000000800 */
[----:B------:R-:W-:-:S03]  /*20a10*/  PRMT R27, R14, 0x7771, RZ ;  /* 0x000077710e1b7816 */ /* 0x000fc600000000ff */
        /* <DEDUP_REMOVED lines=11> */
[----:B------:R-:W-:Y:S01]  /*20ad0*/  ULDC UR6, c[0x0][0x228] ;  /* 0x00008a0000067ab9 */ /* 0x000fe20000000800 */
[----:B------:R-:W-:Y:S01]  /*20ae0*/  PRMT R25, R15, 0x7773, RZ ;  /* 0x000077730f197816 */ /* 0x000fe200000000ff */
[----:B------:R-:W-:Y:S01]  /*20af0*/  ULDC UR10, c[0x0][0x228] ;  /* 0x00008a00000a7ab9 */ /* 0x000fe20000000800 */
[----:B-1----:R-:W-:Y:S01]  /*20b00*/  PRMT R27, R14, 0x7773, RZ ;  /* 0x000077730e1b7816 */ /* 0x002fe200000000ff */
[----:B------:R-:W-:Y:S01]  /*20b10*/  VIADD R14, R2, 0x29 ;  /* 0x00000029020e7836 */ /* 0x000fe20000000000 */
[----:B------:R-:W-:-:S02]  /*20b20*/  SHF.R.S32.HI R18, RZ, 0x1f, R26 ;  /* 0x0000001fff127819 */ /* 0x000fc4000001141a */
[----:B--2---:R-:W-:Y:S01]  /*20b30*/  IADD3 R12, P6, R26, R22, RZ ;  /* 0x000000161a0c7210 */ /* 0x004fe20007fde0ff */
[----:B------:R1:W-:Y:S01]  /*20b40*/  @P4 STG.E.U8 desc[UR8][R16.64], R27 ;  /* 0x0000001b10004986 */ /* 0x0003e2000c101108 */
[----:B------:R-:W-:Y:S02]  /*20b50*/  PRMT R19, R15, 0x7770, RZ ;  /* 0x000077700f137816 */ /* 0x000fe400000000ff */
[----:B------:R-:W-:Y:S01]  /*20b60*/  ISETP.GE.AND P4, PT, R14, UR4, PT ;  /* 0x000000040e007c0c */ /* 0x000fe2000bf86270 */
[----:B------:R-:W-:Y:S01]  /*20b70*/  IMAD.X R13, R18, 0x1, R21, P6 ;  /* 0x00000001120d7824 */ /* 0x000fe200030e0615 */
[----:B------:R-:W-:Y:S01]  /*20b80*/  ISETP.LT.AND P1, PT, R3, UR6, !P1 ;  /* 0x0000000603007c0c */ /* 0x000fe2000cf21270 */
[----:B------:R-:W-:Y:S01]  /*20b90*/  ULDC UR4, c[0x0][0x248] ;  /* 0x0000920000047ab9 */ /* 0x000fe20000000800 */
[----:B------:R-:W-:Y:S01]  /*20ba0*/  ULDC UR6, c[0x0][0x228] ;  /* 0x00008a0000067ab9 */ /* 0x000fe20000000800 */
[----:B------:R-:W-:Y:S01]  /*20bb0*/  VIADD R14, R26, UR4 ;  /* 0x000000041a0e7c36 */ /* 0x000fe20008000000 */
[----:B------:R2:W-:Y:S01]  /*20bc0*/  @P5 STG.E.U8 desc[UR8][R12.64], R19 ;  /* 0x000000130c005986 */ /* 0x0005e2000c101108 */
[----:B------:R-:W-:Y:S01]  /*20bd0*/  ISETP.LT.AND P5, PT, R0, UR6, !P3 ;  /* 0x0000000600007c0c */ /* 0x000fe2000dfa1270 */
[----:B------:R-:W-:Y:S01]  /*20be0*/  ULDC UR6, c[0x0][0x228] ;  /* 0x00008a0000067ab9 */ /* 0x000fe20000000800 */
[----:B-1----:R-:W-:Y:S01]  /*20bf0*/  IADD3 R16, P6, R26, R23, RZ ;  /* 0x000000171a107210 */ /* 0x002fe20007fde0ff */
[----:B------:R-:W-:Y:S01]  /*20c00*/  ULDC UR4, c[0x0][0x248] ;  /* 0x0000920000047ab9 */ /* 0x000fe20000000800 */
[----:B------:R-:W-:-:S02]  /*20c10*/  PRMT R29, R15, 0x7771, RZ ;  /* 0x000077710f1d7816 */ /* 0x000fc400000000ff */
[----:B------:R-:W-:Y:S01]  /*20c20*/  PRMT R27, R15, 0x7772, RZ ;  /* 0x000077720f1b7816 */ /* 0x000fe200000000ff */
[----:B------:R-:W-:Y:S01]  /*20c30*/  IMAD.X R17, R18, 0x1, R24, P6 ;  /* 0x0000000112117824 */ /* 0x000fe200030e0618 */
[----:B------:R-:W-:Y:S01]  /*20c40*/  SHF.R.S32.HI R15, RZ, 0x1f, R14 ;  /* 0x0000001fff0f7819 */ /* 0x000fe2000001140e */
[----:B------:R-:W-:Y:S01]  /*20c50*/  VIADD R18, R2, 0x2a ;  /* 0x0000002a02127836 */ /* 0x000fe20000000000 */
[----:B------:R-:W-:Y:S01]  /*20c60*/  ISETP.LT.AND P3, PT, R3, UR6, !P3 ;  /* 0x0000000603007c0c */ /* 0x000fe2000df61270 */
[C---:B--2---:R-:W-:Y:S01]  /*20c70*/  VIADD R19, R14.reuse, UR4 ;  /* 0x000000040e137c36 */ /* 0x044fe20008000000 */
[CC--:B------:R-:W-:Y:S01]  /*20c80*/  IADD3 R12, P6, R14.reuse, R22.reuse, RZ ;  /* 0x000000160e0c7210 */ /* 0x0c0fe20007fde0ff */
[----:B------:R1:W-:Y:S01]  /*20c90*/  @P1 STG.E.U8 desc[UR8][R16.64], R29 ;  /* 0x0000001d10001986 */ /* 0x0003e2000c101108 */
[-C--:B------:R-:W-:Y:S01]  /*20ca0*/  IADD3 R14, P1, R14, R23.reuse, RZ ;  /* 0x000000170e0e7210 */ /* 0x080fe20007f3e0ff */
[----:B------:R-:W-:Y:S01]  /*20cb0*/  ULDC UR4, c[0x0][0x22c] ;  /* 0x00008b0000047ab9 */ /* 0x000fe20000000800 */
[----:B------:R-:W-:Y:S01]  /*20cc0*/  SHF.R.S32.HI R26, RZ, 0x1f, R19 ;  /* 0x0000001fff1a7819 */ /* 0x000fe20000011413 */
[C-C-:B------:R-:W-:Y:S01]  /*20cd0*/  IMAD.X R13, R15.reuse, 0x1, R21.reuse, P6 ;  /* 0x000000010f0d7824 */ /* 0x140fe200030e0615 */
[----:B------:R-:W-:Y:S01]  /*20ce0*/  ISETP.LT.AND P6, PT, R0, UR10, !P2 ;  /* 0x0000000a00007c0c */ /* 0x000fe2000d7c1270 */
[----:B------:R-:W-:Y:S01]  /*20cf0*/  IMAD.X R15, R15, 0x1, R24, P1 ;  /* 0x000000010f0f7824 */ /* 0x000fe200008e0618 */
[----:B------:R-:W-:Y:S01]  /*20d00*/  ISETP.GE.AND P1, PT, R18, UR4, PT ;  /* 0x0000000412007c0c */ /* 0x000fe2000bf26270 */
[----:B------:R-:W-:Y:S01]  /*20d10*/  ULDC UR4, c[0x0][0x248] ;  /* 0x0000920000047ab9 */ /* 0x000fe20000000800 */
[----:B------:R2:W-:Y:S01]  /*20d20*/  @P5 STG.E.U8 desc[UR8][R12.64], R27 ;  /* 0x0000001b0c005986 */ /* 0x0005e2000c101108 */
[----:B------:R-:W-:Y:S01]  /*20d30*/  ULDC UR6, c[0x0][0x228] ;  /* 0x00008a0000067ab9 */ /* 0x000fe20000000800 */
[----:B------:R-:W-:Y:S01]  /*20d40*/  ULDC UR10, c[0x0][0x228] ;  /* 0x00008a00000a7ab9 */ /* 0x000fe20000000800 */
[CC--:B-1----:R-:W-:Y:S01]  /*20d50*/  IADD3 R16, P5, R19.reuse, R22.reuse, RZ ;  /* 0x0000001613107210 */ /* 0x0c2fe20007fbe0ff */
[----:B------:R1:W-:Y:S01]  /*20d60*/  @P3 STG.E.U8 desc[UR8][R14.64], R25 ;  /* 0x000000190e003986 */ /* 0x0003e2000c101108 */
[----:B----4-:R-:W-:Y:S01]  /*20d70*/  PRMT R29, R8, 0x7770, RZ ;  /* 0x00007770081d7816 */ /* 0x010fe200000000ff */
[----:B------:R-:W-:Y:S01]  /*20d80*/  VIADD R18, R19, UR4 ;  /* 0x0000000413127c36 */ /* 0x000fe20008000000 */
[----:B------:R-:W-:Y:S01]  /*20d90*/  ISETP.LT.AND P3, PT, R3, UR6, !P2 ;  /* 0x0000000603007c0c */ /* 0x000fe2000d761270 */
[----:B------:R-:W-:Y:S01]  /*20da0*/  IMAD.X R17, R26, 0x1, R21, P5 ;  /* 0x000000011a117824 */ /* 0x000fe200028e0615 */
[----:B------:R-:W-:Y:S01]  /*20db0*/  ISETP.LT.AND P5, PT, R0, UR10, !P4 ;  /* 0x0000000a00007c0c */ /* 0x000fe2000e7a1270 */
[----:B------:R-:W-:Y:S01]  /*20dc0*/  ULDC UR4, c[0x0][0x22c] ;  /* 0x00008b0000047ab9 */ /* 0x000fe20000000800 */
[----:B------:R-:W-:Y:S01]  /*20dd0*/  SHF.R.S32.HI R28, RZ, 0x1f, R18 ;  /* 0x0000001fff1c7819 */ /* 0x000fe20000011412 */
[----:B------:R-:W-:Y:S01]  /*20de0*/  ULDC UR6, c[0x0][0x228] ;  /* 0x00008a0000067ab9 */ /* 0x000fe20000000800 */
[----:B------:R3:W-:Y:S01]  /*20df0*/  @P6 STG.E.U8 desc[UR8][R16.64], R29 ;  /* 0x0000001d10006986 */ /* 0x0007e2000c101108 */
[----:B--2---:R-:W-:Y:S01]  /*20e00*/  IADD3 R12, P2, R19, R23, RZ ;  /* 0x00000017130c7210 */ /* 0x004fe20007f5e0ff */
[----:B------:R-:W-:Y:S01]  /*20e10*/  ULDC UR10, c[0x0][0x228] ;  /* 0x00008a00000a7ab9 */ /* 0x000fe20000000800 */
[----:B-1----:R-:W-:-:S02]  /*20e20*/  IADD3 R14, P6, R18, R22, RZ ;  /* 0x00000016120e7210 */ /* 0x002fc40007fde0ff */
[----:B------:R-:W-:Y:S01]  /*20e30*/  PRMT R27, R8, 0x7771, RZ ;  /* 0x00007771081b7816 */ /* 0x000fe200000000ff */
[----:B------:R-:W-:Y:S01]  /*20e40*/  IMAD.X R13, R26, 0x1, R24, P2 ;  /* 0x000000011a0d7824 */ /* 0x000fe200010e0618 */
[----:B------:R-:W-:Y:S01]  /*20e50*/  PRMT R25, R8, 0x7772, RZ ;  /* 0x0000777208197816 */ /* 0x000fe200000000ff */
[----:B------:R-:W-:Y:S01]  /*20e60*/  IMAD.X R15, R28, 0x1, R21, P6 ;  /* 0x000000011c0f7824 */ /* 0x000fe200030e0615 */
[----:B------:R-:W-:Y:S01]  /*20e70*/  ISETP.LT.AND P4, PT, R3, UR6, !P4 ;  /* 0x0000000603007c0c */ /* 0x000fe2000e781270 */
[----:B------:R-:W-:Y:S01]  /*20e80*/  ULDC UR6, c[0x0][0x228] ;  /* 0x00008a0000067ab9 */ /* 0x000fe20000000800 */
[----:B------:R1:W-:Y:S01]  /*20e90*/  @P3 STG.E.U8 desc[UR8][R12.64], R27 ;  /* 0x0000001b0c003986 */ /* 0x0003e2000c101108 */
[----:B---3--:R-:W-:-:S03]  /*20ea0*/  VIADD R16, R2, 0x2b ;  /* 0x0000002b02107836 */ /* 0x008fc60000000000 */
        /* <DEDUP_REMOVED lines=8> */
[----:B-1----:R-:W-:Y:S02]  /*20f30*/  PRMT R27, R8, 0x7773, RZ ;  /* 0x00007773081b7816 */ /* 0x002fe400000000ff */
[----:B------:R-:W-:Y:S01]  /*20f40*/  IMAD.X R17, R28, 0x1, R24, P3 ;  /* 0x000000011c117824 */ /* 0x000fe200018e0618 */
[----:B------:R-:W-:Y:S01]  /*20f50*/  SHF.R.S32.HI R18, RZ, 0x1f, R19 ;  /* 0x0000001fff127819 */ /* 0x000fe20000011413 */
[----:B--2---:R-:W-:Y:S01]  /*20f60*/  VIADD R14, R2, 0x2c ;  /* 0x0000002c020e7836 */ /* 0x004fe20000000000 */
[----:B------:R-:W-:-:S02]  /*20f70*/  IADD3 R12, P6, R19, R22, RZ ;  /* 0x00000016130c7210 */ /* 0x000fc40007fde0ff */
[----:B------:R-:W-:Y:S01]  /*20f80*/  PRMT R25, R9, 0x7770, RZ ;  /* 0x0000777009197816 */ /* 0x000fe200000000ff */
[----:B------:R1:W-:Y:S01]  /*20f90*/  @P4 STG.E.U8 desc[UR8][R16.64], R27 ;  /* 0x0000001b10004986 */ /* 0x0003e2000c101108 */
[----:B------:R-:W-:Y:S01]  /*20fa0*/  ISETP.GE.AND P3, PT, R14, UR4, PT ;  /* 0x000000040e007c0c */ /* 0x000fe2000bf66270 */
[----:B------:R-:W-:Y:S01]  /*20fb0*/  IMAD.X R13, R18, 0x1, R21, P6 ;  /* 0x00000001120d7824 */ /* 0x000fe200030e0615 */
        /* <DEDUP_REMOVED lines=9> */
[----:B-1----:R-:W-:Y:S01]  /*21050*/  IADD3 R16, P6, R8, R22, RZ ;  /* 0x0000001608107210 */ /* 0x002fe20007fde0ff */
[----:B------:R-:W-:Y:S01]  /*21060*/  ULDC UR6, c[0x0][0x228] ;  /* 0x00008a0000067ab9 */ /* 0x000fe20000000800 */
[----:B------:R-:W-:Y:S01]  /*21070*/  PRMT R19, R9, 0x7772, RZ ;  /* 0x0000777209137816 */ /* 0x000fe200000000ff */
[----:B------:R-:W-:-:S02]  /*21080*/  ULDC UR10, c[0x0][0x228] ;  /* 0x00008a00000a7ab9 */ /* 0x000fc40000000800 */
[----:B------:R-:W-:Y:S02]  /*21090*/  IMAD.X R17, R26, 0x1, R21, P6 ;  /* 0x000000011a117824 */ /* 0x000fe400030e0615 */
[----:B--2---:R-:W-:Y:S01]  /*210a0*/  VIADD R12, R2, 0x2d ;  /* 0x0000002d020c7836 */ /* 0x004fe20000000000 */
[----:B------:R-:W-:-:S04]  /*210b0*/  PRMT R25, R9, 0x7771, RZ ;  /* 0x0000777109197816 */ /* 0x000fc800000000ff */
[----:B------:R-:W-:Y:S01]  /*210c0*/  ISETP.GE.AND P1, PT, R12, UR4, PT ;  /* 0x000000040c007c0c */ /* 0x000fe2000bf26270 */
[----:B------:R-:W-:Y:S01]  /*210d0*/  ULDC UR4, c[0x0][0x248] ;  /* 0x0000920000047ab9 */ /* 0x000fe20000000800 */
[----:B------:R1:W-:Y:S01]  /*210e0*/  @P4 STG.E.U8 desc[UR8][R14.64], R25 ;  /* 0x000000190e004986 */ /* 0x0003e2000c101108 */
[----:B------:R-:W-:Y:S01]  /*210f0*/  VIADD R18, R8, UR4 ;  /* 0x0000000408127c36 */ /* 0x000fe20008000000 */
[----:B------:R-:W-:Y:S01]  /*21100*/  ISETP.LT.AND P4, PT, R3, UR6, !P2 ;  /* 0x0000000603007c0c */ /* 0x000fe2000d781270 */
[----:B------:R-:W-:Y:S01]  /*21110*/  ULDC UR4, c[0x0][0x22c] ;  /* 0x00008b0000047ab9 */ /* 0x000fe20000000800 */
[----:B------:R2:W-:Y:S01]  /*21120*/  @P5 STG.E.U8 desc[UR8][R16.64], R19 ;  /* 0x0000001310005986 */ /* 0x0005e2000c101108 */
[----:B------:R-:W-:Y:S01]  /*21130*/  ISETP.LT.AND P5, PT, R0, UR10, !P3 ;  /* 0x0000000a00007c0c */ /* 0x000fe2000dfa1270 */
[----:B------:R-:W-:Y:S01]  /*21140*/  ULDC UR6, c[0x0][0x228] ;  /* 0x00008a0000067ab9 */ /* 0x000fe20000000800 */
[----:B------:R-:W-:Y:S01]  /*21150*/  IADD3 R12, P2, R8, R23, RZ ;  /* 0x00000017080c7210 */ /* 0x000fe20007f5e0ff */
[----:B------:R-:W-:Y:S01]  /*21160*/  ULDC UR10, c[0x0][0x228] ;  /* 0x00008a00000a7ab9 */ /* 0x000fe20000000800 */
[----:B------:R-:W-:-:S02]  /*21170*/  SHF.R.S32.HI R27, RZ, 0x1f, R18 ;  /* 0x0000001fff1b7819 */ /* 0x000fc40000011412 */
[-C--:B------:R-:W-:Y:S01]  /*21180*/  IADD3 R8, P6, R18, R22.reuse, RZ ;  /* 0x0000001612087210 */ /* 0x080fe20007fde0ff */
[----:B-1----:R-:W-:Y:S01]  /*21190*/  VIADD R14, R2, 0x2e ;  /* 0x0000002e020e7836 */ /* 0x002fe20000000000 */
[----:B------:R-:W-:Y:S01]  /*211a0*/  ISETP.LT.AND P3, PT, R3, UR6, !P3 ;  /* 0x0000000603007c0c */ /* 0x000fe2000df61270 */
[----:B------:R-:W-:Y:S01]  /*211b0*/  IMAD.X R13, R26, 0x1, R24, P2 ;  /* 0x000000011a0d7824 */ /* 0x000fe200010e0618 */
[C---:B------:R-:W-:Y:S01]  /*211c0*/  PRMT R25, R10.reuse, 0x7771, RZ ;  /* 0x000077710a197816 */ /* 0x040fe200000000ff */
[----:B------:R-:W-:Y:S01]  /*211d0*/  ULDC UR6, c[0x0][0x228] ;  /* 0x00008a0000067ab9 */ /* 0x000fe20000000800 */
[----:B--2---:R-:W-:Y:S01]  /*211e0*/  PRMT R19, R9, 0x7773, RZ ;  /* 0x0000777309137816 */ /* 0x004fe200000000ff */
[C---:B------:R-:W-:Y:S01]  /*211f0*/  IMAD.X R9, R27.reuse, 0x1, R21, P6 ;  /* 0x000000011b097824 */ /* 0x040fe200030e0615 */
[----:B------:R-:W-:Y:S02]  /*21200*/  PRMT R17, R10, 0x7770, RZ ;  /* 0x000077700a117816 */ /* 0x000fe400000000ff */
[----:B------:R-:W-:Y:S01]  /*21210*/  ISETP.GE.AND P2, PT, R14, UR4, PT ;  /* 0x000000040e007c0c */ /* 0x000fe2000bf46270 */
[----:B------:R-:W-:Y:S01]  /*21220*/  ULDC UR4, c[0x0][0x248] ;  /* 0x0000920000047ab9 */ /* 0x000fe20000000800 */
[----:B------:R1:W-:Y:S01]  /*21230*/  @P4 STG.E.U8 desc[UR8][R12.64], R19 ;  /* 0x000000130c004986 */ /* 0x0003e2000c101108 */
[C---:B------:R-:W-:Y:S01]  /*21240*/  VIADD R16, R18.reuse, UR4 ;  /* 0x0000000412107c36 */ /* 0x040fe20008000000 */
[----:B------:R-:W-:Y:S01]  /*21250*/  IADD3 R14, P4, R18, R23, RZ ;  /* 0x00000017120e7210 */ /* 0x000fe20007f9e0ff */
[----:B------:R-:W-:Y:S01]  /*21260*/  ULDC UR4, c[0x0][0x22c] ;  /* 0x00008b0000047ab9 */ /* 0x000fe20000000800 */
[----:B------:R2:W-:Y:S01]  /*21270*/  @P5 STG.E.U8 desc[UR8][R8.64], R17 ;  /* 0x0000001108005986 */ /* 0x0005e2000c101108 */
[----:B------:R-:W-:Y:S01]  /*21280*/  ISETP.LT.AND P5, PT, R0, UR10, !P1 ;  /* 0x0000000a00007c0c */ /* 0x000fe2000cfa1270 */
[----:B------:R-:W-:Y:S01]  /*21290*/  ULDC UR10, c[0x0][0x228] ;  /* 0x00008a00000a7ab9 */ /* 0x000fe20000000800 */
[----:B------:R-:W-:Y:S01]  /*212a0*/  SHF.R.S32.HI R18, RZ, 0x1f, R16 ;  /* 0x0000001fff127819 */ /* 0x000fe20000011410 */
[----:B------:R-:W-:Y:S01]  /*212b0*/  IMAD.X R15, R27, 0x1, R24, P4 ;  /* 0x000000011b0f7824 */ /* 0x000fe200020e0618 */
[----:B------:R-:W-:Y:S01]  /*212c0*/  ISETP.LT.AND P1, PT, R3, UR6, !P1 ;  /* 0x0000000603007c0c */ /* 0x000fe2000cf21270 */
[----:B------:R-:W-:Y:S01]  /*212d0*/  ULDC UR6, c[0x0][0x228] ;  /* 0x00008a0000067ab9 */ /* 0x000fe20000000800 */
[----:B-1----:R-:W-:-:S02]  /*212e0*/  IADD3 R12, P6, R16, R22, RZ ;  /* 0x00000016100c7210 */ /* 0x002fc40007fde0ff */
[----:B------:R1:W-:Y:S01]  /*212f0*/  @P3 STG.E.U8 desc[UR8][R14.64], R25 ;  /* 0x000000190e003986 */ /* 0x0003e2000c101108 */
[----:B------:R-:W-:Y:S01]  /*21300*/  PRMT R19, R10, 0x7772, RZ ;  /* 0x000077720a137816 */ /* 0x000fe200000000ff */
[----:B--2---:R-:W-:Y:S01]  /*21310*/  VIADD R8, R2, 0x2f ;  /* 0x0000002f02087836 */ /* 0x004fe20000000000 */
[----:B------:R-:W-:Y:S01]  /*21320*/  ISETP.LT.AND P3, PT, R0, UR10, !P2 ;  /* 0x0000000a00007c0c */ /* 0x000fe2000d761270 */
[----:B------:R-:W-:Y:S01]  /*21330*/  IMAD.X R13, R18, 0x1, R21, P6 ;  /* 0x00000001120d7824 */ /* 0x000fe200030e0615 */
[----:B------:R-:W-:Y:S01]  /*21340*/  ULDC UR10, c[0x0][0x228] ;  /* 0x00008a00000a7ab9 */ /* 0x000fe20000000800 */
[----:B------:R-:W-:Y:S01]  /*21350*/  ISETP.LT.AND P2, PT, R3, UR6, !P2 ;  /* 0x0000000603007c0c */ /* 0x000fe2000d741270 */
[----:B------:R-:W-:Y:S01]  /*21360*/  ULDC UR6, c[0x0][0x22c] ;  /* 0x00008b0000067ab9 */ /* 0x000fe20000000800 */
[----:B------:R-:W-:Y:S01]  /*21370*/  ISETP.GE.AND P4, PT, R8, UR4, PT ;  /* 0x0000000408007c0c */ /* 0x000fe2000bf86270 */
[----:B------:R-:W-:Y:S01]  /*21380*/  ULDC UR4, c[0x0][0x248] ;  /* 0x0000920000047ab9 */ /* 0x000fe20000000800 */
[----:B------:R2:W-:Y:S01]  /*21390*/  @P5 STG.E.U8 desc[UR8][R12.64], R19 ;  /* 0x000000130c005986 */ /* 0x0005e2000c101108 */
[C---:B------:R-:W-:Y:S01]  /*213a0*/  VIADD R17, R16.reuse, UR4 ;  /* 0x0000000410117c36 */ /* 0x040fe20008000000 */
[----:B------:R-:W-:Y:S01]  /*213b0*/  IADD3 R8, P5, R16, R23, RZ ;  /* 0x0000001710087210 */ /* 0x000fe20007fbe0ff */
[----:B------:R-:W-:Y:S01]  /*213c0*/  ULDC UR4, c[0x0][0x22c] ;  /* 0x00008b0000047ab9 */ /* 0x000fe20000000800 */
[----:B-1----:R-:W-:Y:S01]  /*213d0*/  PRMT R25, R10, 0x7773, RZ ;  /* 0x000077730a197816 */ /* 0x002fe200000000ff */
[----:B------:R-:W-:Y:S01]  /*213e0*/  VIADD R10, R2, 0x31 ;  /* 0x00000031020a7836 */ /* 0x000fe20000000000 */
[----:B------:R-:W-:Y:S01]  /*213f0*/  SHF.R.S32.HI R26, RZ, 0x1f, R17 ;  /* 0x0000001fff1a7819 */ /* 0x000fe20000011411 */
[----:B------:R-:W-:Y:S01]  /*21400*/  IMAD.X R9, R18, 0x1, R24, P5 ;  /* 0x0000000112097824 */ /* 0x000fe200028e0618 */
[----:B------:R-:W-:Y:S01]  /*21410*/  IADD3 R14, P6, R17, R22, RZ ;  /* 0x00000016110e7210 */ /* 0x000fe20007fde0ff */
[----:B--2---:R-:W-:Y:S01]  /*21420*/  VIADD R12, R2, 0x30 ;  /* 0x00000030020c7836 */ /* 0x004fe20000000000 */
[----:B------:R-:W-:-:S03]  /*21430*/  PRMT R19, R11, 0x7770, RZ ;  /* 0x000077700b137816 */ /* 0x000fc600000000ff */
[----:B------:R-:W-:Y:S01]  /*21440*/  IMAD.X R15, R26, 0x1, R21, P6 ;  /* 0x000000011a0f7824 */ /* 0x000fe200030e0615 */
[----:B------:R1:W-:Y:S01]  /*21450*/  @P1 STG.E.U8 desc[UR8][R8.64], R25 ;  /* 0x0000001908001986 */ /* 0x0003e2000c101108 */
        /* <DEDUP_REMOVED lines=8> */
[----:B------:R-:W-:Y:S01]  /*214e0*/  ISETP.LT.AND P4, PT, R3, UR10, !P4 ;  /* 0x0000000a03007c0c */ /* 0x000fe2000e781270 */
[----:B------:R-:W-:Y:S01]  /*214f0*/  ULDC UR10, c[0x0][0x228] ;  /* 0x00008a00000a7ab9 */ /* 0x000fe20000000800 */
[----:B------:R-:W-:Y:S01]  /*21500*/  SHF.R.S32.HI R18, RZ, 0x1f, R16 ;  /* 0x0000001fff127819 */ /* 0x000fe20000011410 */
[----:B------:R-:W-:Y:S01]  /*21510*/  IMAD.X R13, R26, 0x1, R24, P3 ;  /* 0x000000011a0d7824 */ /* 0x000fe200018e0618 */
[----:B-1----:R-:W-:-:S02]  /*21520*/  IADD3 R8, P6, R16, R22, RZ ;  /* 0x0000001610087210 */ /* 0x002fc40007fde0ff */
[C---:B------:R-:W-:Y:S02]  /*21530*/  PRMT R25, R11.reuse, 0x7771, RZ ;  /* 0x000077710b197816 */ /* 0x040fe400000000ff */
[----:B--2---:R-:W-:Y:S01]  /*21540*/  PRMT R19, R11, 0x7772, RZ ;  /* 0x000077720b137816 */ /* 0x004fe200000000ff */
[----:B------:R-:W-:Y:S01]  /*21550*/  IMAD.X R9, R18, 0x1, R21, P6 ;  /* 0x0000000112097824 */ /* 0x000fe200030e0615 */
[----:B------:R-:W-:Y:S01]  /*21560*/  ISETP.GE.AND P3, PT, R10, UR4, PT ;  /* 0x000000040a007c0c */ /* 0x000fe2000bf66270 */
[----:B------:R1:W-:Y:S01]  /*21570*/  @P2 STG.E.U8 desc[UR8][R12.64], R25 ;  /* 0x000000190c002986 */ /* 0x0003e2000c101108 */
[----:B------:R-:W-:Y:S01]  /*21580*/  ULDC UR4, c[0x0][0x248] ;  /* 0x0000920000047ab9 */ /* 0x000fe20000000800 */
[----:B------:R-:W-:Y:S01]  /*21590*/  ISETP.LT.AND P6, PT, R0, UR12, !P5 ;  /* 0x0000000c00007c0c */ /* 0x000fe2000efc1270 */
[C---:B------:R-:W-:Y:S01]  /*215a0*/  VIADD R17, R16.reuse, UR4 ;  /* 0x0000000410117c36 */ /* 0x040fe20008000000 */
[----:B------:R2:W-:Y:S01]  /*215b0*/  @P1 STG.E.U8 desc[UR8][R8.64], R19 ;  /* 0x0000001308001986 */ /* 0x0005e2000c101108 */
[----:B------:R-:W-:Y:S01]  /*215c0*/  IADD3 R14, P1, R16, R23, RZ ;  /* 0x00000017100e7210 */ /* 0x000fe20007f3e0ff */
[----:B------:R-:W-:Y:S01]  /*215d0*/  VIADD R10, R2, 0x32 ;  /* 0x00000032020a7836 */ /* 0x000fe20000000000 */
[----:B------:R-:W-:Y:S01]  /*215e0*/  ULDC UR4, c[0x0][0x22c] ;  /* 0x00008b0000047ab9 */ /* 0x000fe20000000800 */
[----:B------:R-:W-:-:S02]  /*215f0*/  ULDC UR12, c[0x0][0x228] ;  /* 0x00008a00000c7ab9 */ /* 0x000fc40000000800 */
[----:B------:R-:W-:Y:S01]  /*21600*/  IMAD.X R15, R18, 0x1, R24, P1 ;  /* 0x00000001120f7824 */ /* 0x000fe200008e0618 */
[----:B------:R-:W-:Y:S01]  /*21610*/  ISETP.GE.AND P2, PT, R10, UR6, PT ;  /* 0x000000060a007c0c */ /* 0x000fe2000bf46270 */
[C---:B------:R-:W-:Y:S01]  /*21620*/  VIADD R10, R2.reuse, 0x33 ;  /* 0x00000033020a7836 */ /* 0x040fe20000000000 */
[----:B-1----:R-:W-:Y:S01]  /*21630*/  SHF.R.S32.HI R25, RZ, 0x1f, R17 ;  /* 0x0000001fff197819 */ /* 0x002fe20000011411 */
[----:B------:R-:W-:Y:S01]  /*21640*/  ULDC UR6, c[0x0][0x228] ;  /* 0x00008a0000067ab9 */ /* 0x000fe20000000800 */
[----:B------:R-:W-:Y:S01]  /*21650*/  PRMT R13, R11, 0x7773, RZ ;  /* 0x000077730b0d7816 */ /* 0x000fe200000000ff */
[----:B------:R-:W-:Y:S01]  /*21660*/  VIADD R12, R2, 0x34 ;  /* 0x00000034020c7836 */ /* 0x000fe20000000000 */
[----:B--2---:R-:W-:Y:S02]  /*21670*/  IADD3 R8, P1, R17, R22, RZ ;  /* 0x0000001611087210 */ /* 0x004fe40007f3e0ff */
[----:B0-----:R-:W-:Y:S01]  /*21680*/  PRMT R19, R4, 0x7770, RZ ;  /* 0x0000777004137816 */ /* 0x001fe200000000ff */
[----:B------:R0:W-:Y:S01]  /*21690*/  @P4 STG.E.U8 desc[UR8][R14.64], R13 ;  /* 0x0000000d0e004986 */ /* 0x0001e2000c101108 */
[----:B------:R-:W-:Y:S01]  /*216a0*/  ISETP.LT.AND P4, PT, R3, UR6, !P5 ;  /* 0x0000000603007c0c */ /* 0x000fe2000ef81270 */
[----:B------:R-:W-:Y:S01]  /*216b0*/  IMAD.X R9, R25, 0x1, R21, P1 ;  /* 0x0000000119097824 */ /* 0x000fe200008e0615 */
[----:B------:R-:W-:Y:S01]  /*216c0*/  ISETP.GE.AND P1, PT, R10, UR4, PT ;  /* 0x000000040a007c0c */ /* 0x000fe2000bf26270 */
[----:B------:R-:W-:Y:S01]  /*216d0*/  ULDC UR4, c[0x0][0x248] ;  /* 0x0000920000047ab9 */ /* 0x000fe20000000800 */
[----:B------:R-:W-:Y:S01]  /*216e0*/  ISETP.LT.AND P5, PT, R0, UR10, !P3 ;  /* 0x0000000a00007c0c */ /* 0x000fe2000dfa1270 */
[C---:B------:R-:W-:Y:S01]  /*216f0*/  VIADD R16, R17.reuse, UR4 ;  /* 0x0000000411107c36 */ /* 0x040fe20008000000 */
[----:B------:R1:W-:Y:S01]  /*21700*/  @P6 STG.E.U8 desc[UR8][R8.64], R19 ;  /* 0x0000001308006986 */ /* 0x0003e2000c101108 */
[----:B------:R-:W-:Y:S01]  /*21710*/  IADD3 R10, P6, R17, R23, RZ ;  /* 0x00000017110a7210 */ /* 0x000fe20007fde0ff */
[----:B------:R-:W-:Y:S01]  /*21720*/  ULDC UR6, c[0x0][0x22c] ;  /* 0x00008b0000067ab9 */ /* 0x000fe20000000800 */
[----:B------:R-:W-:Y:S01]  /*21730*/  ISETP.LT.AND P3, PT, R3, UR12, !P3 ;  /* 0x0000000c03007c0c */ /* 0x000fe2000df61270 */
[----:B------:R-:W-:Y:S01]  /*21740*/  ULDC UR4, c[0x0][0x248] ;  /* 0x0000920000047ab9 */ /* 0x000fe20000000800 */
[----:B0-----:R-:W-:Y:S01]  /*21750*/  SHF.R.S32.HI R13, RZ, 0x1f, R16 ;  /* 0x0000001fff0d7819 */ /* 0x001fe20000011410 */
[----:B------:R-:W-:Y:S01]  /*21760*/  IMAD.X R11, R25, 0x1, R24, P6 ;  /* 0x00000001190b7824 */ /* 0x000fe200030e0618 */
[C---:B------:R-:W-:Y:S01]  /*21770*/  PRMT R15, R4.reuse, 0x7772, RZ ;  /* 0x00007772040f7816 */ /* 0x040fe200000000ff */
[----:B------:R-:W-:Y:S01]  /*21780*/  ULDC UR10, c[0x0][0x228] ;  /* 0x00008a00000a7ab9 */ /* 0x000fe20000000800 */
[----:B------:R-:W-:-:S02]  /*21790*/  PRMT R17, R4, 0x7773, RZ ;  /* 0x0000777304117816 */ /* 0x000fc400000000ff */
[----:B------:R-:W-:Y:S02]  /*217a0*/  PRMT R25, R7, 0x7771, RZ ;  /* 0x0000777107197816 */ /* 0x000fe400000000ff */
[----:B-1----:R-:W-:Y:S01]  /*217b0*/  PRMT R19, R4, 0x7771, RZ ;  /* 0x0000777104137816 */ /* 0x002fe200000000ff */
[----:B------:R-:W-:Y:S01]  /*217c0*/  VIADD R4, R2, 0x35 ;  /* 0x0000003502047836 */ /* 0x000fe20000000000 */
[----:B------:R-:W-:-:S03]  /*217d0*/  IADD3 R8, P6, R16, R22, RZ ;  /* 0x0000001610087210 */ /* 0x000fc60007fde0ff */
[----:B------:R0:W-:Y:S01]  /*217e0*/  @P4 STG.E.U8 desc[UR8][R10.64], R19 ;  /* 0x000000130a004986 */ /* 0x0001e2000c101108 */
[----:B------:R-:W-:Y:S01]  /*217f0*/  ISETP.GE.AND P4, PT, R12, UR6, PT ;  /* 0x000000060c007c0c */ /* 0x000fe2000bf86270 */
[C-C-:B------:R-:W-:Y:S01]  /*21800*/  IMAD.X R9, R13.reuse, 0x1, R21.reuse, P6 ;  /* 0x000000010d097824 */ /* 0x140fe200030e0615 */
[CC--:B------:R-:W-:Y:S01]  /*21810*/  IADD3 R12, P6, R16.reuse, R23.reuse, RZ ;  /* 0x00000017100c7210 */ /* 0x0c0fe20007fde0ff */
[----:B------:R-:W-:Y:S01]  /*21820*/  ULDC UR6, c[0x0][0x228] ;  /* 0x00008a0000067ab9 */ /* 0x000fe20000000800 */
[----:B------:R-:W-:Y:S01]  /*21830*/  VIADD R16, R16, UR4 ;  /* 0x0000000410107c36 */ /* 0x000fe20008000000 */
[----:B------:R-:W-:Y:S01]  /*21840*/  ULDC UR4, c[0x0][0x248] ;  /* 0x0000920000047ab9 */ /* 0x000fe20000000800 */
[----:B------:R1:W-:Y:S01]  /*21850*/  @P5 STG.E.U8 desc[UR8][R8.64], R15 ;  /* 0x0000000f08005986 */ /* 0x0003e2000c101108 */
[----:B------:R-:W-:Y:S01]  /*21860*/  IMAD.X R13, R13, 0x1, R24, P6 ;  /* 0x000000010d0d7824 */ /* 0x000fe200030e0618 */
[----:B------:R-:W-:Y:S01]  /*21870*/  ISETP.LT.AND P5, PT, R0, UR6, !P2 ;  /* 0x0000000600007c0c */ /* 0x000fe2000d7a1270 */
[----:B------:R-:W-:Y:S01]  /*21880*/  ULDC UR6, c[0x0][0x228] ;  /* 0x00008a0000067ab9 */ /* 0x000fe20000000800 */
[----:B------:R-:W-:Y:S01]  /*21890*/  SHF.R.S32.HI R18, RZ, 0x1f, R16 ;  /* 0x0000001fff127819 */ /* 0x000fe20000011410 */
[C---:B------:R-:W-:Y:S01]  /*218a0*/  VIADD R14, R16.reuse, UR4 ;  /* 0x00000004100e7c36 */ /* 0x040fe20008000000 */
[----:B------:R2:W-:Y:S01]  /*218b0*/  @P3 STG.E.U8 desc[UR8][R12.64], R17 ;  /* 0x000000110c003986 */ /* 0x0005e2000c101108 */
[----:B0-----:R-:W-:Y:S01]  /*218c0*/  IADD3 R10, P3, R16, R22, RZ ;  /* 0x00000016100a7210 */ /* 0x001fe20007f7e0ff */
[----:B------:R-:W-:Y:S01]  /*218d0*/  ULDC UR4, c[0x0][0x248] ;  /* 0x0000920000047ab9 */ /* 0x000fe20000000800 */
[----:B------:R-:W-:Y:S01]  /*218e0*/  ISETP.LT.AND P2, PT, R3, UR6, !P2 ;  /* 0x0000000603007c0c */ /* 0x000fe2000d741270 */
[----:B------:R-:W-:Y:S01]  /*218f0*/  ULDC UR6, c[0x0][0x228] ;  /* 0x00008a0000067ab9 */ /* 0x000fe20000000800 */
[----:B------:R-:W-:Y:S01]  /*21900*/  ISETP.LT.AND P6, PT, R0, UR10, !P1 ;  /* 0x0000000a00007c0c */ /* 0x000fe2000cfc1270 */
[----:B------:R-:W-:Y:S01]  /*21910*/  IMAD.X R11, R18, 0x1, R21, P3 ;  /* 0x00000001120b7824 */ /* 0x000fe200018e0615 */
[----:B-1----:R-:W-:Y:S01]  /*21920*/  PRMT R15, R5, 0x7770, RZ ;  /* 0x00007770050f7816 */ /* 0x002fe200000000ff */
[----:B------:R-:W-:Y:S01]  /*21930*/  ULDC UR10, c[0x0][0x228] ;  /* 0x00008a00000a7ab9 */ /* 0x000fe20000000800 */
[----:B------:R-:W-:-:S02]  /*21940*/  IADD3 R8, P3, R16, R23, RZ ;  /* 0x0000001710087210 */ /* 0x000fc40007f7e0ff */
[----:B------:R-:W-:Y:S01]  /*21950*/  SHF.R.S32.HI R16, RZ, 0x1f, R14 ;  /* 0x0000001fff107819 */ /* 0x000fe2000001140e */
[----:B------:R0:W-:Y:S01]  /*21960*/  @P5 STG.E.U8 desc[UR8][R10.64], R15 ;  /* 0x0000000f0a005986 */ /* 0x0001e2000c101108 */
[-C--:B--2---:R-:W-:Y:S01]  /*21970*/  IADD3 R12, P5, R14, R22.reuse, RZ ;  /* 0x000000160e0c7210 */ /* 0x084fe20007fbe0ff */
[--C-:B------:R-:W-:Y:S01]  /*21980*/  IMAD.X R9, R18, 0x1, R24.reuse, P3 ;  /* 0x0000000112097824 */ /* 0x100fe200018e0618 */
[----:B------:R-:W-:Y:S02]  /*21990*/  PRMT R19, R5, 0x7771, RZ ;  /* 0x0000777105137816 */ /* 0x000fe400000000ff */
[----:B------:R-:W-:Y:S01]  /*219a0*/  ISETP.LT.AND P1, PT, R3, UR6, !P1 ;  /* 0x0000000603007c0c */ /* 0x000fe2000cf21270 */
[----:B------:R-:W-:Y:S01]  /*219b0*/  IMAD.X R13, R16, 0x1, R21, P5 ;  /* 0x00000001100d7824 */ /* 0x000fe200028e0615 */
[----:B------:R-:W-:Y:S01]  /*219c0*/  PRMT R17, R5, 0x7772, RZ ;  /* 0x0000777205117816 */ /* 0x000fe200000000ff */
[----:B------:R1:W-:Y:S01]  /*219d0*/  @P2 STG.E.U8 desc[UR8][R8.64], R19 ;  /* 0x0000001308002986 */ /* 0x0003e2000c101108 */
[----:B------:R-:W-:Y:S01]  /*219e0*/  ISETP.LT.AND P5, PT, R0, UR10, !P4 ;  /* 0x0000000a00007c0c */ /* 0x000fe2000e7a1270 */
[----:B------:R-:W-:Y:S01]  /*219f0*/  ULDC UR6, c[0x0][0x228] ;  /* 0x00008a0000067ab9 */ /* 0x000fe20000000800 */
[----:B------:R-:W-:Y:S01]  /*21a00*/  ISETP.GE.AND P3, PT, R4, UR25, PT ;  /* 0x0000001904007c0c */ /* 0x000fe2000bf66270 */
[C---:B0-----:R-:W-:Y:S01]  /*21a10*/  VIADD R15, R14.reuse, UR4 ;  /* 0x000000040e0f7c36 */ /* 0x041fe20008000000 */
[----:B------:R-:W-:Y:S01]  /*21a20*/  IADD3 R10, P2, R14, R23, RZ ;  /* 0x000000170e0a7210 */ /* 0x000fe20007f5e0ff */
[----:B------:R0:W-:Y:S01]  /*21a30*/  @P6 STG.E.U8 desc[UR8][R12.64], R17 ;  /* 0x000000110c006986 */ /* 0x0001e2000c101108 */
[----:B------:R-:W-:Y:S01]  /*21a40*/  VIADD R14, R2, 0x36 ;  /* 0x00000036020e7836 */ /* 0x000fe20000000000 */
[----:B------:R-:W-:Y:S01]  /*21a50*/  ISETP.LT.AND P4, PT, R3, UR6, !P4 ;  /* 0x0000000603007c0c */ /* 0x000fe2000e781270 */
[----:B------:R-:W-:Y:S01]  /*21a60*/  ULDC UR4, c[0x0][0x248] ;  /* 0x0000920000047ab9 */ /* 0x000fe20000000800 */
[----:B------:R-:W-:Y:S01]  /*21a70*/  IMAD.X R11, R16, 0x1, R24, P2 ;  /* 0x00000001100b7824 */ /* 0x000fe200010e0618 */
[----:B------:R-:W-:Y:S01]  /*21a80*/  SHF.R.S32.HI R18, RZ, 0x1f, R15 ;  /* 0x0000001fff127819 */ /* 0x000fe2000001140f */
[----:B-1----:R-:W-:Y:S01]  /*21a90*/  VIADD R8, R2, 0x37 ;  /* 0x0000003702087836 */ /* 0x002fe20000000000 */
[C---:B------:R-:W-:Y:S01]  /*21aa0*/  IADD3 R4, P6, R15.reuse, R22, RZ ;  /* 0x000000160f047210 */ /* 0x040fe20007fde0ff */
[----:B------:R-:W-:Y:S01]  /*21ab0*/  ULDC UR10, c[0x0][0x228] ;  /* 0x00008a00000a7ab9 */ /* 0x000fe20000000800 */
[----:B------:R-:W-:Y:S01]  /*21ac0*/  ISETP.GE.AND P2, PT, R14, UR23, PT ;  /* 0x000000170e007c0c */ /* 0x000fe2000bf46270 */
[----:B------:R-:W-:Y:S01]  /*21ad0*/  VIADD R14, R15, UR4 ;  /* 0x000000040f0e7c36 */ /* 0x000fe20008000000 */
[----:B------:R-:W-:Y:S01]  /*21ae0*/  ULDC UR6, c[0x0][0x228] ;  /* 0x00008a0000067ab9 */ /* 0x000fe20000000800 */
[----:B0-----:R-:W-:Y:S01]  /*21af0*/  PRMT R17, R5, 0x7773, RZ ;  /* 0x0000777305117816 */ /* 0x001fe200000000ff */
[----:B------:R-:W-:Y:S01]  /*21b00*/  IMAD.X R5, R18, 0x1, R21, P6 ;  /* 0x0000000112057824 */ /* 0x000fe200030e0615 */
[C---:B------:R-:W-:Y:S01]  /*21b10*/  PRMT R13, R6.reuse, 0x7770, RZ ;  /* 0x00007770060d7816 */ /* 0x040fe200000000ff */
[----:B------:R-:W-:Y:S01]  /*21b20*/  ULDC UR4, c[0x0][0x248] ;  /* 0x0000920000047ab9 */ /* 0x000fe20000000800 */
[----:B------:R-:W-:Y:S01]  /*21b30*/  PRMT R19, R6, 0x7773, RZ ;  /* 0x0000777306137816 */ /* 0x000fe200000000ff */
[----:B------:R0:W-:Y:S01]  /*21b40*/  @P1 STG.E.U8 desc[UR8][R10.64], R17 ;  /* 0x000000110a001986 */ /* 0x0001e2000c101108 */
[----:B------:R-:W-:-:S02]  /*21b50*/  ISETP.GE.AND P1, PT, R8, UR21, PT ;  /* 0x0000001508007c0c */ /* 0x000fc4000bf26270 */
[-C--:B------:R-:W-:Y:S01]  /*21b60*/  IADD3 R8, P6, R15, R23.reuse, RZ ;  /* 0x000000170f087210 */ /* 0x080fe20007fde0ff */
[----:B------:R1:W-:Y:S01]  /*21b70*/  @P5 STG.E.U8 desc[UR8][R4.64], R13 ;  /* 0x0000000d04005986 */ /* 0x0003e2000c101108 */
[----:B------:R-:W-:Y:S02]  /*21b80*/  SHF.R.S32.HI R15, RZ, 0x1f, R14 ;  /* 0x0000001fff0f7819 */ /* 0x000fe4000001140e */
[----:B------:R-:W-:Y:S01]  /*21b90*/  ISETP.LT.AND P5, PT, R0, UR10, !P3 ;  /* 0x0000000a00007c0c */ /* 0x000fe2000dfa1270 */
[----:B------:R-:W-:Y:S01]  /*21ba0*/  IMAD.X R9, R18, 0x1, R24, P6 ;  /* 0x0000000112097824 */ /* 0x000fe200030e0618 */
[----:B------:R-:W-:Y:S01]  /*21bb0*/  ISETP.LT.AND P3, PT, R3, UR6, !P3 ;  /* 0x0000000603007c0c */ /* 0x000fe2000df61270 */
[----:B------:R-:W-:Y:S01]  /*21bc0*/  ULDC UR6, c[0x0][0x228] ;  /* 0x00008a0000067ab9 */ /* 0x000fe20000000800 */
[----:B------:R-:W-:Y:S01]  /*21bd0*/  ULDC UR10, c[0x0][0x228] ;  /* 0x00008a00000a7ab9 */ /* 0x000fe20000000800 */
[----:B0-----:R-:W-:Y:S01]  /*21be0*/  PRMT R11, R6, 0x7771, RZ ;  /* 0x00007771060b7816 */ /* 0x001fe200000000ff */
[----:B------:R-:W-:Y:S01]  /*21bf0*/  VIADD R10, R2, 0x38 ;  /* 0x00000038020a7836 */ /* 0x000fe20000000000 */
[----:B------:R-:W-:Y:S01]  /*21c00*/  PRMT R17, R6, 0x7772, RZ ;  /* 0x0000777206117816 */ /* 0x000fe200000000ff */
[C---:B------:R-:W-:Y:S01]  /*21c10*/  VIADD R6, R14.reuse, UR4 ;  /* 0x000000040e067c36 */ /* 0x040fe20008000000 */
[----:B-1----:R-:W-:Y:S01]  /*21c20*/  IADD3 R4, P6, R14, R22, RZ ;  /* 0x000000160e047210 */ /* 0x002fe20007fde0ff */
[----:B------:R-:W-:Y:S01]  /*21c30*/  @P4 STG.E.U8 desc[UR8][R8.64], R11 ;  /* 0x0000000b08004986 */ /* 0x000fe2000c101108 */
[----:B------:R-:W-:Y:S01]  /*21c40*/  ISETP.GE.AND P4, PT, R10, UR19, PT ;  /* 0x000000130a007c0c */ /* 0x000fe2000bf86270 */
[----:B------:R-:W-:Y:S01]  /*21c50*/  ULDC UR4, c[0x0][0x248] ;  /* 0x0000920000047ab9 */ /* 0x000fe20000000800 */
[----:B------:R-:W-:Y:S01]  /*21c60*/  SHF.R.S32.HI R18, RZ, 0x1f, R6 ;  /* 0x0000001fff127819 */ /* 0x000fe20000011406 */
[----:B------:R-:W-:Y:S01]  /*21c70*/  IMAD.X R5, R15, 0x1, R21, P6 ;  /* 0x000000010f057824 */ /* 0x000fe200030e0615 */
[----:B------:R-:W-:Y:S01]  /*21c80*/  IADD3 R12, P6, R14, R23, RZ ;  /* 0x000000170e0c7210 */ /* 0x000fe20007fde0ff */
[----:B------:R0:W1:Y:S01]  /*21c90*/  LDS.128 R8, [R20] ;  /* 0x0000000014087984 */ /* 0x0000620000000c00 */
[----:B------:R-:W-:Y:S01]  /*21ca0*/  VIADD R16, R6, UR4 ;  /* 0x0000000406107c36 */ /* 0x000fe20008000000 */
[----:B------:R-:W-:-:S02]  /*21cb0*/  ULDC UR4, c[0x0][0x248] ;  /* 0x0000920000047ab9 */ /* 0x000fc40000000800 */
[----:B------:R-:W-:Y:S01]  /*21cc0*/  IMAD.X R13, R15, 0x1, R24, P6 ;  /* 0x000000010f0d7824 */ /* 0x000fe200030e0618 */
[----:B------:R2:W-:Y:S01]  /*21cd0*/  @P5 STG.E.U8 desc[UR8][R4.64], R17 ;  /* 0x0000001104005986 */ /* 0x0005e2000c101108 */
[C---:B------:R-:W-:Y:S01]  /*21ce0*/  ISETP.LT.AND P5, PT, R0.reuse, UR6, !P2 ;  /* 0x0000000600007c0c */ /* 0x040fe2000d7a1270 */
[----:B------:R-:W-:Y:S01]  /*21cf0*/  ULDC UR6, c[0x0][0x228] ;  /* 0x00008a0000067ab9 */ /* 0x000fe20000000800 */
[----:B------:R-:W-:Y:S01]  /*21d00*/  ISETP.LT.AND P6, PT, R0, UR10, !P1 ;  /* 0x0000000a00007c0c */ /* 0x000fe2000cfc1270 */
[----:B------:R3:W-:Y:S01]  /*21d10*/  @P3 STG.E.U8 desc[UR8][R12.64], R19 ;  /* 0x000000130c003986 */ /* 0x0007e2000c101108 */
[----:B------:R-:W-:Y:S01]  /*21d20*/  IADD3 R14, P3, R6, R22, RZ ;  /* 0x00000016060e7210 */ /* 0x000fe20007f7e0ff */
[----:B------:R-:W-:Y:S01]  /*21d30*/  ULDC UR10, c[0x0][0x228] ;  /* 0x00008a00000a7ab9 */ /* 0x000fe20000000800 */
[C---:B------:R-:W-:Y:S01]  /*21d40*/  ISETP.LT.AND P2, PT, R3.reuse, UR6, !P2 ;  /* 0x0000000603007c0c */ /* 0x040fe2000d741270 */
[----:B------:R-:W-:Y:S01]  /*21d50*/  ULDC UR6, c[0x0][0x228] ;  /* 0x00008a0000067ab9 */ /* 0x000fe20000000800 */
[----:B0-----:R-:W-:Y:S01]  /*21d60*/  SHF.R.S32.HI R20, RZ, 0x1f, R16 ;  /* 0x0000001fff147819 */ /* 0x001fe20000011410 */
[----:B------:R-:W-:Y:S01]  /*21d70*/  IMAD.X R15, R18, 0x1, R21, P3 ;  /* 0x00000001120f7824 */ /* 0x000fe200018e0615 */
[----:B------:R-:W-:Y:S01]  /*21d80*/  ISETP.LT.AND P1, PT, R3, UR6, !P1 ;  /* 0x0000000603007c0c */ /* 0x000fe2000cf21270 */
[----:B------:R-:W-:Y:S01]  /*21d90*/  ULDC UR6, c[0x0][0x228] ;  /* 0x00008a0000067ab9 */ /* 0x000fe20000000800 */
[----:B--2---:R-:W-:-:S02]  /*21da0*/  PRMT R17, R7, 0x7770, RZ ;  /* 0x0000777007117816 */ /* 0x004fc400000000ff */
[-C--:B------:R-:W-:Y:S01]  /*21db0*/  IADD3 R4, P3, R6, R23.reuse, RZ ;  /* 0x0000001706047210 */ /* 0x080fe20007f7e0ff */
[----:B------:R-:W-:Y:S01]  /*21dc0*/  VIADD R6, R2, 0x39 ;  /* 0x0000003902067836 */ /* 0x000fe20000000000 */
[----:B---3--:R-:W-:Y:S01]  /*21dd0*/  PRMT R19, R7, 0x7772, RZ ;  /* 0x0000777207137816 */ /* 0x008fe200000000ff */
[----:B------:R0:W-:Y:S01]  /*21de0*/  @P5 STG.E.U8 desc[UR8][R14.64], R17 ;  /* 0x000000110e005986 */ /* 0x0001e2000c101108 */
[----:B------:R-:W-:Y:S01]  /*21df0*/  IADD3 R12, P5, R16, R22, RZ ;  /* 0x00000016100c7210 */ /* 0x000fe20007fbe0ff */
[----:B------:R-:W-:Y:S01]  /*21e00*/  IMAD.X R5, R18, 0x1, R24, P3 ;  /* 0x0000000112057824 */ /* 0x000fe200018e0618 */
[----:B------:R-:W-:Y:S01]  /*21e10*/  ISETP.GE.AND P3, PT, R6, UR17, PT ;  /* 0x0000001106007c0c */ /* 0x000fe2000bf66270 */
[----:B------:R-:W-:Y:S02]  /*21e20*/  VIADD R6, R2, 0x3a ;  /* 0x0000003a02067836 */ /* 0x000fe40000000000 */
[----:B------:R-:W-:Y:S01]  /*21e30*/  IMAD.X R13, R20, 0x1, R21, P5 ;  /* 0x00000001140d7824 */ /* 0x000fe200028e0615 */
[----:B------:R2:W-:Y:S01]  /*21e40*/  @P2 STG.E.U8 desc[UR8][R4.64], R25 ;  /* 0x0000001904002986 */ /* 0x0005e2000c101108 */
[----:B------:R-:W-:Y:S01]  /*21e50*/  ISETP.LT.AND P5, PT, R0, UR10, !P4 ;  /* 0x0000000a00007c0c */ /* 0x000fe2000e7a1270 */
[----:B------:R-:W-:Y:S01]  /*21e60*/  ULDC UR10, c[0x0][0x228] ;  /* 0x00008a00000a7ab9 */ /* 0x000fe20000000800 */
[----:B------:R-:W-:Y:S01]  /*21e70*/  ISETP.LT.AND P4, PT, R3, UR6, !P4 ;  /* 0x0000000603007c0c */ /* 0x000fe2000e781270 */
[----:B------:R3:W-:Y:S01]  /*21e80*/  @P6 STG.E.U8 desc[UR8][R12.64], R19 ;  /* 0x000000130c006986 */ /* 0x0007e2000c101108 */
[C---:B0-----:R-:W-:Y:S01]  /*21e90*/  IADD3 R14, P2, R16.reuse, R23, RZ ;  /* 0x00000017100e7210 */ /* 0x041fe20007f5e0ff */
[----:B------:R-:W-:Y:S01]  /*21ea0*/  VIADD R17, R16, UR4 ;  /* 0x0000000410117c36 */ /* 0x000fe20008000000 */
[----:B------:R-:W-:Y:S01]  /*21eb0*/  ULDC UR4, c[0x0][0x248] ;  /* 0x0000920000047ab9 */ /* 0x000fe20000000800 */
[----:B------:R-:W-:-:S02]  /*21ec0*/  ULDC UR6, c[0x0][0x228] ;  /* 0x00008a0000067ab9 */ /* 0x000fc40000000800 */
[----:B------:R-:W-:Y:S01]  /*21ed0*/  IMAD.X R15, R20, 0x1, R24, P2 ;  /* 0x00000001140f7824 */ /* 0x000fe200010e0618 */
[----:B------:R-:W-:Y:S01]  /*21ee0*/  ISETP.GE.AND P2, PT, R6, UR15, PT ;  /* 0x0000000f06007c0c */ /* 0x000fe2000bf46270 */
[C---:B------:R-:W-:Y:S01]  /*21ef0*/  VIADD R6, R2.reuse, 0x3b ;  /* 0x0000003b02067836 */ /* 0x040fe20000000000 */
[----:B------:R-:W-:Y:S01]  /*21f00*/  SHF.R.S32.HI R18, RZ, 0x1f, R17 ;  /* 0x0000001fff127819 */ /* 0x000fe20000011411 */
[C---:B------:R-:W-:Y:S01]  /*21f10*/  VIADD R16, R17.reuse, UR4 ;  /* 0x0000000411107c36 */ /* 0x040fe20008000000 */
[----:B--2---:R-:W-:Y:S01]  /*21f20*/  IADD3 R4, P6, R17, R22, RZ ;  /* 0x0000001611047210 */ /* 0x004fe20007fde0ff */
[----:B---3--:R-:W-:Y:S01]  /*21f30*/  VIADD R12, R2, 0x3c ;  /* 0x0000003c020c7836 */ /* 0x008fe20000000000 */
[----:B------:R-:W-:Y:S01]  /*21f40*/  PRMT R13, R7, 0x7773, RZ ;  /* 0x00007773070d7816 */ /* 0x000fe200000000ff */
[----:B------:R-:W-:Y:S01]  /*21f50*/  ULDC UR4, c[0x0][0x248] ;  /* 0x0000920000047ab9 */ /* 0x000fe20000000800 */
[----:B-1----:R-:W-:Y:S01]  /*21f60*/  PRMT R19, R8, 0x7770, RZ ;  /* 0x0000777008137816 */ /* 0x002fe200000000ff */
[----:B------:R-:W-:Y:S01]  /*21f70*/  IMAD.X R5, R18, 0x1, R21, P6 ;  /* 0x0000000112057824 */ /* 0x000fe200030e0615 */
[----:B------:R-:W-:Y:S01]  /*21f80*/  PRMT R25, R10, 0x7772, RZ ;  /* 0x000077720a197816 */ /* 0x000fe200000000ff */
[----:B------:R0:W-:Y:S01]  /*21f90*/  @P1 STG.E.U8 desc[UR8][R14.64], R13 ;  /* 0x0000000d0e001986 */ /* 0x0001e2000c101108 */
[----:B------:R-:W-:-:S02]  /*21fa0*/  ISETP.GE.AND P1, PT, R6, UR13, PT ;  /* 0x0000000d06007c0c */ /* 0x000fc4000bf26270 */
[----:B------:R-:W-:Y:S01]  /*21fb0*/  IADD3 R6, P6, R17, R23, RZ ;  /* 0x0000001711067210 */ /* 0x000fe20007fde0ff */
[----:B------:R1:W-:Y:S01]  /*21fc0*/  @P5 STG.E.U8 desc[UR8][R4.64], R19 ;  /* 0x0000001304005986 */ /* 0x0003e2000c101108 */
[----:B------:R-:W-:Y:S01]  /*21fd0*/  ISETP.LT.AND P5, PT, R0, UR10, !P3 ;  /* 0x0000000a00007c0c */ /* 0x000fe2000dfa1270 */
[----:B------:R-:W-:Y:S01]  /*21fe0*/  ULDC UR10, c[0x0][0x228] ;  /* 0x00008a00000a7ab9 */ /* 0x000fe20000000800 */
[----:B------:R-:W-:Y:S01]  /*21ff0*/  ISETP.LT.AND P3, PT, R3, UR6, !P3 ;  /* 0x0000000603007c0c */ /* 0x000fe2000df61270 */
[----:B------:R-:W-:Y:S01]  /*22000*/  IMAD.X R7, R18, 0x1, R24, P6 ;  /* 0x0000000112077824 */ /* 0x000fe200030e0618 */
[C---:B------:R-:W-:Y:S01]  /*22010*/  PRMT R17, R8.reuse, 0x7773, RZ ;  /* 0x0000777308117816 */ /* 0x040fe200000000ff */
[----:B------:R-:W-:Y:S01]  /*22020*/  ULDC UR6, c[0x0][0x228] ;  /* 0x00008a0000067ab9 */ /* 0x000fe20000000800 */
[----:B0-----:R-:W-:Y:S02]  /*22030*/  SHF.R.S32.HI R13, RZ, 0x1f, R16 ;  /* 0x0000001fff0d7819 */ /* 0x001fe40000011410 */
[----:B------:R-:W-:-:S02]  /*22040*/  PRMT R15, R8, 0x7772, RZ ;  /* 0x00007772080f7816 */ /* 0x000fc400000000ff */
[----:B-1----:R-:W-:Y:S01]  /*22050*/  PRMT R19, R8, 0x7771, RZ ;  /* 0x0000777108137816 */ /* 0x002fe200000000ff */
[----:B------:R-:W-:Y:S01]  /*22060*/  VIADD R8, R2, 0x3d ;  /* 0x0000003d02087836 */ /* 0x000fe20000000000 */
[----:B------:R-:W-:Y:S01]  /*22070*/  IADD3 R4, P6, R16, R22, RZ ;  /* 0x0000001610047210 */ /* 0x000fe20007fde0ff */
[----:B------:R-:W-:Y:S02]  /*22080*/  VIADD R2, R2, 0x3e ;  /* 0x0000003e02027836 */ /* 0x000fe40000000000 */
[----:B------:R0:W-:Y:S01]  /*22090*/  @P4 STG.E.U8 desc[UR8][R6.64], R19 ;  /* 0x0000001306004986 */ /* 0x0001e2000c101108 */
[----:B------:R-:W-:Y:S01]  /*220a0*/  ISETP.GE.AND P4, PT, R12, UR11, PT ;  /* 0x0000000b0c007c0c */ /* 0x000fe2000bf86270 */
[----:B------:R-:W-:Y:S01]  /*220b0*/  IMAD.X R5, R13, 0x1, R21, P6 ;  /* 0x000000010d057824 */ /* 0x000fe200030e0615 */
[C---:B------:R-:W-:Y:S01]  /*220c0*/  IADD3 R12, P6, R16.reuse, R23, RZ ;  /* 0x00000017100c7210 */ /* 0x040fe20007fde0ff */
[----:B------:R-:W-:Y:S01]  /*220d0*/  VIADD R16, R16, UR4 ;  /* 0x0000000410107c36 */ /* 0x000fe20008000000 */
[----:B------:R-:W-:-:S02]  /*220e0*/  ULDC UR4, c[0x0][0x248] ;  /* 0x0000920000047ab9 */ /* 0x000fc40000000800 */
        /* <DEDUP_REMOVED lines=11> */
[C---:B------:R-:W-:Y:S01]  /*221a0*/  PRMT R19, R9.reuse, 0x7771, RZ ;  /* 0x0000777109137816 */ /* 0x040fe200000000ff */
[----:B------:R-:W-:Y:S01]  /*221b0*/  IMAD.X R7, R18, 0x1, R21, P3 ;  /* 0x0000000112077824 */ /* 0x000fe200018e0615 */
[----:B-1----:R-:W-:-:S02]  /*221c0*/  PRMT R15, R9, 0x7770, RZ ;  /* 0x00007770090f7816 */ /* 0x002fc400000000ff */
[----:B------:R-:W-:Y:S01]  /*221d0*/  ISETP.LT.AND P3, PT, R3, UR6, !P2 ;  /* 0x0000000603007c0c */ /* 0x000fe2000d761270 */
[----:B------:R-:W-:Y:S01]  /*221e0*/  ULDC UR6, c[0x0][0x228] ;  /* 0x00008a0000067ab9 */ /* 0x000fe20000000800 */
[-C--:B------:R-:W-:Y:S01]  /*221f0*/  IADD3 R4, P2, R16, R23.reuse, RZ ;  /* 0x0000001710047210 */ /* 0x080fe20007f5e0ff */
[----:B------:R0:W-:Y:S01]  /*22200*/  @P5 STG.E.U8 desc[UR8][R6.64], R15 ;  /* 0x0000000f06005986 */ /* 0x0001e2000c101108 */
[----:B------:R-:W-:Y:S02]  /*22210*/  SHF.R.S32.HI R16, RZ, 0x1f, R14 ;  /* 0x0000001fff107819 */ /* 0x000fe4000001140e */
[-C--:B--2---:R-:W-:Y:S01]  /*22220*/  IADD3 R12, P5, R14, R22.reuse, RZ ;  /* 0x000000160e0c7210 */ /* 0x084fe20007fbe0ff */
[--C-:B------:R-:W-:Y:S01]  /*22230*/  IMAD.X R5, R18, 0x1, R24.reuse, P2 ;  /* 0x0000000112057824 */ /* 0x100fe200010e0618 */
[----:B------:R-:W-:Y:S02]  /*22240*/  PRMT R17, R9, 0x7772, RZ ;  /* 0x0000777209117816 */ /* 0x000fe400000000ff */
[----:B------:R-:W-:Y:S01]  /*22250*/  ISETP.GE.AND P2, PT, R8, UR7, PT ;  /* 0x0000000708007c0c */ /* 0x000fe2000bf46270 */
[----:B------:R-:W-:Y:S01]  /*22260*/  IMAD.X R13, R16, 0x1, R21, P5 ;  /* 0x00000001100d7824 */ /* 0x000fe200028e0615 */
[----:B------:R-:W-:Y:S01]  /*22270*/  ULDC UR7, c[0x0][0x228] ;  /* 0x00008a0000077ab9 */ /* 0x000fe20000000800 */
[----:B------:R1:W-:Y:S01]  /*22280*/  @P3 STG.E.U8 desc[UR8][R4.64], R19 ;  /* 0x0000001304003986 */ /* 0x0003e2000c101108 */
[C---:B------:R-:W-:Y:S01]  /*22290*/  ISETP.LT.AND P1, PT, R3.reuse, UR6, !P1 ;  /* 0x0000000603007c0c */ /* 0x040fe2000cf21270 */
[----:B0-----:R-:W-:Y:S01]  /*222a0*/  VIADD R15, R14, UR4 ;  /* 0x000000040e0f7c36 */ /* 0x001fe20008000000 */
[----:B------:R-:W-:Y:S01]  /*222b0*/  ISETP.LT.AND P5, PT, R0, UR7, !P4 ;  /* 0x0000000700007c0c */ /* 0x000fe2000e7a1270 */
[----:B------:R0:W-:Y:S01]  /*222c0*/  @P6 STG.E.U8 desc[UR8][R12.64], R17 ;  /* 0x000000110c006986 */ /* 0x0001e2000c101108 */
[-C--:B------:R-:W-:Y:S01]  /*222d0*/  IADD3 R6, P6, R14, R23.reuse, RZ ;  /* 0x000000170e067210 */ /* 0x080fe20007fde0ff */
[----:B------:R-:W-:Y:S01]  /*222e0*/  ULDC UR4, c[0x0][0x248] ;  /* 0x0000920000047ab9 */ /* 0x000fe20000000800 */
[----:B------:R-:W-:Y:S01]  /*222f0*/  SHF.R.S32.HI R14, RZ, 0x1f, R15 ;  /* 0x0000001fff0e7819 */ /* 0x000fe2000001140f */
[----:B------:R-:W-:Y:S01]  /*22300*/  ULDC UR6, c[0x0][0x228] ;  /* 0x00008a0000067ab9 */ /* 0x000fe20000000800 */
[----:B------:R-:W-:Y:S01]  /*22310*/  ISETP.LT.AND P4, PT, R3, UR10, !P4 ;  /* 0x0000000a03007c0c */ /* 0x000fe2000e781270 */
[--C-:B------:R-:W-:Y:S01]  /*22320*/  IMAD.X R7, R16, 0x1, R24.reuse, P6 ;  /* 0x0000000110077824 */ /* 0x100fe200030e0618 */
[----:B------:R-:W-:Y:S01]  /*22330*/  ISETP.GE.AND P6, PT, R2, UR5, PT ;  /* 0x0000000502007c0c */ /* 0x000fe2000bfc6270 */
[----:B------:R-:W-:Y:S01]  /*22340*/  ULDC UR5, c[0x0][0x248] ;  /* 0x0000920000057ab9 */ /* 0x000fe20000000800 */
[----:B-1----:R-:W-:Y:S01]  /*22350*/  IADD3 R4, P3, R15, R22, RZ ;  /* 0x000000160f047210 */ /* 0x002fe20007f7e0ff */
[----:B------:R-:W-:Y:S01]  /*22360*/  ULDC UR7, c[0x0][0x228] ;  /* 0x00008a0000077ab9 */ /* 0x000fe20000000800 */
[----:B------:R-:W-:Y:S01]  /*22370*/  PRMT R19, R9, 0x7773, RZ ;  /* 0x0000777309137816 */ /* 0x000fe200000000ff */
[----:B------:R-:W-:Y:S01]  /*22380*/  ULDC UR10, c[0x0][0x228] ;  /* 0x00008a00000a7ab9 */ /* 0x000fe20000000800 */
[----:B0-----:R-:W-:Y:S01]  /*22390*/  PRMT R17, R10, 0x7770, RZ ;  /* 0x000077700a117816 */ /* 0x001fe200000000ff */
[----:B------:R-:W-:Y:S01]  /*223a0*/  IMAD.X R5, R14, 0x1, R21, P3 ;  /* 0x000000010e057824 */ /* 0x000fe200018e0615 */
[C---:B------:R-:W-:Y:S01]  /*223b0*/  IADD3 R8, P3, R15.reuse, R23, RZ ;  /* 0x000000170f087210 */ /* 0x040fe20007f7e0ff */
[----:B------:R-:W-:Y:S01]  /*223c0*/  VIADD R15, R15, UR4 ;  /* 0x000000040f0f7c36 */ /* 0x000fe20008000000 */
[----:B------:R-:W-:Y:S01]  /*223d0*/  PRMT R13, R10, 0x7771, RZ ;  /* 0x000077710a0d7816 */ /* 0x000fe200000000ff */
[----:B------:R0:W-:Y:S01]  /*223e0*/  @P1 STG.E.U8 desc[UR8][R6.64], R19 ;  /* 0x0000001306001986 */ /* 0x0001e2000c101108 */
[----:B------:R-:W-:Y:S01]  /*223f0*/  ULDC UR4, c[0x0][0x248] ;  /* 0x0000920000047ab9 */ /* 0x000fe20000000800 */
[----:B------:R-:W-:Y:S01]  /*22400*/  IMAD.X R9, R14, 0x1, R24, P3 ;  /* 0x000000010e097824 */ /* 0x000fe200018e0618 */
[----:B------:R-:W-:Y:S01]  /*22410*/  ISETP.LT.AND P1, PT, R0, UR10, !P0 ;  /* 0x0000000a00007c0c */ /* 0x000fe2000c721270 */
[----:B------:R1:W-:Y:S01]  /*22420*/  @P5 STG.E.U8 desc[UR8][R4.64], R17 ;  /* 0x0000001104005986 */ /* 0x0003e2000c101108 */
[----:B------:R-:W-:Y:S01]  /*22430*/  VIADD R12, R15, UR5 ;  /* 0x000000050f0c7c36 */ /* 0x000fe20008000000 */
[----:B------:R-:W-:-:S02]  /*22440*/  ULDC UR5, c[0x0][0x228] ;  /* 0x00008a0000057ab9 */ /* 0x000fc40000000800 */
[----:B------:R2:W-:Y:S01]  /*22450*/  @P4 STG.E.U8 desc[UR8][R8.64], R13 ;  /* 0x0000000d08004986 */ /* 0x0005e2000c101108 */
[----:B------:R-:W-:Y:S01]  /*22460*/  VIADD R2, R12, UR4 ;  /* 0x000000040c027c36 */ /* 0x000fe20008000000 */
[----:B------:R-:W-:Y:S01]  /*22470*/  ULDC UR4, c[0x0][0x228] ;  /* 0x00008a0000047ab9 */ /* 0x000fe20000000800 */
[----:B------:R-:W-:Y:S02]  /*22480*/  ISETP.LT.AND P0, PT, R3, UR5, !P0 ;  /* 0x0000000503007c0c */ /* 0x000fe4000c701270 */
[----:B0-----:R-:W-:Y:S02]  /*22490*/  SHF.R.S32.HI R7, RZ, 0x1f, R15 ;  /* 0x0000001fff077819 */ /* 0x001fe4000001140f */
[C---:B------:R-:W-:Y:S02]  /*224a0*/  IADD3 R6, P4, R15.reuse, R23, RZ ;  /* 0x000000170f067210 */ /* 0x040fe40007f9e0ff */
[----:B-1----:R-:W-:Y:S02]  /*224b0*/  IADD3 R4, P3, R15, R22, RZ ;  /* 0x000000160f047210 */ /* 0x002fe40007f7e0ff */
[----:B------:R-:W-:-:S02]  /*224c0*/  SHF.R.S32.HI R16, RZ, 0x1f, R2 ;  /* 0x0000001fff107819 */ /* 0x000fc40000011402 */
[----:B--2---:R-:W-:Y:S01]  /*224d0*/  SHF.R.S32.HI R13, RZ, 0x1f, R12 ;  /* 0x0000001fff0d7819 */ /* 0x004fe2000001140c */
[C-C-:B------:R-:W-:Y:S01]  /*224e0*/  IMAD.X R5, R7.reuse, 0x1, R21.reuse, P3 ;  /* 0x0000000107057824 */ /* 0x140fe200018e0615 */
[CC--:B------:R-:W-:Y:S01]  /*224f0*/  IADD3 R8, P5, R12.reuse, R22.reuse, RZ ;  /* 0x000000160c087210 */ /* 0x0c0fe20007fbe0ff */
[--C-:B------:R-:W-:Y:S01]  /*22500*/  IMAD.X R7, R7, 0x1, R24.reuse, P4 ;  /* 0x0000000107077824 */ /* 0x100fe200020e0618 */
[----:B------:R-:W-:Y:S02]  /*22510*/  IADD3 R12, P4, R12, R23, RZ ;  /* 0x000000170c0c7210 */ /* 0x000fe40007f9e0ff */
[----:B------:R-:W-:Y:S01]  /*22520*/  IADD3 R14, P3, R2, R22, RZ ;  /* 0x00000016020e7210 */ /* 0x000fe20007f7e0ff */
[C-C-:B------:R-:W-:Y:S01]  /*22530*/  IMAD.X R9, R13.reuse, 0x1, R21.reuse, P5 ;  /* 0x000000010d097824 */ /* 0x140fe200028e0615 */
[C---:B------:R-:W-:Y:S01]  /*22540*/  ISETP.LT.AND P5, PT, R0.reuse, UR6, !P2 ;  /* 0x0000000600007c0c */ /* 0x040fe2000d7a1270 */
[----:B------:R-:W-:Y:S01]  /*22550*/  IMAD.X R13, R13, 0x1, R24, P4 ;  /* 0x000000010d0d7824 */ /* 0x000fe200020e0618 */
[C---:B------:R-:W-:Y:S01]  /*22560*/  ISETP.LT.AND P2, PT, R3.reuse, UR4, !P2 ;  /* 0x0000000403007c0c */ /* 0x040fe2000d741270 */
[----:B------:R-:W-:Y:S01]  /*22570*/  ULDC UR4, c[0x0][0x228] ;  /* 0x00008a0000047ab9 */ /* 0x000fe20000000800 */
[----:B------:R-:W-:Y:S01]  /*22580*/  ISETP.LT.AND P4, PT, R0, UR7, !P6 ;  /* 0x0000000700007c0c */ /* 0x000fe2000f781270 */
[----:B------:R-:W-:Y:S01]  /*22590*/  IMAD.X R15, R16, 0x1, R21, P3 ;  /* 0x00000001100f7824 */ /* 0x000fe200018e0615 */
[----:B------:R-:W-:-:S02]  /*225a0*/  ISETP.LT.AND P6, PT, R3, UR4, !P6 ;  /* 0x0000000403007c0c */ /* 0x000fc4000f7c1270 */
[----:B------:R-:W-:Y:S02]  /*225b0*/  IADD3 R2, P3, R2, R23, RZ ;  /* 0x0000001702027210 */ /* 0x000fe40007f7e0ff */
[----:B------:R-:W-:Y:S02]  /*225c0*/  PRMT R23, R10, 0x7773, RZ ;  /* 0x000077730a177816 */ /* 0x000fe400000000ff */
[C---:B------:R-:W-:Y:S01]  /*225d0*/  PRMT R17, R11.reuse, 0x7773, RZ ;  /* 0x000077730b117816 */ /* 0x040fe200000000ff */
[----:B------:R0:W-:Y:S01]  /*225e0*/  @P5 STG.E.U8 desc[UR8][R4.64], R25 ;  /* 0x0000001904005986 */ /* 0x0001e2000c101108 */
[C---:B------:R-:W-:Y:S01]  /*225f0*/  PRMT R19, R11.reuse, 0x7772, RZ ;  /* 0x000077720b137816 */ /* 0x040fe200000000ff */
[----:B------:R-:W-:Y:S01]  /*22600*/  IMAD.X R3, R16, 0x1, R24, P3 ;  /* 0x0000000110037824 */ /* 0x000fe200018e0618 */
[C---:B------:R-:W-:Y:S01]  /*22610*/  PRMT R21, R11.reuse, 0x7771, RZ ;  /* 0x000077710b157816 */ /* 0x040fe200000000ff */
[----:B------:R0:W-:Y:S01]  /*22620*/  @P2 STG.E.U8 desc[UR8][R6.64], R23 ;  /* 0x0000001706002986 */ /* 0x0001e2000c101108 */
[----:B------:R-:W-:-:S05]  /*22630*/  PRMT R11, R11, 0x7770, RZ ;  /* 0x000077700b0b7816 */ /* 0x000fca00000000ff */
[----:B------:R0:W-:Y:S04]  /*22640*/  @P4 STG.E.U8 desc[UR8][R8.64], R11 ;  /* 0x0000000b08004986 */ /* 0x0001e8000c101108 */
[----:B------:R0:W-:Y:S04]  /*22650*/  @P6 STG.E.U8 desc[UR8][R12.64], R21 ;  /* 0x000000150c006986 */ /* 0x0001e8000c101108 */
[----:B------:R0:W-:Y:S01]  /*22660*/  @P1 STG.E.U8 desc[UR8][R14.64], R19 ;  /* 0x000000130e001986 */ /* 0x0001e2000c101108 */
[----:B------:R-:W-:Y:S05]  /*22670*/  @!P0 EXIT ;  /* 0x000000000000894d */ /* 0x000fea0003800000 */
[----:B------:R-:W-:Y:S01]  /*22680*/  STG.E.U8 desc[UR8][R2.64], R17 ;  /* 0x0000001102007986 */ /* 0x000fe2000c101108 */
[----:B------:R-:W-:Y:S05]  /*22690*/  EXIT ;  /* 0x000000000000794d */ /* 0x000fea0003800000 */
.L_x_3:
[----:B------:R-:W-:-:S00]  /*226a0*/  BRA `(.L_x_3) ;  /* 0xfffffffc00fc7947 */ /* 0x000fc0000383ffff */
[----:B------:R-:W-:-:S00]  /*226b0*/  NOP ;  /* 0x0000000000007918 */ /* 0x000fc00000000000 */
        /* <DEDUP_REMOVED lines=12> */
.L_x_4:


//--------------------- .nv.shared.matmul_kernel  --------------------------
	.section	.nv.shared.matmul_kernel,"aw",@nobits
	.sectionflags	@""
	.align	16
	.zero		1024


//--------------------- .nv.shared.reserved.0     --------------------------
	.section	.nv.shared.reserved.0,"aw",@nobits
	.weak		__nv_reservedSMEM_offset_0_alias
	.size		__nv_reservedSMEM_offset_0_alias, 0, 0
	.other		__nv_reservedSMEM_offset_0_alias,@"STO_CUDA_RESERVED_SHARED STV_DEFAULT"
__nv_reservedSMEM_offset_0_alias:
	.zero		0


//--------------------- .nv.constant0.matmul_kernel --------------------------
	.section	.nv.constant0.matmul_kernel,"a",@progbits
	.sectionflags	@""
	.align	4
.nv.constant0.matmul_kernel:
	.zero		608


//--------------------- SYMBOLS --------------------------

	.type		.nv.reservedSmem.offset0,@object
	.size		.nv.reservedSmem.offset0,0x4
